	.target	sm_90a

	.elftype	@"ET_EXEC"


//--------------------- .note.nv.tkinfo           --------------------------
	.section	.note.nv.tkinfo,"",@"SHT_NOTE"
	.sectionflags	@"SHF_NOTE_NV_TKINFO"
	.tkinfo
        /*0018*/ 	.word	0x00000002
        /*0030*/ 	.string	""
        /*0030*/ 	.string	"ptxas"
        /*0030*/ 	.string	"Cuda compilation tools, release 13.0, V13.0.88"
        /*0030*/ 	.string	"Build cuda_13.0.r13.0/compiler.36424714_0"
        /*0030*/ 	.string	"-arch sm_90a -m 64 "



//--------------------- .note.nv.cuinfo           --------------------------
	.section	.note.nv.cuinfo,"",@"SHT_NOTE"
	.sectionflags	@"SHF_NOTE_NV_CUINFO"
        /*0018*/ 	.short	0x0002
        /*001a*/ 	.short	0x005a
        /*001c*/ 	.short	0x0082
	.zero		2


//--------------------- .nv.info                  --------------------------
	.section	.nv.info,"",@"SHT_CUDA_INFO"
	.align	4


	//----- nvinfo : EIATTR_REGCOUNT
	.align		4
        /*0000*/ 	.byte	0x04, 0x2f
        /*0002*/ 	.short	(.L_12 - .L_11)
	.align		4
.L_11:
        /*0004*/ 	.word	index@(_ZN7cutlass13device_kernelINS_4gemm6kernel13GemmUniversalIN4cute5tupleIJiiiiEEENS1_10collective13CollectiveMmaINS1_37MainloopSm90TmaGmmaWarpSpecializedFP8ILi2ENS5_IJNS4_1CILi2EEENSA_ILi1EEESC_EEENS1_35KernelTmaWarpSpecializedCooperativeEEENS5_IJNSA_ILi512EEENSA_ILi192EEENSA_ILi128EEEEEENS_12float_e4m3_tENS5_IJlSC_lEEESK_SL_NS4_8TiledMMAINS4_8MMA_AtomIJNS4_4SM904GMMA31MMA_64x192x32_F32E4M3E4M3_SS_TNILNSP_7ScaleInE1ELSR_1EEEEEENS4_6LayoutISD_NS5_IJSC_NSA_ILi0EEESV_EEEEENS5_IJNS4_10UnderscoreESY_SY_EEEEENS4_13SM90_TMA_LOADENS4_14ComposedLayoutINS4_7SwizzleILi3ELi4ELi3EEENS4_18smem_ptr_flag_bitsILi8EEENSU_INS5_IJNSA_ILi8EEESI_EEENS5_IJSI_SC_EEEEEEEvNS4_8identityENS4_23SM90_TMA_LOAD_MULTICASTES1B_vS1C_EENS_8epilogue10collective6detail29Sm90TmaWarpSpecializedAdapterINS1G_15DefaultEpilogueISK_SL_SL_NS1F_6thread17LinearCombinationISK_Li1EffLNS1K_9ScaleType4KindE0ELNS_15FloatRoundStyleE2ESK_EENS1_15EpilogueDefaultEEEEEvvEEEEvNT_6ParamsE)
        /*0008*/ 	.word	0x000000a8


	//----- nvinfo : EIATTR_FRAME_SIZE
	.align		4
.L_12:
        /*000c*/ 	.byte	0x04, 0x11
        /*000e*/ 	.short	(.L_14 - .L_13)
	.align		4
.L_13:
        /*0010*/ 	.word	index@(_ZN7cutlass13device_kernelINS_4gemm6kernel13GemmUniversalIN4cute5tupleIJiiiiEEENS1_10collective13CollectiveMmaINS1_37MainloopSm90TmaGmmaWarpSpecializedFP8ILi2ENS5_IJNS4_1CILi2EEENSA_ILi1EEESC_EEENS1_35KernelTmaWarpSpecializedCooperativeEEENS5_IJNSA_ILi512EEENSA_ILi192EEENSA_ILi128EEEEEENS_12float_e4m3_tENS5_IJlSC_lEEESK_SL_NS4_8TiledMMAINS4_8MMA_AtomIJNS4_4SM904GMMA31MMA_64x192x32_F32E4M3E4M3_SS_TNILNSP_7ScaleInE1ELSR_1EEEEEENS4_6LayoutISD_NS5_IJSC_NSA_ILi0EEESV_EEEEENS5_IJNS4_10UnderscoreESY_SY_EEEEENS4_13SM90_TMA_LOADENS4_14ComposedLayoutINS4_7SwizzleILi3ELi4ELi3EEENS4_18smem_ptr_flag_bitsILi8EEENSU_INS5_IJNSA_ILi8EEESI_EEENS5_IJSI_SC_EEEEEEEvNS4_8identityENS4_23SM90_TMA_LOAD_MULTICASTES1B_vS1C_EENS_8epilogue10collective6detail29Sm90TmaWarpSpecializedAdapterINS1G_15DefaultEpilogueISK_SL_SL_NS1F_6thread17LinearCombinationISK_Li1EffLNS1K_9ScaleType4KindE0ELNS_15FloatRoundStyleE2ESK_EENS1_15EpilogueDefaultEEEEEvvEEEEvNT_6ParamsE)
        /*0014*/ 	.word	0x000015f8


	//----- nvinfo : EIATTR_MIN_STACK_SIZE
	.align		4
.L_14:
        /*0018*/ 	.byte	0x04, 0x12
        /*001a*/ 	.short	(.L_16 - .L_15)
	.align		4
.L_15:
        /*001c*/ 	.word	index@(_ZN7cutlass13device_kernelINS_4gemm6kernel13GemmUniversalIN4cute5tupleIJiiiiEEENS1_10collective13CollectiveMmaINS1_37MainloopSm90TmaGmmaWarpSpecializedFP8ILi2ENS5_IJNS4_1CILi2EEENSA_ILi1EEESC_EEENS1_35KernelTmaWarpSpecializedCooperativeEEENS5_IJNSA_ILi512EEENSA_ILi192EEENSA_ILi128EEEEEENS_12float_e4m3_tENS5_IJlSC_lEEESK_SL_NS4_8TiledMMAINS4_8MMA_AtomIJNS4_4SM904GMMA31MMA_64x192x32_F32E4M3E4M3_SS_TNILNSP_7ScaleInE1ELSR_1EEEEEENS4_6LayoutISD_NS5_IJSC_NSA_ILi0EEESV_EEEEENS5_IJNS4_10UnderscoreESY_SY_EEEEENS4_13SM90_TMA_LOADENS4_14ComposedLayoutINS4_7SwizzleILi3ELi4ELi3EEENS4_18smem_ptr_flag_bitsILi8EEENSU_INS5_IJNSA_ILi8EEESI_EEENS5_IJSI_SC_EEEEEEEvNS4_8identityENS4_23SM90_TMA_LOAD_MULTICASTES1B_vS1C_EENS_8epilogue10collective6detail29Sm90TmaWarpSpecializedAdapterINS1G_15DefaultEpilogueISK_SL_SL_NS1F_6thread17LinearCombinationISK_Li1EffLNS1K_9ScaleType4KindE0ELNS_15FloatRoundStyleE2ESK_EENS1_15EpilogueDefaultEEEEEvvEEEEvNT_6ParamsE)
        /*0020*/ 	.word	0x000015f8
.L_16:


//--------------------- .nv.compat                --------------------------
	.section	.nv.compat,"",@"SHT_CUDA_COMPAT_INFO"
	.align	4
        /*0000*/ 	.byte	0x02, 0x09, 0x01, 0x00, 0x02, 0x02, 0x04, 0x00, 0x02, 0x05, 0x05, 0x00, 0x03, 0x07, 0x01, 0x01
        /*0010*/ 	.byte	0x02, 0x03, 0x01, 0x00, 0x02, 0x06, 0x01, 0x00, 0x04, 0x0b, 0x08, 0x00, 0x00, 0x00, 0x00, 0x00
        /*0020*/ 	.byte	0x00, 0x00, 0x00, 0x00


//--------------------- .nv.info._ZN7cutlass13device_kernelINS_4gemm6kernel13GemmUniversalIN4cute5tupleIJiiiiEEENS1_10collective13CollectiveMmaINS1_37MainloopSm90TmaGmmaWarpSpecializedFP8ILi2ENS5_IJNS4_1CILi2EEENSA_ILi1EEESC_EEENS1_35KernelTmaWarpSpecializedCooperativeEEENS5_IJNSA_ILi512EEENSA_ILi192EEENSA_ILi128EEEEEENS_12float_e4m3_tENS5_IJlSC_lEEESK_SL_NS4_8TiledMMAINS4_8MMA_AtomIJNS4_4SM904GMMA31MMA_64x192x32_F32E4M3E4M3_SS_TNILNSP_7ScaleInE1ELSR_1EEEEEENS4_6LayoutISD_NS5_IJSC_NSA_ILi0EEESV_EEEEENS5_IJNS4_10UnderscoreESY_SY_EEEEENS4_13SM90_TMA_LOADENS4_14ComposedLayoutINS4_7SwizzleILi3ELi4ELi3EEENS4_18smem_ptr_flag_bitsILi8EEENSU_INS5_IJNSA_ILi8EEESI_EEENS5_IJSI_SC_EEEEEEEvNS4_8identityENS4_23SM90_TMA_LOAD_MULTICASTES1B_vS1C_EENS_8epilogue10collective6detail29Sm90TmaWarpSpecializedAdapterINS1G_15DefaultEpilogueISK_SL_SL_NS1F_6thread17LinearCombinationISK_Li1EffLNS1K_9ScaleType4KindE0ELNS_15FloatRoundStyleE2ESK_EENS1_15EpilogueDefaultEEEEEvvEEEEvNT_6ParamsE --------------------------
	.section	.nv.info._ZN7cutlass13device_kernelINS_4gemm6kernel13GemmUniversalIN4cute5tupleIJiiiiEEENS1_10collective13CollectiveMmaINS1_37MainloopSm90TmaGmmaWarpSpecializedFP8ILi2ENS5_IJNS4_1CILi2EEENSA_ILi1EEESC_EEENS1_35KernelTmaWarpSpecializedCooperativeEEENS5_IJNSA_ILi512EEENSA_ILi192EEENSA_ILi128EEEEEENS_12float_e4m3_tENS5_IJlSC_lEEESK_SL_NS4_8TiledMMAINS4_8MMA_AtomIJNS4_4SM904GMMA31MMA_64x192x32_F32E4M3E4M3_SS_TNILNSP_7ScaleInE1ELSR_1EEEEEENS4_6LayoutISD_NS5_IJSC_NSA_ILi0EEESV_EEEEENS5_IJNS4_10UnderscoreESY_SY_EEEEENS4_13SM90_TMA_LOADENS4_14ComposedLayoutINS4_7SwizzleILi3ELi4ELi3EEENS4_18smem_ptr_flag_bitsILi8EEENSU_INS5_IJNSA_ILi8EEESI_EEENS5_IJSI_SC_EEEEEEEvNS4_8identityENS4_23SM90_TMA_LOAD_MULTICASTES1B_vS1C_EENS_8epilogue10collective6detail29Sm90TmaWarpSpecializedAdapterINS1G_15DefaultEpilogueISK_SL_SL_NS1F_6thread17LinearCombinationISK_Li1EffLNS1K_9ScaleType4KindE0ELNS_15FloatRoundStyleE2ESK_EENS1_15EpilogueDefaultEEEEEvvEEEEvNT_6ParamsE,"",@"SHT_CUDA_INFO"
	.sectionflags	@""
	.align	4


	//----- nvinfo : EIATTR_CUDA_API_VERSION
	.align		4
        /*0000*/ 	.byte	0x04, 0x37
        /*0002*/ 	.short	(.L_18 - .L_17)
.L_17:
        /*0004*/ 	.word	0x00000082


	//----- nvinfo : EIATTR_KPARAM_INFO
	.align		4
.L_18:
        /*0008*/ 	.byte	0x04, 0x17
        /*000a*/ 	.short	(.L_20 - .L_19)
.L_19:
        /*000c*/ 	.word	0x00000000
        /*0010*/ 	.short	0x0000
        /*0012*/ 	.short	0x0070
        /*0014*/ 	.byte	0x00, 0xf0, 0x01, 0x10


	//----- nvinfo : EIATTR_SPARSE_MMA_MASK
	.align		4
.L_20:
        /*0018*/ 	.byte	0x03, 0x50
        /*001a*/ 	.short	0x0000


	//----- nvinfo : EIATTR_MAXREG_COUNT
	.align		4
        /*001c*/ 	.byte	0x03, 0x1b
        /*001e*/ 	.short	0x00a8


	//----- nvinfo : EIATTR_NUM_BARRIERS
	.align		4
        /*0020*/ 	.byte	0x02, 0x4c
        /*0022*/ 	.byte	0x01
	.zero		1


	//----- nvinfo : EIATTR_ANNOTATIONS
	.align		4
        /*0024*/ 	.byte	0x04, 0x55
        /*0026*/ 	.short	(.L_22 - .L_21)


	//   ....[0]....
.L_21:
        /*0028*/ 	.word	0x00000001
        /*002c*/ 	.byte	0xf0, 0x06, 0x00, 0x00, 0x01, 0x00, 0x00, 0x00, 0xc0, 0x07, 0x00, 0x00, 0x01, 0x00, 0x00, 0x00
        /* <DEDUP_REMOVED lines=3468> */
        /*d8fc*/ 	.byte	0x00, 0xf1, 0x04, 0x00, 0x01, 0x00, 0x00, 0x00, 0x50, 0xf1, 0x04, 0x00


	//----- nvinfo : EIATTR_MERCURY_ISA_VERSION
	.align		4
.L_22:
        /*d908*/ 	.byte	0x03, 0x5f
        /*d90a*/ 	.short	0x0101


	//----- nvinfo : EIATTR_INT_WARP_WIDE_INSTR_OFFSETS
	.align		4
        /*d90c*/ 	.byte	0x04, 0x31
        /*d90e*/ 	.short	(.L_24 - .L_23)


	//   ....[0]....
.L_23:
        /*d910*/ 	.word	0x00000510


	//   ....[1]....
        /*d914*/ 	.word	0x00000530


	//   ....[2]....
        /*d918*/ 	.word	0x00000690


	//   ....[3]....
        /*d91c*/ 	.word	0x00022580


	//----- nvinfo : EIATTR_COOP_GROUP_MASK_REGIDS
	.align		4
.L_24:
        /*d920*/ 	.byte	0x04, 0x29
        /*d922*/ 	.short	(.L_26 - .L_25)


	//   ....[0]....
.L_25:
        /*d924*/ 	.word	0xffffffff


	//   ....[1]....
        /*d928*/ 	.word	0xffffffff


	//   ....[2]....
        /*d92c*/ 	.word	0xffffffff


	//   ....[3]....
        /*d930*/ 	.word	0xffffffff


	//   ....[4]....
        /*d934*/ 	.word	0xffffffff


	//   ....[5]....
        /*d938*/ 	.word	0xffffffff


	//----- nvinfo : EIATTR_COOP_GROUP_INSTR_OFFSETS
	.align		4
.L_26:
        /*d93c*/ 	.byte	0x04, 0x28
        /*d93e*/ 	.short	(.L_28 - .L_27)


	//   ....[0]....
.L_27:
        /*d940*/ 	.word	0x00000070


	//   ....[1]....
        /*d944*/ 	.word	0x00000080


	//   ....[2]....
        /*d948*/ 	.word	0x000001a0


	//   ....[3]....
        /*d94c*/ 	.word	0x00000380


	//   ....[4]....
        /*d950*/ 	.word	0x00000800


	//   ....[5]....
        /*d954*/ 	.word	0x000039e0


	//----- nvinfo : EIATTR_REG_RECONFIG
	.align		4
.L_28:
        /*d958*/ 	.byte	0x01, 0x54
	.zero		2


	//----- nvinfo : EIATTR_MBARRIER_INSTR_OFFSETS
	.align		4
        /*d95c*/ 	.byte	0x04, 0x39
        /*d95e*/ 	.short	(.L_30 - .L_29)


	//   ....[0]....
.L_29:
        /*d960*/ 	.word	0x00000320
        /*d964*/ 	.word	0x000000ff
        /*d968*/ 	.word	0x00000000
        /*d96c*/ 	.short	0x0100
        /*d96e*/ 	.byte	0x0a
	.zero		1


	//   ....[1]....
        /*d970*/ 	.word	0x00000330
        /*d974*/ 	.word	0x000000ff
        /*d978*/ 	.word	0x00000010
        /*d97c*/ 	.short	0x0100
        /*d97e*/ 	.byte	0x0a
	.zero		1


	//   ....[2]....
        /*d980*/ 	.word	0x00000340
        /*d984*/ 	.word	0x000000ff
        /*d988*/ 	.word	0x00000008
        /*d98c*/ 	.short	0x0100
        /*d98e*/ 	.byte	0x0a
	.zero		1


	//   ....[3]....
        /*d990*/ 	.word	0x00000350
        /*d994*/ 	.word	0x000000ff
        /*d998*/ 	.word	0x00000018
        /*d99c*/ 	.short	0x0100
        /*d99e*/ 	.byte	0x0a
	.zero		1


	//   ....[4]....
        /*d9a0*/ 	.word	0x00000720
        /*d9a4*/ 	.word	0x000000ff
        /*d9a8*/ 	.word	0x00000030
        /*d9ac*/ 	.short	0x0100
        /*d9ae*/ 	.byte	0x08
	.zero		1


	//   ....[5]....
        /*d9b0*/ 	.word	0x000007a0
        /*d9b4*/ 	.word	0x000000ff
        /*d9b8*/ 	.word	0x00000038
        /*d9bc*/ 	.short	0x0100
        /*d9be*/ 	.byte	0x08
	.zero		1


	//   ....[6]....
        /*d9c0*/ 	.word	0x00003de0
        /*d9c4*/ 	.word	0x000000ff
        /*d9c8*/ 	.word	0x00000000
        /*d9cc*/ 	.short	0x010a
        /*d9ce*/ 	.byte	0x14
	.zero		1


	//   ....[7]....
        /*d9d0*/ 	.word	0x00003e20
        /*d9d4*/ 	.word	0x000000ff
        /*d9d8*/ 	.word	0x00000000
        /*d9dc*/ 	.short	0x010a
        /*d9de*/ 	.byte	0x14
	.zero		1


	//   ....[8]....
        /*d9e0*/ 	.word	0x0000f5b0
        /*d9e4*/ 	.word	0x000000ff
        /*d9e8*/ 	.word	0x00000000
        /*d9ec*/ 	.short	0x010a
        /*d9ee*/ 	.byte	0x16
	.zero		1


	//   ....[9]....
        /*d9f0*/ 	.word	0x0000f5f0
        /*d9f4*/ 	.word	0x000000ff
        /*d9f8*/ 	.word	0x00000000
        /*d9fc*/ 	.short	0x010a
        /*d9fe*/ 	.byte	0x16
	.zero		1


	//   ....[10]....
        /*da00*/ 	.word	0x0001cd30
        /*da04*/ 	.word	0x00000003
        /*da08*/ 	.word	0x00000000
        /*da0c*/ 	.short	0x0101
        /*da0e*/ 	.byte	0x3f
	.zero		1


	//   ....[11]....
        /*da10*/ 	.word	0x00022610
        /*da14*/ 	.word	0x00000002
        /*da18*/ 	.word	0x00000000
        /*da1c*/ 	.short	0x0101
        /*da1e*/ 	.byte	0x3f
	.zero		1


	//   ....[12]....
        /*da20*/ 	.word	0x0004e450
        /*da24*/ 	.word	0x0000000f
        /*da28*/ 	.word	0x00000010
        /*da2c*/ 	.short	0x010a
        /*da2e*/ 	.byte	0x3f
	.zero		1


	//   ....[13]....
        /*da30*/ 	.word	0x0004e860
        /*da34*/ 	.word	0x00000002
        /*da38*/ 	.word	0x00000038
        /*da3c*/ 	.short	0x0101
        /*da3e*/ 	.byte	0x3f
	.zero		1


	//   ....[14]....
        /*da40*/ 	.word	0x0004efb0
        /*da44*/ 	.word	0x00000005
        /*da48*/ 	.word	0x00000000
        /*da4c*/ 	.short	0x010a
        /*da4e*/ 	.byte	0x3f
	.zero		1


	//   ....[15]....
        /*da50*/ 	.word	0x0004f040
        /*da54*/ 	.word	0x00000003
        /*da58*/ 	.word	0x00000000
        /*da5c*/ 	.short	0x010a
        /*da5e*/ 	.byte	0x3f
	.zero		1


	//   ....[16]....
        /*da60*/ 	.word	0x0004f0b0
        /*da64*/ 	.word	0x00000003
        /*da68*/ 	.word	0x00000000
        /*da6c*/ 	.short	0x010a
        /*da6e*/ 	.byte	0x3f
	.zero		1


	//   ....[17]....
        /*da70*/ 	.word	0x0004f120
        /*da74*/ 	.word	0x00000000
        /*da78*/ 	.word	0x00000000
        /*da7c*/ 	.short	0x010a
        /*da7e*/ 	.byte	0x3f
	.zero		1


	//   ....[18]....
        /*da80*/ 	.word	0x0004f200
        /*da84*/ 	.word	0x0000000f
        /*da88*/ 	.word	0x00000010
        /*da8c*/ 	.short	0x010a
        /*da8e*/ 	.byte	0x3f
	.zero		1


	//   ....[19]....
        /*da90*/ 	.word	0x0004f2d0
        /*da94*/ 	.word	0x00000005
        /*da98*/ 	.word	0x00000000
        /*da9c*/ 	.short	0x010a
        /*da9e*/ 	.byte	0x3f
	.zero		1


	//----- nvinfo : EIATTR_NUM_MBARRIERS
	.align		4
.L_30:
        /*daa0*/ 	.byte	0x03, 0x38
        /*daa2*/ 	.short	0x0006


	//----- nvinfo : EIATTR_EXIT_INSTR_OFFSETS
	.align		4
        /*daa4*/ 	.byte	0x04, 0x1c
        /*daa6*/ 	.short	(.L_32 - .L_31)


	//   ....[0]....
.L_31:
        /*daa8*/ 	.word	0x000009b0


	//   ....[1]....
        /*daac*/ 	.word	0x00001250


	//   ....[2]....
        /*dab0*/ 	.word	0x0004db40


	//   ....[3]....
        /*dab4*/ 	.word	0x0004e100


	//   ....[4]....
        /*dab8*/ 	.word	0x0004f090


	//----- nvinfo : EIATTR_MAX_THREADS
	.align		4
.L_32:
        /*dabc*/ 	.byte	0x04, 0x05
        /*dabe*/ 	.short	(.L_34 - .L_33)
.L_33:
        /*dac0*/ 	.word	0x00000180
        /*dac4*/ 	.word	0x00000001
        /*dac8*/ 	.word	0x00000001


	//----- nvinfo : EIATTR_CRS_STACK_SIZE
	.align		4
.L_34:
        /*dacc*/ 	.byte	0x04, 0x1e
        /*dace*/ 	.short	(.L_36 - .L_35)
.L_35:
        /*dad0*/ 	.word	0x00000000


	//----- nvinfo : EIATTR_CBANK_PARAM_SIZE
	.align		4
.L_36:
        /*dad4*/ 	.byte	0x03, 0x19
        /*dad6*/ 	.short	0x0470


	//----- nvinfo : EIATTR_PARAM_CBANK
	.align		4
        /*dad8*/ 	.byte	0x04, 0x0a
        /*dada*/ 	.short	(.L_38 - .L_37)
	.align		4
.L_37:
        /*dadc*/ 	.word	index@(.nv.constant0._ZN7cutlass13device_kernelINS_4gemm6kernel13GemmUniversalIN4cute5tupleIJiiiiEEENS1_10collective13CollectiveMmaINS1_37MainloopSm90TmaGmmaWarpSpecializedFP8ILi2ENS5_IJNS4_1CILi2EEENSA_ILi1EEESC_EEENS1_35KernelTmaWarpSpecializedCooperativeEEENS5_IJNSA_ILi512EEENSA_ILi192EEENSA_ILi128EEEEEENS_12float_e4m3_tENS5_IJlSC_lEEESK_SL_NS4_8TiledMMAINS4_8MMA_AtomIJNS4_4SM904GMMA31MMA_64x192x32_F32E4M3E4M3_SS_TNILNSP_7ScaleInE1ELSR_1EEEEEENS4_6LayoutISD_NS5_IJSC_NSA_ILi0EEESV_EEEEENS5_IJNS4_10UnderscoreESY_SY_EEEEENS4_13SM90_TMA_LOADENS4_14ComposedLayoutINS4_7SwizzleILi3ELi4ELi3EEENS4_18smem_ptr_flag_bitsILi8EEENSU_INS5_IJNSA_ILi8EEESI_EEENS5_IJSI_SC_EEEEEEEvNS4_8identityENS4_23SM90_TMA_LOAD_MULTICASTES1B_vS1C_EENS_8epilogue10collective6detail29Sm90TmaWarpSpecializedAdapterINS1G_15DefaultEpilogueISK_SL_SL_NS1F_6thread17LinearCombinationISK_Li1EffLNS1K_9ScaleType4KindE0ELNS_15FloatRoundStyleE2ESK_EENS1_15EpilogueDefaultEEEEEvvEEEEvNT_6ParamsE)
        /*dae0*/ 	.short	0x0210
        /*dae2*/ 	.short	0x0470


	//----- nvinfo : EIATTR_SW_WAR
	.align		4
.L_38:
        /*dae4*/ 	.byte	0x04, 0x36
        /*dae6*/ 	.short	(.L_40 - .L_39)
.L_39:
        /*dae8*/ 	.word	0x00000008
.L_40:


//--------------------- .nv.callgraph             --------------------------
	.section	.nv.callgraph,"",@"SHT_CUDA_CALLGRAPH"
	.align	4
	.sectionentsize	8
	.align		4
        /*0000*/ 	.word	0x00000000
	.align		4
        /*0004*/ 	.word	0xffffffff
	.align		4
        /*0008*/ 	.word	0x00000000
	.align		4
        /*000c*/ 	.word	0xfffffffe
	.align		4
        /*0010*/ 	.word	0x00000000
	.align		4
        /*0014*/ 	.word	0xfffffffd
	.align		4
        /*0018*/ 	.word	0x00000000
	.align		4
        /*001c*/ 	.word	0xfffffffc


//--------------------- .nv.constant4             --------------------------
	.section	.nv.constant4,"a",@progbits
	.align	8
	.align		8
.nv.constant4:
        /*0000*/ 	.dword	_ZN40_INTERNAL_829ec977_4_k_cu_ec7dd6d1_148184cuda3std3__45__cpo5beginE
	.align		8
        /*0008*/ 	.dword	_ZN40_INTERNAL_829ec977_4_k_cu_ec7dd6d1_148184cuda3std3__45__cpo3endE
	.align		8
        /*0010*/ 	.dword	_ZN40_INTERNAL_829ec977_4_k_cu_ec7dd6d1_148184cuda3std3__45__cpo6cbeginE
	.align		8
        /*0018*/ 	.dword	_ZN40_INTERNAL_829ec977_4_k_cu_ec7dd6d1_148184cuda3std3__45__cpo4cendE
	.align		8
        /*0020*/ 	.dword	_ZN40_INTERNAL_829ec977_4_k_cu_ec7dd6d1_148184cuda3std3__442_GLOBAL__N__829ec977_4_k_cu_ec7dd6d1_148186ignoreE
	.align		8
        /*0028*/ 	.dword	_ZN40_INTERNAL_829ec977_4_k_cu_ec7dd6d1_148184cuda3std3__419piecewise_constructE
	.align		8
        /*0030*/ 	.dword	_ZN40_INTERNAL_829ec977_4_k_cu_ec7dd6d1_148184cuda3std3__48in_placeE
	.align		8
        /*0038*/ 	.dword	_ZN40_INTERNAL_829ec977_4_k_cu_ec7dd6d1_148184cuda3std6ranges3__45__cpo4swapE
	.align		8
        /*0040*/ 	.dword	_ZN40_INTERNAL_829ec977_4_k_cu_ec7dd6d1_148184cuda3std6ranges3__45__cpo9iter_moveE
	.align		8
        /*0048*/ 	.dword	_ZN40_INTERNAL_829ec977_4_k_cu_ec7dd6d1_148184cute7productE
	.align		8
        /*0050*/ 	.dword	_ZN40_INTERNAL_829ec977_4_k_cu_ec7dd6d1_148184cute1_E


//--------------------- .text._ZN7cutlass13device_kernelINS_4gemm6kernel13GemmUniversalIN4cute5tupleIJiiiiEEENS1_10collective13CollectiveMmaINS1_37MainloopSm90TmaGmmaWarpSpecializedFP8ILi2ENS5_IJNS4_1CILi2EEENSA_ILi1EEESC_EEENS1_35KernelTmaWarpSpecializedCooperativeEEENS5_IJNSA_ILi512EEENSA_ILi192EEENSA_ILi128EEEEEENS_12float_e4m3_tENS5_IJlSC_lEEESK_SL_NS4_8TiledMMAINS4_8MMA_AtomIJNS4_4SM904GMMA31MMA_64x192x32_F32E4M3E4M3_SS_TNILNSP_7ScaleInE1ELSR_1EEEEEENS4_6LayoutISD_NS5_IJSC_NSA_ILi0EEESV_EEEEENS5_IJNS4_10UnderscoreESY_SY_EEEEENS4_13SM90_TMA_LOADENS4_14ComposedLayoutINS4_7SwizzleILi3ELi4ELi3EEENS4_18smem_ptr_flag_bitsILi8EEENSU_INS5_IJNSA_ILi8EEESI_EEENS5_IJSI_SC_EEEEEEEvNS4_8identityENS4_23SM90_TMA_LOAD_MULTICASTES1B_vS1C_EENS_8epilogue10collective6detail29Sm90TmaWarpSpecializedAdapterINS1G_15DefaultEpilogueISK_SL_SL_NS1F_6thread17LinearCombinationISK_Li1EffLNS1K_9ScaleType4KindE0ELNS_15FloatRoundStyleE2ESK_EENS1_15EpilogueDefaultEEEEEvvEEEEvNT_6ParamsE --------------------------
	.section	.text._ZN7cutlass13device_kernelINS_4gemm6kernel13GemmUniversalIN4cute5tupleIJiiiiEEENS1_10collective13CollectiveMmaINS1_37MainloopSm90TmaGmmaWarpSpecializedFP8ILi2ENS5_IJNS4_1CILi2EEENSA_ILi1EEESC_EEENS1_35KernelTmaWarpSpecializedCooperativeEEENS5_IJNSA_ILi512EEENSA_ILi192EEENSA_ILi128EEEEEENS_12float_e4m3_tENS5_IJlSC_lEEESK_SL_NS4_8TiledMMAINS4_8MMA_AtomIJNS4_4SM904GMMA31MMA_64x192x32_F32E4M3E4M3_SS_TNILNSP_7ScaleInE1ELSR_1EEEEEENS4_6LayoutISD_NS5_IJSC_NSA_ILi0EEESV_EEEEENS5_IJNS4_10UnderscoreESY_SY_EEEEENS4_13SM90_TMA_LOADENS4_14ComposedLayoutINS4_7SwizzleILi3ELi4ELi3EEENS4_18smem_ptr_flag_bitsILi8EEENSU_INS5_IJNSA_ILi8EEESI_EEENS5_IJSI_SC_EEEEEEEvNS4_8identityENS4_23SM90_TMA_LOAD_MULTICASTES1B_vS1C_EENS_8epilogue10collective6detail29Sm90TmaWarpSpecializedAdapterINS1G_15DefaultEpilogueISK_SL_SL_NS1F_6thread17LinearCombinationISK_Li1EffLNS1K_9ScaleType4KindE0ELNS_15FloatRoundStyleE2ESK_EENS1_15EpilogueDefaultEEEEEvvEEEEvNT_6ParamsE,"ax",@progbits
	.align	128
.text._ZN7cutlass13device_kernelINS_4gemm6kernel13GemmUniversalIN4cute5tupleIJiiiiEEENS1_10collective13CollectiveMmaINS1_37MainloopSm90TmaGmmaWarpSpecializedFP8ILi2ENS5_IJNS4_1CILi2EEENSA_ILi1EEESC_EEENS1_35KernelTmaWarpSpecializedCooperativeEEENS5_IJNSA_ILi512EEENSA_ILi192EEENSA_ILi128EEEEEENS_12float_e4m3_tENS5_IJlSC_lEEESK_SL_NS4_8TiledMMAINS4_8MMA_AtomIJNS4_4SM904GMMA31MMA_64x192x32_F32E4M3E4M3_SS_TNILNSP_7ScaleInE1ELSR_1EEEEEENS4_6LayoutISD_NS5_IJSC_NSA_ILi0EEESV_EEEEENS5_IJNS4_10UnderscoreESY_SY_EEEEENS4_13SM90_TMA_LOADENS4_14ComposedLayoutINS4_7SwizzleILi3ELi4ELi3EEENS4_18smem_ptr_flag_bitsILi8EEENSU_INS5_IJNSA_ILi8EEESI_EEENS5_IJSI_SC_EEEEEEEvNS4_8identityENS4_23SM90_TMA_LOAD_MULTICASTES1B_vS1C_EENS_8epilogue10collective6detail29Sm90TmaWarpSpecializedAdapterINS1G_15DefaultEpilogueISK_SL_SL_NS1F_6thread17LinearCombinationISK_Li1EffLNS1K_9ScaleType4KindE0ELNS_15FloatRoundStyleE2ESK_EENS1_15EpilogueDefaultEEEEEvvEEEEvNT_6ParamsE:
        .type           _ZN7cutlass13device_kernelINS_4gemm6kernel13GemmUniversalIN4cute5tupleIJiiiiEEENS1_10collective13CollectiveMmaINS1_37MainloopSm90TmaGmmaWarpSpecializedFP8ILi2ENS5_IJNS4_1CILi2EEENSA_ILi1EEESC_EEENS1_35KernelTmaWarpSpecializedCooperativeEEENS5_IJNSA_ILi512EEENSA_ILi192EEENSA_ILi128EEEEEENS_12float_e4m3_tENS5_IJlSC_lEEESK_SL_NS4_8TiledMMAINS4_8MMA_AtomIJNS4_4SM904GMMA31MMA_64x192x32_F32E4M3E4M3_SS_TNILNSP_7ScaleInE1ELSR_1EEEEEENS4_6LayoutISD_NS5_IJSC_NSA_ILi0EEESV_EEEEENS5_IJNS4_10UnderscoreESY_SY_EEEEENS4_13SM90_TMA_LOADENS4_14ComposedLayoutINS4_7SwizzleILi3ELi4ELi3EEENS4_18smem_ptr_flag_bitsILi8EEENSU_INS5_IJNSA_ILi8EEESI_EEENS5_IJSI_SC_EEEEEEEvNS4_8identityENS4_23SM90_TMA_LOAD_MULTICASTES1B_vS1C_EENS_8epilogue10collective6detail29Sm90TmaWarpSpecializedAdapterINS1G_15DefaultEpilogueISK_SL_SL_NS1F_6thread17LinearCombinationISK_Li1EffLNS1K_9ScaleType4KindE0ELNS_15FloatRoundStyleE2ESK_EENS1_15EpilogueDefaultEEEEEvvEEEEvNT_6ParamsE,@function
        .size           _ZN7cutlass13device_kernelINS_4gemm6kernel13GemmUniversalIN4cute5tupleIJiiiiEEENS1_10collective13CollectiveMmaINS1_37MainloopSm90TmaGmmaWarpSpecializedFP8ILi2ENS5_IJNS4_1CILi2EEENSA_ILi1EEESC_EEENS1_35KernelTmaWarpSpecializedCooperativeEEENS5_IJNSA_ILi512EEENSA_ILi192EEENSA_ILi128EEEEEENS_12float_e4m3_tENS5_IJlSC_lEEESK_SL_NS4_8TiledMMAINS4_8MMA_AtomIJNS4_4SM904GMMA31MMA_64x192x32_F32E4M3E4M3_SS_TNILNSP_7ScaleInE1ELSR_1EEEEEENS4_6LayoutISD_NS5_IJSC_NSA_ILi0EEESV_EEEEENS5_IJNS4_10UnderscoreESY_SY_EEEEENS4_13SM90_TMA_LOADENS4_14ComposedLayoutINS4_7SwizzleILi3ELi4ELi3EEENS4_18smem_ptr_flag_bitsILi8EEENSU_INS5_IJNSA_ILi8EEESI_EEENS5_IJSI_SC_EEEEEEEvNS4_8identityENS4_23SM90_TMA_LOAD_MULTICASTES1B_vS1C_EENS_8epilogue10collective6detail29Sm90TmaWarpSpecializedAdapterINS1G_15DefaultEpilogueISK_SL_SL_NS1F_6thread17LinearCombinationISK_Li1EffLNS1K_9ScaleType4KindE0ELNS_15FloatRoundStyleE2ESK_EENS1_15EpilogueDefaultEEEEEvvEEEEvNT_6ParamsE,(.L_x_168 - _ZN7cutlass13device_kernelINS_4gemm6kernel13GemmUniversalIN4cute5tupleIJiiiiEEENS1_10collective13CollectiveMmaINS1_37MainloopSm90TmaGmmaWarpSpecializedFP8ILi2ENS5_IJNS4_1CILi2EEENSA_ILi1EEESC_EEENS1_35KernelTmaWarpSpecializedCooperativeEEENS5_IJNSA_ILi512EEENSA_ILi192EEENSA_ILi128EEEEEENS_12float_e4m3_tENS5_IJlSC_lEEESK_SL_NS4_8TiledMMAINS4_8MMA_AtomIJNS4_4SM904GMMA31MMA_64x192x32_F32E4M3E4M3_SS_TNILNSP_7ScaleInE1ELSR_1EEEEEENS4_6LayoutISD_NS5_IJSC_NSA_ILi0EEESV_EEEEENS5_IJNS4_10UnderscoreESY_SY_EEEEENS4_13SM90_TMA_LOADENS4_14ComposedLayoutINS4_7SwizzleILi3ELi4ELi3EEENS4_18smem_ptr_flag_bitsILi8EEENSU_INS5_IJNSA_ILi8EEESI_EEENS5_IJSI_SC_EEEEEEEvNS4_8identityENS4_23SM90_TMA_LOAD_MULTICASTES1B_vS1C_EENS_8epilogue10collective6detail29Sm90TmaWarpSpecializedAdapterINS1G_15DefaultEpilogueISK_SL_SL_NS1F_6thread17LinearCombinationISK_Li1EffLNS1K_9ScaleType4KindE0ELNS_15FloatRoundStyleE2ESK_EENS1_15EpilogueDefaultEEEEEvvEEEEvNT_6ParamsE)
        .other          _ZN7cutlass13device_kernelINS_4gemm6kernel13GemmUniversalIN4cute5tupleIJiiiiEEENS1_10collective13CollectiveMmaINS1_37MainloopSm90TmaGmmaWarpSpecializedFP8ILi2ENS5_IJNS4_1CILi2EEENSA_ILi1EEESC_EEENS1_35KernelTmaWarpSpecializedCooperativeEEENS5_IJNSA_ILi512EEENSA_ILi192EEENSA_ILi128EEEEEENS_12float_e4m3_tENS5_IJlSC_lEEESK_SL_NS4_8TiledMMAINS4_8MMA_AtomIJNS4_4SM904GMMA31MMA_64x192x32_F32E4M3E4M3_SS_TNILNSP_7ScaleInE1ELSR_1EEEEEENS4_6LayoutISD_NS5_IJSC_NSA_ILi0EEESV_EEEEENS5_IJNS4_10UnderscoreESY_SY_EEEEENS4_13SM90_TMA_LOADENS4_14ComposedLayoutINS4_7SwizzleILi3ELi4ELi3EEENS4_18smem_ptr_flag_bitsILi8EEENSU_INS5_IJNSA_ILi8EEESI_EEENS5_IJSI_SC_EEEEEEEvNS4_8identityENS4_23SM90_TMA_LOAD_MULTICASTES1B_vS1C_EENS_8epilogue10collective6detail29Sm90TmaWarpSpecializedAdapterINS1G_15DefaultEpilogueISK_SL_SL_NS1F_6thread17LinearCombinationISK_Li1EffLNS1K_9ScaleType4KindE0ELNS_15FloatRoundStyleE2ESK_EENS1_15EpilogueDefaultEEEEEvvEEEEvNT_6ParamsE,@"STO_CUDA_ENTRY STV_DEFAULT"
_ZN7cutlass13device_kernelINS_4gemm6kernel13GemmUniversalIN4cute5tupleIJiiiiEEENS1_10collective13CollectiveMmaINS1_37MainloopSm90TmaGmmaWarpSpecializedFP8ILi2ENS5_IJNS4_1CILi2EEENSA_ILi1EEESC_EEENS1_35KernelTmaWarpSpecializedCooperativeEEENS5_IJNSA_ILi512EEENSA_ILi192EEENSA_ILi128EEEEEENS_12float_e4m3_tENS5_IJlSC_lEEESK_SL_NS4_8TiledMMAINS4_8MMA_AtomIJNS4_4SM904GMMA31MMA_64x192x32_F32E4M3E4M3_SS_TNILNSP_7ScaleInE1ELSR_1EEEEEENS4_6LayoutISD_NS5_IJSC_NSA_ILi0EEESV_EEEEENS5_IJNS4_10UnderscoreESY_SY_EEEEENS4_13SM90_TMA_LOADENS4_14ComposedLayoutINS4_7SwizzleILi3ELi4ELi3EEENS4_18smem_ptr_flag_bitsILi8EEENSU_INS5_IJNSA_ILi8EEESI_EEENS5_IJSI_SC_EEEEEEEvNS4_8identityENS4_23SM90_TMA_LOAD_MULTICASTES1B_vS1C_EENS_8epilogue10collective6detail29Sm90TmaWarpSpecializedAdapterINS1G_15DefaultEpilogueISK_SL_SL_NS1F_6thread17LinearCombinationISK_Li1EffLNS1K_9ScaleType4KindE0ELNS_15FloatRoundStyleE2ESK_EENS1_15EpilogueDefaultEEEEEvvEEEEvNT_6ParamsE:
[----:B------:R-:W0:Y:S02]  /*0000*/  LDC R1, c[0x0][0x28] ;  /* 0x00000a00ff017b82 */ /* 0x000e240000000800 */
[----:B0-----:R-:W-:Y:S01]  /*0010*/  VIADD R1, R1, 0xffffea08 ;  /* 0xffffea0801017836 */ /* 0x001fe20000000000 */
[----:B------:R-:W0:Y:S01]  /*0020*/  S2R R4, SR_TID.X ;  /* 0x0000000000047919 */ /* 0x000e220000002100 */
[----:B------:R-:W-:Y:S01]  /*0030*/  ELECT P0, URZ, PT ;  /* 0x00000000003f782f */ /* 0x000fe20003800000 */
[----:B------:R-:W-:Y:S01]  /*0040*/  BSSY B0, `(.L_x_0) ;  /* 0x0000015000007945 */ /* 0x000fe20003800000 */
[--C-:B0-----:R-:W-:Y:S02]  /*0050*/  SHF.R.U32.HI R0, RZ, 0x5, R4.reuse ;  /* 0x00000005ff007819 */ /* 0x101fe40000011604 */
[----:B------:R-:W-:-:S03]  /*0060*/  SHF.R.U32.HI R2, RZ, 0x7, R4 ;  /* 0x00000007ff027819 */ /* 0x000fc60000011604 */
[----:B------:R-:W0:Y:S04]  /*0070*/  SHFL.IDX PT, R3, R0, RZ, 0x1f ;  /* 0x00001fff00037589 */ /* 0x000e2800000e0000 */
[----:B------:R-:W1:Y:S01]  /*0080*/  SHFL.IDX PT, R2, R2, RZ, 0x1f ;  /* 0x00001fff02027589 */ /* 0x000e6200000e0000 */
[----:B0-----:R-:W-:Y:S02]  /*0090*/  R2UR UR4, R3 ;  /* 0x00000000030472ca */ /* 0x001fe400000e0000 */
[----:B-1----:R-:W-:-:S11]  /*00a0*/  R2UR UR8, R2 ;  /* 0x00000000020872ca */ /* 0x002fd600000e0000 */
[----:B------:R-:W-:Y:S02]  /*00b0*/  USHF.R.S32.HI UR5, URZ, 0x1f, UR4 ;  /* 0x0000001f3f057899 */ /* 0x000fe40008011404 */
[----:B------:R-:W-:Y:S02]  /*00c0*/  ISETP.NE.OR P0, PT, RZ, UR4, !P0 ;  /* 0x00000004ff007c0c */ /* 0x000fe4000c705670 */
[----:B------:R-:W-:-:S04]  /*00d0*/  ULEA.HI UR5, UR5, UR4, URZ, 0x2 ;  /* 0x0000000405057291 */ /* 0x000fc8000f8f103f */
[----:B------:R-:W-:-:S04]  /*00e0*/  ULOP3.LUT UR5, UR5, 0xfffffffc, URZ, 0xc0, !UPT ;  /* 0xfffffffc05057892 */ /* 0x000fc8000f8ec03f */
[----:B------:R-:W-:-:S03]  /*00f0*/  UIADD3 UR7, UR4, -UR5, URZ ;  /* 0x8000000504077290 */ /* 0x000fc6000fffe03f */
[----:B------:R-:W-:Y:S09]  /*0100*/  @P0 BRA `(.L_x_1) ;  /* 0x0000000000200947 */ /* 0x000ff20003800000 */
[----:B------:R-:W-:Y:S02]  /*0110*/  ULDC.64 UR4, c[0x0][0x198] ;  /* 0x0000660000047ab9 */ /* 0x000fe40000000a00 */
[----:B------:R-:W-:Y:S02]  /*0120*/  UIADD3 UR10, UP0, UR4, 0xf0, URZ ;  /* 0x000000f0040a7890 */ /* 0x000fe4000ff1e03f */
[----:B------:R-:W-:Y:S02]  /*0130*/  UIADD3 UR4, UP1, UR4, 0x1f0, URZ ;  /* 0x000001f004047890 */ /* 0x000fe4000ff3e03f */
[----:B------:R-:W-:Y:S02]  /*0140*/  UIADD3.X UR11, URZ, UR5, URZ, UP0, !UPT ;  /* 0x000000053f0b7290 */ /* 0x000fe400087fe43f */
[----:B------:R-:W-:-:S07]  /*0150*/  UIADD3.X UR5, URZ, UR5, URZ, UP1, !UPT ;  /* 0x000000053f057290 */ /* 0x000fce0008ffe43f */
[----:B------:R0:W-:Y:S02]  /*0160*/  UTMACCTL.PF [UR10] ;  /* 0x000000000a0079b9 */ /* 0x0001e40008040000 */
[----:B------:R0:W-:Y:S02]  /*0170*/  UTMACCTL.PF [UR4] ;  /* 0x00000000040079b9 */ /* 0x0001e40008040000 */
[----:B0-----:R-:W-:Y:S01]  /*0180*/  NOP ;  /* 0x0000000000007918 */ /* 0x001fe20000000000 */
.L_x_1:
[----:B------:R-:W-:Y:S05]  /*0190*/  BSYNC B0 ;  /* 0x0000000000007941 */ /* 0x000fea0003800000 */
.L_x_0:
[----:B------:R-:W0:Y:S01]  /*01a0*/  SHFL.IDX PT, R3, R0, RZ, 0x1f ;  /* 0x00001fff00037589 */ /* 0x000e2200000e0000 */
[----:B------:R-:W-:Y:S01]  /*01b0*/  UISETP.NE.AND UP0, UPT, UR7, 0x3, UPT ;  /* 0x000000030700788c */ /* 0x000fe2000bf05270 */
[----:B------:R-:W-:Y:S01]  /*01c0*/  ISETP.NE.AND P1, PT, RZ, UR8, PT ;  /* 0x00000008ff007c0c */ /* 0x000fe2000bf25270 */
[----:B------:R-:W-:Y:S02]  /*01d0*/  UIADD3 UR11, UR8, -0x1, URZ ;  /* 0xffffffff080b7890 */ /* 0x000fe4000fffe03f */
[----:B------:R-:W-:Y:S02]  /*01e0*/  UISETP.EQ.OR UP0, UPT, UR7, URZ, !UP0 ;  /* 0x0000003f0700728c */ /* 0x000fe4000c702670 */
[----:B------:R-:W-:Y:S02]  /*01f0*/  UISETP.GE.U32.AND UP1, UPT, UR11, 0x2, UPT ;  /* 0x000000020b00788c */ /* 0x000fe4000bf26070 */
[----:B------:R-:W-:-:S04]  /*0200*/  UISETP.EQ.AND UP0, UPT, UR8, URZ, UP0 ;  /* 0x0000003f0800728c */ /* 0x000fc80008702270 */
[----:B------:R-:W-:-:S04]  /*0210*/  USEL UR6, URZ, 0x1, !UP0 ;  /* 0x000000013f067887 */ /* 0x000fc8000c000000 */
[----:B------:R-:W-:Y:S01]  /*0220*/  USEL UR6, UR6, 0x2, UP1 ;  /* 0x0000000206067887 */ /* 0x000fe20008800000 */
[----:B0-----:R-:W-:-:S13]  /*0230*/  ISETP.NE.AND P0, PT, R3, RZ, PT ;  /* 0x000000ff0300720c */ /* 0x001fda0003f05270 */
[----:B------:R-:W-:Y:S05]  /*0240*/  @P0 BRA `(.L_x_2) ;  /* 0x0000000000480947 */ /* 0x000fea0003800000 */
[----:B------:R-:W0:Y:S01]  /*0250*/  S2UR UR10, SR_CgaCtaId ;  /* 0x00000000000a79c3 */ /* 0x000e220000008800 */
[----:B------:R-:W-:Y:S01]  /*0260*/  UMOV UR4, 0x400 ;  /* 0x0000040000047882 */ /* 0x000fe20000000000 */
[----:B------:R-:W-:Y:S01]  /*0270*/  UMOV UR5, 0x1 ;  /* 0x0000000100057882 */ /* 0x000fe20000000000 */
[----:B------:R-:W-:Y:S01]  /*0280*/  UMOV UR8, 0x4 ;  /* 0x0000000400087882 */ /* 0x000fe20000000000 */
[----:B------:R-:W-:Y:S01]  /*0290*/  ELECT P0, URZ, PT ;  /* 0x00000000003f782f */ /* 0x000fe20003800000 */
[----:B------:R-:W-:-:S04]  /*02a0*/  UIADD3 UR8, -UR8, 0x100000, URZ ;  /* 0x0010000008087890 */ /* 0x000fc8000fffe13f */
[----:B------:R-:W-:Y:S02]  /*02b0*/  USHF.L.U32 UR9, UR8, 0xb, URZ ;  /* 0x0000000b08097899 */ /* 0x000fe4000800063f */
[----:B------:R-:W-:Y:S02]  /*02c0*/  USHF.L.U32 UR8, UR8, 0x1, URZ ;  /* 0x0000000108087899 */ /* 0x000fe4000800063f */
[----:B0-----:R-:W-:Y:S02]  /*02d0*/  ULEA UR10, UR10, UR4, 0x18 ;  /* 0x000000040a0a7291 */ /* 0x001fe4000f8ec03f */
[----:B------:R-:W-:-:S04]  /*02e0*/  UIADD3 UR4, -UR5, 0x100000, URZ ;  /* 0x0010000005047890 */ /* 0x000fc8000fffe13f */
[----:B------:R-:W-:Y:S02]  /*02f0*/  USHF.L.U32 UR5, UR4, 0xb, URZ ;  /* 0x0000000b04057899 */ /* 0x000fe4000800063f */
[----:B------:R-:W-:Y:S01]  /*0300*/  USHF.L.U32 UR4, UR4, 0x1, URZ ;  /* 0x0000000104047899 */ /* 0x000fe2000800063f */
[----:B------:R-:W0:Y:S11]  /*0310*/  FENCE.VIEW.ASYNC.S ;  /* 0x00000000000073c6 */ /* 0x000e360000000000 */
[----:B0-----:R0:W1:Y:S01]  /*0320*/  SYNCS.EXCH.64 URZ, [UR10], UR4 ;  /* 0x000000040a3f75b2 */ /* 0x0010620008000100 */
[----:B------:R0:W2:Y:S01]  /*0330*/  SYNCS.EXCH.64 URZ, [UR10+0x10], UR8 ;  /* 0x000010080a3f75b2 */ /* 0x0000a20008000100 */
[----:B------:R0:W3:Y:S01]  /*0340*/  SYNCS.EXCH.64 URZ, [UR10+0x8], UR4 ;  /* 0x000008040a3f75b2 */ /* 0x0000e20008000100 */
[----:B------:R0:W4:Y:S01]  /*0350*/  SYNCS.EXCH.64 URZ, [UR10+0x18], UR8 ;  /* 0x000018080a3f75b2 */ /* 0x0001220008000100 */
[----:B------:R-:W-:Y:S01]  /*0360*/  NOP ;  /* 0x0000000000007918 */ /* 0x000fe20000000000 */
.L_x_2:
[----:B------:R-:W-:Y:S01]  /*0370*/  SHF.R.S32.HI R2, RZ, 0x1f, R4 ;  /* 0x0000001fff027819 */ /* 0x000fe20000011404 */
[----:B------:R-:W5:Y:S01]  /*0380*/  SHFL.IDX PT, R0, R0, RZ, 0x1f ;  /* 0x00001fff00007589 */ /* 0x000f6200000e0000 */
[----:B0-----:R-:W0:Y:S01]  /*0390*/  S2UR UR10, SR_CTAID.X ;  /* 0x00000000000a79c3 */ /* 0x001e220000002500 */
[----:B------:R-:W-:Y:S02]  /*03a0*/  ELECT P0, URZ, PT ;  /* 0x00000000003f782f */ /* 0x000fe40003800000 */
[----:B------:R-:W-:Y:S01]  /*03b0*/  LEA.HI R2, R2, R4, RZ, 0x7 ;  /* 0x0000000402027211 */ /* 0x000fe200078f38ff */
[----:B------:R-:W-:Y:S01]  /*03c0*/  ULDC UR4, c[0x0][0x150] ;  /* 0x0000540000047ab9 */ /* 0x000fe20000000800 */
[----:B------:R-:W-:Y:S01]  /*03d0*/  SHF.R.S32.HI R6, RZ, 0x1f, R3 ;  /* 0x0000001fff067819 */ /* 0x000fe20000011403 */
[----:B------:R-:W-:Y:S01]  /*03e0*/  NOP ;  /* 0x0000000000007918 */ /* 0x000fe20000000000 */
[----:B------:R-:W-:Y:S01]  /*03f0*/  LOP3.LUT R2, R2, 0xffffff80, RZ, 0xc0, !PT ;  /* 0xffffff8002027812 */ /* 0x000fe200078ec0ff */
[----:B------:R-:W-:Y:S01]  /*0400*/  NOP ;  /* 0x0000000000007918 */ /* 0x000fe20000000000 */
[----:B------:R-:W-:Y:S01]  /*0410*/  LEA.HI R6, R6, R3, RZ, 0x2 ;  /* 0x0000000306067211 */ /* 0x000fe200078f10ff */
[----:B------:R-:W1:Y:S02]  /*0420*/  LDC R8, c[0x0][0x144] ;  /* 0x00005100ff087b82 */ /* 0x000e640000000800 */
[----:B------:R-:W-:Y:S01]  /*0430*/  IMAD.IADD R4, R4, 0x1, -R2 ;  /* 0x0000000104047824 */ /* 0x000fe200078e0a02 */
[----:B------:R-:W-:Y:S01]  /*0440*/  LOP3.LUT R6, R6, 0x3ffffffc, RZ, 0xc0, !PT ;  /* 0x3ffffffc06067812 */ /* 0x000fe200078ec0ff */
[----:B------:R-:W2:Y:S03]  /*0450*/  S2R R2, SR_CTAID.Y ;  /* 0x0000000000027919 */ /* 0x000ea60000002600 */
[----:B------:R-:W-:Y:S01]  /*0460*/  SHF.R.S32.HI R5, RZ, 0x1f, R4 ;  /* 0x0000001fff057819 */ /* 0x000fe20000011404 */
[----:B------:R-:W-:Y:S01]  /*0470*/  IMAD.IADD R6, R3, 0x1, -R6 ;  /* 0x0000000103067824 */ /* 0x000fe200078e0a06 */
[----:B------:R-:W3:Y:S02]  /*0480*/  LDC R15, c[0x0][0x148] ;  /* 0x00005200ff0f7b82 */ /* 0x000ee40000000800 */
[----:B------:R-:W-:-:S02]  /*0490*/  LEA.HI R5, R5, R4, RZ, 0x3 ;  /* 0x0000000405057211 */ /* 0x000fc400078f18ff */
[----:B-----5:R-:W-:Y:S02]  /*04a0*/  ISETP.NE.OR P0, PT, R0, RZ, !P0 ;  /* 0x000000ff0000720c */ /* 0x020fe40004705670 */
[--C-:B------:R-:W-:Y:S02]  /*04b0*/  SHF.R.S32.HI R0, RZ, 0x3, R5.reuse ;  /* 0x00000003ff007819 */ /* 0x100fe40000011405 */
[----:B------:R-:W-:Y:S02]  /*04c0*/  SHF.R.S32.HI R5, RZ, 0x1f, R5 ;  /* 0x0000001fff057819 */ /* 0x000fe40000011405 */
[----:B0-----:R-:W-:Y:S02]  /*04d0*/  I2FP.F32.U32 R7, UR10 ;  /* 0x0000000a00077c45 */ /* 0x001fe40008201000 */
[----:B------:R-:W-:-:S03]  /*04e0*/  LEA.HI R5, R5, R0, RZ, 0x2 ;  /* 0x0000000005057211 */ /* 0x000fc600078f10ff */
[----:B------:R-:W-:Y:S01]  /*04f0*/  FMUL R7, R7, UR4 ;  /* 0x0000000407077c20 */ /* 0x000fe20008400000 */
[----:B------:R-:W-:Y:S01]  /*0500*/  LOP3.LUT R5, R5, 0xfffffffc, RZ, 0xc0, !PT ;  /* 0xfffffffc05057812 */ /* 0x000fe200078ec0ff */
[----:B------:R-:W-:Y:S01]  /*0510*/  VOTEU.ALL UP0, P0 ;  /* 0x00000000003f7886 */ /* 0x000fe20000000000 */
[----:B------:R-:W-:Y:S01]  /*0520*/  ULDC UR4, c[0x0][0x154] ;  /* 0x0000550000047ab9 */ /* 0x000fe20000000800 */
[----:B------:R-:W-:Y:S02]  /*0530*/  VOTEU.ALL UP1, P0 ;  /* 0x00000000003f7886 */ /* 0x000fe40000020000 */
[----:B------:R-:W0:Y:S01]  /*0540*/  F2I.U32.TRUNC.NTZ R7, R7 ;  /* 0x0000000700077305 */ /* 0x000e22000020f000 */
[----:B------:R-:W-:Y:S01]  /*0550*/  IMAD.IADD R5, R0, 0x1, -R5 ;  /* 0x0000000100057824 */ /* 0x000fe200078e0a05 */
[----:B------:R-:W5:Y:S01]  /*0560*/  @!UP0 S2UR UR9, SR_CgaCtaId ;  /* 0x00000000000989c3 */ /* 0x000f620000008800 */
[----:B------:R-:W-:Y:S02]  /*0570*/  @!UP0 UMOV UR8, 0x400 ;  /* 0x0000040000088882 */ /* 0x000fe40000000000 */
[----:B------:R-:W-:Y:S01]  /*0580*/  IMAD R5, R6, 0x4, R5 ;  /* 0x0000000406057824 */ /* 0x000fe200078e0205 */
[----:B--2---:R-:W-:-:S04]  /*0590*/  I2FP.F32.U32 R6, R2 ;  /* 0x0000000200067245 */ /* 0x004fc80000201000 */
[----:B------:R-:W-:Y:S01]  /*05a0*/  LEA.HI R0, R5, R5, RZ, 0x1 ;  /* 0x0000000505007211 */ /* 0x000fe200078f08ff */
[----:B------:R-:W-:Y:S01]  /*05b0*/  FMUL R6, R6, UR4 ;  /* 0x0000000406067c20 */ /* 0x000fe20008400000 */
[----:B------:R-:W-:Y:S02]  /*05c0*/  UMOV UR4, 0x20 ;  /* 0x0000002000047882 */ /* 0x000fe40000000000 */
[----:B------:R-:W-:Y:S01]  /*05d0*/  LOP3.LUT R0, R0, 0xfffffffe, RZ, 0xc0, !PT ;  /* 0xfffffffe00007812 */ /* 0x000fe200078ec0ff */
[----:B0-----:R-:W-:Y:S01]  /*05e0*/  IMAD.MOV R13, RZ, RZ, -R7 ;  /* 0x000000ffff0d7224 */ /* 0x001fe200078e0a07 */
[----:B------:R-:W-:-:S04]  /*05f0*/  @!UP0 UIADD3 UR4, -UR4, 0x100000, URZ ;  /* 0x0010000004048890 */ /* 0x000fc8000fffe13f */
[----:B------:R-:W-:Y:S02]  /*0600*/  @!UP0 USHF.L.U32 UR5, UR4, 0xb, URZ ;  /* 0x0000000b04058899 */ /* 0x000fe4000800063f */
[----:B------:R-:W-:Y:S01]  /*0610*/  @!UP0 USHF.L.U32 UR4, UR4, 0x1, URZ ;  /* 0x0000000104048899 */ /* 0x000fe2000800063f */
[----:B------:R-:W0:Y:S01]  /*0620*/  F2I.U32.TRUNC.NTZ R6, R6 ;  /* 0x0000000600067305 */ /* 0x000e22000020f000 */
[----:B------:R-:W2:Y:S01]  /*0630*/  LDC R7, c[0x0][0x140] ;  /* 0x00005000ff077b82 */ /* 0x000ea20000000800 */
[----:B-1----:R-:W-:Y:S02]  /*0640*/  IMAD R13, R8, R13, UR10 ;  /* 0x0000000a080d7e24 */ /* 0x002fe4000f8e020d */
[----:B------:R-:W-:-:S05]  /*0650*/  IMAD.IADD R0, R5, 0x1, -R0 ;  /* 0x0000000105007824 */ /* 0x000fca00078e0a00 */
[----:B------:R-:W-:Y:S01]  /*0660*/  ISETP.NE.AND P2, PT, R0, R13, PT ;  /* 0x0000000d0000720c */ /* 0x000fe20003f45270 */
[C---:B------:R-:W-:Y:S01]  /*0670*/  IMAD.SHL.U32 R0, R5.reuse, 0x4, RZ ;  /* 0x0000000405007824 */ /* 0x040fe200078e00ff */
[----:B-----5:R-:W-:Y:S01]  /*0680*/  @!UP0 ULEA UR8, UR9, UR8, 0x18 ;  /* 0x0000000809088291 */ /* 0x020fe2000f8ec03f */
[----:B------:R-:W-:Y:S01]  /*0690*/  VOTEU.ALL UP0, P0 ;  /* 0x00000000003f7886 */ /* 0x000fe20000000000 */
[----:B------:R-:W-:Y:S01]  /*06a0*/  LOP3.LUT P0, RZ, R4, 0x7, RZ, 0xc0, !PT ;  /* 0x0000000704ff7812 */ /* 0x000fe2000780c0ff */
[----:B0-----:R-:W-:Y:S01]  /*06b0*/  IMAD.MOV R12, RZ, RZ, -R6 ;  /* 0x000000ffff0c7224 */ /* 0x001fe200078e0a06 */
[----:B------:R-:W-:-:S03]  /*06c0*/  LOP3.LUT R9, R5, 0xc, R0, 0x78, !PT ;  /* 0x0000000c05097812 */ /* 0x000fc600078e7800 */
[----:B---3--:R-:W-:Y:S01]  /*06d0*/  IMAD R5, R15, R12, R2 ;  /* 0x0000000c0f057224 */ /* 0x008fe200078e0202 */
[C---:B------:R-:W-:Y:S01]  /*06e0*/  ISETP.LT.U32.AND P0, PT, R9.reuse, 0x2, !P0 ;  /* 0x000000020900780c */ /* 0x040fe20004701070 */
[----:B------:R0:W-:Y:S02]  /*06f0*/  STL [R1+0x860], R9 ;  /* 0x0008600901007387 */ /* 0x0001e40000100800 */
[----:B------:R-:W-:Y:S02]  /*0700*/  @P2 LEA.HI R0, R9, R9, RZ, 0x1 ;  /* 0x0000000909002211 */ /* 0x000fe400078f08ff */
[----:B------:R-:W1:Y:S02]  /*0710*/  FENCE.VIEW.ASYNC.S ;  /* 0x00000000000073c6 */ /* 0x000e640000000000 */
[----:B-1----:R0:W1:Y:S01]  /*0720*/  @!UP0 SYNCS.EXCH.64 URZ, [UR8+0x30], UR4 ;  /* 0x00003004083f85b2 */ /* 0x0020620008000100 */
[----:B--2---:R-:W-:Y:S02]  /*0730*/  ISETP.EQ.U32.AND P4, PT, R7, 0x1, PT ;  /* 0x000000010700780c */ /* 0x004fe40003f82070 */
[----:B------:R-:W-:-:S04]  /*0740*/  @P2 SHF.R.S32.HI R0, RZ, 0x1, R0 ;  /* 0x00000001ff002819 */ /* 0x000fc80000011400 */
[----:B------:R-:W-:Y:S01]  /*0750*/  @P2 ISETP.NE.AND P3, PT, R0, R5, PT ;  /* 0x000000050000220c */ /* 0x000fe20003f65270 */
[----:B------:R-:W-:Y:S01]  /*0760*/  IMAD.MOV.U32 R0, RZ, RZ, 0x1 ;  /* 0x00000001ff007424 */ /* 0x000fe200078e00ff */
[----:B------:R-:W-:Y:S02]  /*0770*/  SEL R5, RZ, 0x1, !P0 ;  /* 0x00000001ff057807 */ /* 0x000fe40004000000 */
[----:B------:R-:W-:-:S04]  /*0780*/  @P2 SEL R0, RZ, 0x1, P3 ;  /* 0x00000001ff002807 */ /* 0x000fc80001800000 */
[----:B------:R-:W-:Y:S01]  /*0790*/  LOP3.LUT R0, R0, R5, RZ, 0xc0, !PT ;  /* 0x0000000500007212 */ /* 0x000fe200078ec0ff */
[----:B------:R0:W2:Y:S01]  /*07a0*/  @!UP1 SYNCS.EXCH.64 URZ, [UR8+0x38], UR4 ;  /* 0x00003804083f95b2 */ /* 0x0000a20008000100 */
[----:B------:R-:W-:-:S03]  /*07b0*/  NOP ;  /* 0x0000000000007918 */ /* 0x000fc60000000000 */
[----:B------:R0:W-:Y:S01]  /*07c0*/  STL [R1+0x858], R0 ;  /* 0x0008580001007387 */ /* 0x0001e20000100800 */
[----:B-1----:R-:W-:Y:S05]  /*07d0*/  @!P4 BRA `(.L_x_3) ;  /* 0x000000000008c947 */ /* 0x002fea0003800000 */
[----:B--2-4-:R-:W-:Y:S01]  /*07e0*/  UCGABAR_ARV ;  /* 0x00000000000079c7 */ /* 0x014fe20008000000 */
[----:B------:R-:W-:Y:S05]  /*07f0*/  BRA `(.L_x_4) ;  /* 0x0000000000047947 */ /* 0x000fea0003800000 */
.L_x_3:
[----:B--2-4-:R-:W-:Y:S01]  /*0800*/  NOP ;  /* 0x0000000000007918 */ /* 0x014fe20000000000 */
.L_x_4:
[----:B------:R-:W1:Y:S01]  /*0810*/  LDC R4, c[0x0][0x65c] ;  /* 0x00019700ff047b82 */ /* 0x000e620000000800 */
[----:B------:R-:W-:Y:S01]  /*0820*/  IMAD.MOV.U32 R5, RZ, RZ, RZ ;  /* 0x000000ffff057224 */ /* 0x000fe200078e00ff */
[----:B0-----:R-:W-:Y:S02]  /*0830*/  LOP3.LUT R0, R0, 0xfffff7ff, RZ, 0xc0, !PT ;  /* 0xfffff7ff00007812 */ /* 0x001fe400078ec0ff */
[----:B-1----:R-:W-:Y:S01]  /*0840*/  ISETP.NE.AND P2, PT, R4, 0x1, PT ;  /* 0x000000010400780c */ /* 0x002fe20003f45270 */
[----:B------:R-:W-:-:S12]  /*0850*/  IMAD.U32 R4, RZ, RZ, UR10 ;  /* 0x0000000aff047e24 */ /* 0x000fd8000f8e00ff */
[----:B------:R-:W0:Y:S01]  /*0860*/  @P2 LDC R7, c[0x0][0x10] ;  /* 0x00000400ff072b82 */ /* 0x000e220000000800 */
[----:B------:R-:W-:Y:S01]  /*0870*/  @P2 IMAD.MOV.U32 R3, RZ, RZ, RZ ;  /* 0x000000ffff032224 */ /* 0x000fe200078e00ff */
[----:B------:R-:W-:Y:S01]  /*0880*/  @P2 LOP3.LUT R0, R0, 0x800, RZ, 0xfc, !PT ;  /* 0x0000080000002812 */ /* 0x000fe200078efcff */
[----:B------:R-:W-:-:S05]  /*0890*/  @P2 IMAD.MOV.U32 R11, RZ, RZ, RZ ;  /* 0x000000ffff0b2224 */ /* 0x000fca00078e00ff */
[----:B------:R-:W1:Y:S01]  /*08a0*/  @!P2 LDC R9, c[0x0][0xc] ;  /* 0x00000300ff09ab82 */ /* 0x000e620000000800 */
[----:B0-----:R-:W-:-:S04]  /*08b0*/  @P2 IMAD.WIDE.U32 R6, R7, UR10, R2 ;  /* 0x0000000a07062c25 */ /* 0x001fc8000f8e0002 */
[----:B------:R-:W-:Y:S02]  /*08c0*/  @P2 IMAD.MOV.U32 R10, RZ, RZ, R6 ;  /* 0x000000ffff0a2224 */ /* 0x000fe400078e0006 */
[----:B------:R-:W-:Y:S02]  /*08d0*/  @P2 IMAD.IADD R17, R7, 0x1, R11 ;  /* 0x0000000107112824 */ /* 0x000fe400078e020b */
[----:B-1----:R-:W-:-:S04]  /*08e0*/  @!P2 IMAD.WIDE.U32 R4, R2, R9, R4 ;  /* 0x000000090204a225 */ /* 0x002fc800078e0004 */
[----:B------:R-:W-:Y:S02]  /*08f0*/  @!P2 IMAD.MOV.U32 R10, RZ, RZ, R4 ;  /* 0x000000ffff0aa224 */ /* 0x000fe400078e0004 */
[----:B------:R-:W-:-:S03]  /*0900*/  @!P2 IMAD.MOV.U32 R17, RZ, RZ, R5 ;  /* 0x000000ffff11a224 */ /* 0x000fc600078e0005 */
[----:B------:R0:W-:Y:S04]  /*0910*/  STL [R1+0x86c], R10 ;  /* 0x00086c0a01007387 */ /* 0x0001e80000100800 */
[----:B------:R0:W-:Y:S01]  /*0920*/  STL [R1+0x868], R17 ;  /* 0x0008681101007387 */ /* 0x0001e20000100800 */
[----:B------:R-:W-:Y:S05]  /*0930*/  @!P4 BRA `(.L_x_5) ;  /* 0x00000000000cc947 */ /* 0x000fea0003800000 */
[----:B------:R-:W-:Y:S01]  /*0940*/  UCGABAR_WAIT ;  /* 0x0000000000007dc7 */ /* 0x000fe20008000000 */
[----:B------:R-:W-:Y:S01]  /*0950*/  CCTL.IVALL ;  /* 0x00000000ff00798f */ /* 0x000fe20002000000 */
[----:B------:R-:W-:Y:S05]  /*0960*/  BRA `(.L_x_6) ;  /* 0x0000000000047947 */ /* 0x000fea0003800000 */
.L_x_5:
[----:B------:R-:W-:Y:S06]  /*0970*/  BAR.SYNC.DEFER_BLOCKING 0x0 ;  /* 0x0000000000007b1d */ /* 0x000fec0000010000 */
.L_x_6:
[----:B------:R-:W-:Y:S05]  /*0980*/  @!P1 BRA `(.L_x_7) ;  /* 0x000004d000709947 */ /* 0x000fea0003800000 */
[----:B------:R-:W-:-:S06]  /*0990*/  UISETP.GT.U32.AND UP0, UPT, UR11, 0x1, UPT ;  /* 0x000000010b00788c */ /* 0x000fcc000bf04070 */
[----:B------:R-:W-:-:S13]  /*09a0*/  PLOP3.LUT P0, PT, PT, PT, UP0, 0x80, 0x0 ;  /* 0x000000000000781c */ /* 0x000fda0003f0f008 */
[----:B------:R-:W-:Y:S05]  /*09b0*/  @P0 EXIT ;  /* 0x000000000000094d */ /* 0x000fea0003800000 */
[----:B------:R-:W-:Y:S01]  /*09c0*/  IMAD.MOV.U32 R6, RZ, RZ, -0x1 ;  /* 0xffffffffff067424 */ /* 0x000fe200078e00ff */
[----:B------:R-:W-:Y:S01]  /*09d0*/  ULDC.64 UR4, c[0x0][0x650] ;  /* 0x0001940000047ab9 */ /* 0x000fe20000000a00 */
[----:B------:R-:W-:Y:S01]  /*09e0*/  IMAD.MOV.U32 R5, RZ, RZ, -0x1 ;  /* 0xffffffffff057424 */ /* 0x000fe200078e00ff */
[----:B------:R-:W-:Y:S01]  /*09f0*/  ISETP.GE.U32.AND P0, PT, R10, UR4, PT ;  /* 0x000000040a007c0c */ /* 0x000fe2000bf06070 */
[----:B------:R-:W-:Y:S01]  /*0a00*/  UMOV UR19, 0xffffffff ;  /* 0xffffffff00137882 */ /* 0x000fe20000000000 */
[----:B------:R1:W-:Y:S01]  /*0a10*/  STL [R1+0x85c], R6 ;  /* 0x00085c0601007387 */ /* 0x0003e20000100800 */
[----:B------:R-:W-:Y:S02]  /*0a20*/  PRMT R4, RZ, 0x7610, R4 ;  /* 0x00007610ff047816 */ /* 0x000fe40000000004 */
[----:B------:R-:W-:Y:S01]  /*0a30*/  ISETP.GE.U32.AND.EX P0, PT, R17, UR5, PT, P0 ;  /* 0x0000000511007c0c */ /* 0x000fe2000bf06100 */
[----:B------:R1:W-:-:S12]  /*0a40*/  STL [R1+0x864], R5 ;  /* 0x0008640501007387 */ /* 0x0003d80000100800 */
[----:B-1----:R-:W-:Y:S05]  /*0a50*/  @P0 BRA `(.L_x_8) ;  /* 0x00000004003c0947 */ /* 0x002fea0003800000 */
[----:B------:R-:W-:Y:S01]  /*0a60*/  ULDC.64 UR14, c[0x0][0x628] ;  /* 0x00018a00000e7ab9 */ /* 0x000fe20000000a00 */
[----:B------:R-:W1:Y:S01]  /*0a70*/  LDC.64 R8, c[0x0][0x620] ;  /* 0x00018800ff087b82 */ /* 0x000e620000000a00 */
[----:B------:R-:W-:Y:S01]  /*0a80*/  ISETP.NE.U32.AND P0, PT, RZ, UR14, PT ;  /* 0x0000000eff007c0c */ /* 0x000fe2000bf05070 */
[----:B------:R-:W-:Y:S01]  /*0a90*/  ULDC UR13, c[0x0][0x630] ;  /* 0x00018c00000d7ab9 */ /* 0x000fe20000000800 */
[----:B------:R-:W-:Y:S02]  /*0aa0*/  R2UR UR4, R10 ;  /* 0x000000000a0472ca */ /* 0x000fe400000e0000 */
[----:B------:R-:W-:Y:S02]  /*0ab0*/  ISETP.NE.AND.EX P0, PT, RZ, UR15, PT, P0 ;  /* 0x0000000fff007c0c */ /* 0x000fe4000bf05300 */
[----:B------:R-:W-:-:S11]  /*0ac0*/  R2UR UR5, R17 ;  /* 0x00000000110572ca */ /* 0x000fd600000e0000 */
[----:B------:R-:W-:Y:S05]  /*0ad0*/  @!P0 BRA `(.L_x_9) ;  /* 0x0000000000308947 */ /* 0x000fea0003800000 */
[----:B------:R-:W-:Y:S01]  /*0ae0*/  R2UR UR4, R10 ;  /* 0x000000000a0472ca */ /* 0x000fe200000e0000 */
[----:B------:R-:W-:Y:S01]  /*0af0*/  ULDC UR7, c[0x0][0x634] ;  /* 0x00018d0000077ab9 */ /* 0x000fe20000000800 */
[----:B------:R-:W-:-:S11]  /*0b00*/  R2UR UR12, R17 ;  /* 0x00000000110c72ca */ /* 0x000fd600000e0000 */
[----:B------:R-:W-:-:S04]  /*0b10*/  UIADD3 UR7, UP0, UR4, UR7, URZ ;  /* 0x0000000704077290 */ /* 0x000fc8000ff1e03f */
[----:B------:R-:W-:-:S04]  /*0b20*/  UIADD3.X UR12, URZ, UR12, URZ, UP0, !UPT ;  /* 0x0000000c3f0c7290 */ /* 0x000fc800087fe43f */
[----:B------:R-:W-:-:S04]  /*0b30*/  UIMAD.WIDE.U32 UR4, UR12, UR14, URZ ;  /* 0x0000000e0c0472a5 */ /* 0x000fc8000f8e003f */
[----:B------:R-:W-:Y:S02]  /*0b40*/  UIMAD.WIDE.U32 UR8, UP0, UR7, UR15, UR4 ;  /* 0x0000000f070872a5 */ /* 0x000fe4000f800004 */
[----:B------:R-:W-:Y:S02]  /*0b50*/  UIMAD.WIDE.U32 UR4, UR7, UR14, URZ ;  /* 0x0000000e070472a5 */ /* 0x000fe4000f8e003f */
[----:B------:R-:W-:Y:S02]  /*0b60*/  UIADD3.X UR11, URZ, URZ, URZ, UP0, !UPT ;  /* 0x0000003f3f0b7290 */ /* 0x000fe400087fe43f */
[----:B------:R-:W-:Y:S01]  /*0b70*/  UIADD3 URZ, UP0, UR5, UR8, URZ ;  /* 0x00000008053f7290 */ /* 0x000fe2000ff1e03f */
[----:B------:R-:W-:-:S03]  /*0b80*/  UMOV UR10, UR9 ;  /* 0x00000009000a7c82 */ /* 0x000fc60008000000 */
[----:B------:R-:W-:-:S12]  /*0b90*/  UIMAD.WIDE.U32.X UR4, UR12, UR15, UR10, UP0 ;  /* 0x0000000f0c0472a5 */ /* 0x000fd800080e040a */
.L_x_9:
[----:B------:R-:W-:Y:S01]  /*0ba0*/  USHF.R.U64 UR19, UR4, UR13, UR5 ;  /* 0x0000000d04137299 */ /* 0x000fe20008001205 */
[----:B------:R-:W2:Y:S01]  /*0bb0*/  LDC.64 R22, c[0x0][0x640] ;  /* 0x00019000ff167b82 */ /* 0x000ea20000000a00 */
[----:B------:R-:W-:Y:S01]  /*0bc0*/  USHF.R.U32.HI UR4, URZ, UR13, UR5 ;  /* 0x0000000d3f047299 */ /* 0x000fe20008011605 */
[----:B------:R-:W-:-:S03]  /*0bd0*/  IMAD.MOV.U32 R4, RZ, RZ, R10 ;  /* 0x000000ffff047224 */ /* 0x000fc600078e000a */
[----:B------:R-:W-:-:S03]  /*0be0*/  IADD3 R3, P0, RZ, -UR19, RZ ;  /* 0x80000013ff037c10 */ /* 0x000fc6000ff1e0ff */
[----:B------:R-:W0:Y:S02]  /*0bf0*/  LDC R14, c[0x0][0x618] ;  /* 0x00018600ff0e7b82 */ /* 0x000e240000000800 */
[----:B------:R-:W-:-:S04]  /*0c00*/  IMAD.X R5, RZ, RZ, ~UR4, P0 ;  /* 0x80000004ff057e24 */ /* 0x000fc800080e06ff */
[-C--:B-1----:R-:W-:Y:S02]  /*0c10*/  IMAD R6, R5, R8.reuse, RZ ;  /* 0x0000000805067224 */ /* 0x082fe400078e02ff */
[----:B------:R-:W1:Y:S01]  /*0c20*/  LDC R16, c[0x0][0x608] ;  /* 0x00018200ff107b82 */ /* 0x000e620000000800 */
[----:B------:R-:W-:Y:S02]  /*0c30*/  IMAD.MOV.U32 R5, RZ, RZ, R17 ;  /* 0x000000ffff057224 */ /* 0x000fe400078e0011 */
[----:B------:R-:W-:-:S05]  /*0c40*/  IMAD.WIDE.U32 R4, R3, R8, R4 ;  /* 0x0000000803047225 */ /* 0x000fca00078e0004 */
[----:B------:R-:W3:Y:S01]  /*0c50*/  LDC R20, c[0x0][0x658] ;  /* 0x00019600ff147b82 */ /* 0x000ee20000000800 */
[----:B------:R-:W-:Y:S01]  /*0c60*/  IMAD R3, R3, R9, R6 ;  /* 0x0000000903037224 */ /* 0x000fe200078e0206 */
[----:B--2---:R-:W-:-:S03]  /*0c70*/  ISETP.NE.U32.AND P0, PT, R22, RZ, PT ;  /* 0x000000ff1600720c */ /* 0x004fc60003f05070 */
[----:B------:R-:W-:Y:S01]  /*0c80*/  IMAD.IADD R3, R5, 0x1, R3 ;  /* 0x0000000105037824 */ /* 0x000fe200078e0203 */
[----:B------:R-:W-:Y:S01]  /*0c90*/  ISETP.NE.AND.EX P0, PT, R23, RZ, PT, P0 ;  /* 0x000000ff1700720c */ /* 0x000fe20003f05300 */
[----:B------:R-:W-:Y:S01]  /*0ca0*/  IMAD.MOV.U32 R5, RZ, RZ, -0x1 ;  /* 0xffffffffff057424 */ /* 0x000fe200078e00ff */
[----:B------:R-:W2:Y:S02]  /*0cb0*/  LDC R18, c[0x0][0x600] ;  /* 0x00018000ff127b82 */ /* 0x000ea40000000800 */
[-CC-:B0-----:R-:W-:Y:S02]  /*0cc0*/  SHF.R.U64 R10, R4, R14.reuse, R3.reuse ;  /* 0x0000000e040a7219 */ /* 0x181fe40000001203 */
[----:B------:R-:W-:Y:S01]  /*0cd0*/  SHF.R.U32.HI R3, RZ, R14, R3 ;  /* 0x0000000eff037219 */ /* 0x000fe20000011603 */
[----:B------:R-:W-:Y:S02]  /*0ce0*/  IMAD R14, R15, R12, R2 ;  /* 0x0000000c0f0e7224 */ /* 0x000fe400078e0202 */
[----:B------:R-:W-:Y:S01]  /*0cf0*/  IMAD.MOV.U32 R15, RZ, RZ, 0x1 ;  /* 0x00000001ff0f7424 */ /* 0x000fe200078e00ff */
[----:B------:R-:W0:Y:S01]  /*0d00*/  LDC R11, c[0x0][0x648] ;  /* 0x00019200ff0b7b82 */ /* 0x000e220000000800 */
[----:B-1----:R-:W-:-:S02]  /*0d10*/  SHF.R.U64 R21, R10, R16, R3 ;  /* 0x000000100a157219 */ /* 0x002fc40000001203 */
[----:B------:R-:W-:-:S05]  /*0d20*/  SHF.R.U32.HI R3, RZ, R16, R3 ;  /* 0x00000010ff037219 */ /* 0x000fca0000011603 */
[----:B------:R-:W1:Y:S01]  /*0d30*/  LDC R17, c[0x0][0x638] ;  /* 0x00018e00ff117b82 */ /* 0x000e620000000800 */
[-C--:B---3--:R-:W-:Y:S02]  /*0d40*/  SHF.L.U32 R2, R5, R20.reuse, RZ ;  /* 0x0000001405027219 */ /* 0x088fe400000006ff */
[--C-:B------:R-:W-:Y:S02]  /*0d50*/  SHF.R.U64 R12, R21, R20, R3.reuse ;  /* 0x00000014150c7219 */ /* 0x100fe40000001203 */
[----:B------:R-:W-:Y:S02]  /*0d60*/  LOP3.LUT R8, RZ, R2, RZ, 0x33, !PT ;  /* 0x00000002ff087212 */ /* 0x000fe400078e33ff */
[----:B------:R-:W-:Y:S01]  /*0d70*/  SHF.R.U32.HI R3, RZ, R20, R3 ;  /* 0x00000014ff037219 */ /* 0x000fe20000011603 */
[----:B------:R-:W3:Y:S01]  /*0d80*/  LDC R19, c[0x0][0x610] ;  /* 0x00018400ff137b82 */ /* 0x000ee20000000800 */
[----:B------:R-:W-:Y:S01]  /*0d90*/  IMAD.MOV.U32 R2, RZ, RZ, R12 ;  /* 0x000000ffff027224 */ /* 0x000fe200078e000c */
[----:B------:R-:W-:Y:S06]  /*0da0*/  @!P0 BRA `(.L_x_10) ;  /* 0x0000000000288947 */ /* 0x000fec0003800000 */
[----:B------:R-:W4:Y:S02]  /*0db0*/  LDC R7, c[0x0][0x64c] ;  /* 0x00019300ff077b82 */ /* 0x000f240000000800 */
[----:B----4-:R-:W-:-:S05]  /*0dc0*/  IADD3 R7, P0, R12, R7, RZ ;  /* 0x000000070c077210 */ /* 0x010fca0007f1e0ff */
[----:B------:R-:W-:-:S04]  /*0dd0*/  IMAD.X R9, RZ, RZ, R3, P0 ;  /* 0x000000ffff097224 */ /* 0x000fc800000e0603 */
[----:B------:R-:W-:-:S04]  /*0de0*/  IMAD.WIDE.U32 R2, R9, R22, RZ ;  /* 0x0000001609027225 */ /* 0x000fc800078e00ff */
[----:B------:R-:W-:-:S04]  /*0df0*/  IMAD.WIDE.U32 R4, P0, R7, R23, R2 ;  /* 0x0000001707047225 */ /* 0x000fc80007800002 */
[----:B------:R-:W-:-:S04]  /*0e00*/  IMAD.WIDE.U32 R2, R7, R22, RZ ;  /* 0x0000001607027225 */ /* 0x000fc800078e00ff */
[----:B------:R-:W-:Y:S01]  /*0e10*/  IMAD.X R7, RZ, RZ, RZ, P0 ;  /* 0x000000ffff077224 */ /* 0x000fe200000e06ff */
[----:B------:R-:W-:Y:S01]  /*0e20*/  IADD3 RZ, P0, R3, R4, RZ ;  /* 0x0000000403ff7210 */ /* 0x000fe20007f1e0ff */
[----:B------:R-:W-:-:S04]  /*0e30*/  IMAD.MOV.U32 R6, RZ, RZ, R5 ;  /* 0x000000ffff067224 */ /* 0x000fc800078e0005 */
[----:B------:R-:W-:-:S08]  /*0e40*/  IMAD.WIDE.U32.X R2, R9, R23, R6, P0 ;  /* 0x0000001709027225 */ /* 0x000fd000000e0406 */
.L_x_10:
[----:B0-----:R-:W-:Y:S01]  /*0e50*/  SHF.R.U64 R4, R2, R11, R3 ;  /* 0x0000000b02047219 */ /* 0x001fe20000001203 */
[----:B--2---:R-:W-:Y:S01]  /*0e60*/  VIADD R5, R18, 0xffffffff ;  /* 0xffffffff12057836 */ /* 0x004fe20000000000 */
[----:B------:R-:W-:Y:S02]  /*0e70*/  SHF.L.U32 R3, R15, R20, RZ ;  /* 0x000000140f037219 */ /* 0x000fe400000006ff */
[----:B------:R-:W-:Y:S01]  /*0e80*/  LOP3.LUT R8, R21, R8, RZ, 0xc0, !PT ;  /* 0x0000000815087212 */ /* 0x000fe200078ec0ff */
[----:B------:R-:W-:Y:S01]  /*0e90*/  IMAD.MOV R6, RZ, RZ, -R4 ;  /* 0x000000ffff067224 */ /* 0x000fe200078e0a04 */
[----:B------:R-:W-:Y:S02]  /*0ea0*/  SEL R2, R13, R14, !P2 ;  /* 0x0000000e0d027207 */ /* 0x000fe40005000000 */
[----:B------:R-:W-:Y:S01]  /*0eb0*/  LOP3.LUT R5, R10, R5, RZ, 0xc0, !PT ;  /* 0x000000050a057212 */ /* 0x000fe200078ec0ff */
[----:B------:R-:W-:Y:S02]  /*0ec0*/  IMAD R7, R3, R4, R8 ;  /* 0x0000000403077224 */ /* 0x000fe400078e0208 */
[----:B-1----:R-:W-:-:S02]  /*0ed0*/  IMAD R3, R6, R17, R12 ;  /* 0x0000001106037224 */ /* 0x002fc400078e020c */
[----:B---3--:R-:W-:Y:S02]  /*0ee0*/  IMAD R2, R7, R19, R2 ;  /* 0x0000001307027224 */ /* 0x008fe400078e0202 */
[----:B------:R-:W-:Y:S02]  /*0ef0*/  IMAD R3, R3, R18, R5 ;  /* 0x0000001203037224 */ /* 0x000fe400078e0205 */
[----:B------:R-:W-:-:S03]  /*0f00*/  IMAD.MOV.U32 R4, RZ, RZ, 0x1 ;  /* 0x00000001ff047424 */ /* 0x000fc600078e00ff */
[----:B------:R-:W-:Y:S02]  /*0f10*/  SEL R5, R3, R2, !P2 ;  /* 0x0000000203057207 */ /* 0x000fe40005000000 */
[----:B------:R-:W-:-:S03]  /*0f20*/  SEL R2, R2, R3, !P2 ;  /* 0x0000000302027207 */ /* 0x000fc60005000000 */
[----:B------:R1:W-:Y:S04]  /*0f30*/  STL [R1+0x864], R5 ;  /* 0x0008640501007387 */ /* 0x0003e80000100800 */
[----:B------:R1:W-:Y:S02]  /*0f40*/  STL [R1+0x85c], R2 ;  /* 0x00085c0201007387 */ /* 0x0003e40000100800 */
.L_x_8:
[----:B------:R-:W-:-:S08]  /*0f50*/  NOP ;  /* 0x0000000000007918 */ /* 0x000fd00000000000 */
[----:B------:R-:W2:Y:S02]  /*0f60*/  USETMAXREG.TRY_ALLOC.CTAPOOL UP0, 0xf0 ;  /* 0x000000f0000079c8 */ /* 0x000ea40008000600 */
[----:B--2---:R-:W-:-:S13]  /*0f70*/  PLOP3.LUT P0, PT, PT, PT, UP0, 0x80, 0x0 ;  /* 0x000000000000781c */ /* 0x004fda0003f0f008 */
[----:B------:R-:W-:Y:S05]  /*0f80*/  @!P0 BRA `(.L_x_8) ;  /* 0xfffffffc00f08947 */ /* 0x000fea000383ffff */
[----:B------:R-:W-:Y:S01]  /*0f90*/  ULDC.64 UR4, c[0x0][0x598] ;  /* 0x0001660000047ab9 */ /* 0x000fe20000000a00 */
[----:B------:R-:W-:Y:S01]  /*0fa0*/  ULDC.64 UR30, c[0x0][0x208] ;  /* 0x00008200001e7ab9 */ /* 0x000fe20000000a00 */
[----:B------:R-:W-:-:S04]  /*0fb0*/  ISETP.NE.U32.AND P0, PT, RZ, UR4, PT ;  /* 0x00000004ff007c0c */ /* 0x000fc8000bf05070 */
[----:B------:R-:W-:-:S13]  /*0fc0*/  ISETP.NE.AND.EX P0, PT, RZ, UR5, PT, P0 ;  /* 0x00000005ff007c0c */ /* 0x000fda000bf05300 */
[----:B------:R-:W-:Y:S05]  /*0fd0*/  @!P0 BRA `(.L_x_11) ;  /* 0x0000000000208947 */ /* 0x000fea0003800000 */
[----:B-1----:R-:W1:Y:S02]  /*0fe0*/  LDC.64 R2, c[0x0][0x598] ;  /* 0x00016600ff027b82 */ /* 0x002e640000000a00 */
[----:B-1----:R-:W2:Y:S02]  /*0ff0*/  LDG.E.64 R2, desc[UR30][R2.64] ;  /* 0x0000001e02027981 */ /* 0x002ea4000c1e1b00 */
[----:B--2---:R-:W-:-:S04]  /*1000*/  ISETP.NE.U32.AND P0, PT, R2, RZ, PT ;  /* 0x000000ff0200720c */ /* 0x004fc80003f05070 */
[----:B------:R-:W-:-:S13]  /*1010*/  ISETP.NE.AND.EX P0, PT, R3, RZ, PT, P0 ;  /* 0x000000ff0300720c */ /* 0x000fda0003f05300 */
[----:B------:R-:W-:Y:S05]  /*1020*/  @!P0 BRA `(.L_x_11) ;  /* 0x00000000000c8947 */ /* 0x000fea0003800000 */
[----:B------:R-:W2:Y:S02]  /*1030*/  LD.E R2, desc[UR30][R2.64] ;  /* 0x0000001e02027980 */ /* 0x000ea4000c101900 */
[----:B--2---:R-:W-:Y:S01]  /*1040*/  R2UR UR18, R2 ;  /* 0x00000000021272ca */ /* 0x004fe200000e0000 */
[----:B------:R-:W-:-:S14]  /*1050*/  BRA `(.L_x_12) ;  /* 0x0000000000247947 */ /* 0x000fdc0003800000 */
.L_x_11:
[----:B------:R-:W-:Y:S02]  /*1060*/  ULDC.64 UR4, c[0x0][0x588] ;  /* 0x0001620000047ab9 */ /* 0x000fe40000000a00 */
[----:B------:R-:W-:-:S04]  /*1070*/  ISETP.NE.U32.AND P0, PT, RZ, UR4, PT ;  /* 0x00000004ff007c0c */ /* 0x000fc8000bf05070 */
[----:B------:R-:W-:-:S13]  /*1080*/  ISETP.NE.AND.EX P0, PT, RZ, UR5, PT, P0 ;  /* 0x00000005ff007c0c */ /* 0x000fda000bf05300 */
[----:B------:R-:W-:Y:S05]  /*1090*/  @!P0 BRA `(.L_x_13) ;  /* 0x0000000000108947 */ /* 0x000fea0003800000 */
[----:B-1----:R-:W1:Y:S02]  /*10a0*/  LDC.64 R2, c[0x0][0x588] ;  /* 0x00016200ff027b82 */ /* 0x002e640000000a00 */
[----:B-1----:R-:W2:Y:S02]  /*10b0*/  LDG.E R2, desc[UR30][R2.64] ;  /* 0x0000001e02027981 */ /* 0x002ea4000c1e1900 */
[----:B--2---:R-:W-:Y:S01]  /*10c0*/  R2UR UR18, R2 ;  /* 0x00000000021272ca */ /* 0x004fe200000e0000 */
[----:B------:R-:W-:-:S14]  /*10d0*/  BRA `(.L_x_12) ;  /* 0x0000000000047947 */ /* 0x000fdc0003800000 */
.L_x_13:
[----:B------:R-:W-:-:S05]  /*10e0*/  ULDC UR18, c[0x0][0x580] ;  /* 0x0001600000127ab9 */ /* 0x000fca0000000800 */
.L_x_12:
[----:B------:R-:W-:Y:S02]  /*10f0*/  ULDC.64 UR4, c[0x0][0x5a0] ;  /* 0x0001680000047ab9 */ /* 0x000fe40000000a00 */
        /* <DEDUP_REMOVED lines=11> */
.L_x_14:
        /* <DEDUP_REMOVED lines=8> */
.L_x_16:
[----:B------:R-:W-:-:S05]  /*1230*/  ULDC UR17, c[0x0][0x584] ;  /* 0x0001610000117ab9 */ /* 0x000fca0000000800 */
.L_x_15:
[----:B------:R-:W-:-:S13]  /*1240*/  LOP3.LUT P0, RZ, R4, 0xff, RZ, 0xc0, !PT ;  /* 0x000000ff04ff7812 */ /* 0x000fda000780c0ff */
[----:B------:R-:W-:Y:S05]  /*1250*/  @!P0 EXIT ;  /* 0x000000000000894d */ /* 0x000fea0003800000 */
[----:B------:R-:W-:Y:S01]  /*1260*/  ULDC UR4, c[0x0][0x28c] ;  /* 0x0000a30000047ab9 */ /* 0x000fe20000000800 */
[----:B------:R-:W-:Y:S01]  /*1270*/  ULDC.64 UR12, c[0x0][0x5c8] ;  /* 0x00017200000c7ab9 */ /* 0x000fe20000000a00 */
[----:B------:R-:W-:Y:S02]  /*1280*/  UIADD3 UR4, UR4, 0x7f, URZ ;  /* 0x0000007f04047890 */ /* 0x000fe4000fffe03f */
[----:B------:R-:W-:Y:S02]  /*1290*/  USHF.L.U64.HI UR7, UR12, 0x7, UR13 ;  /* 0x000000070c077899 */ /* 0x000fe4000801020d */
[----:B------:R-:W-:Y:S02]  /*12a0*/  USHF.R.S32.HI UR5, URZ, 0x1f, UR4 ;  /* 0x0000001f3f057899 */ /* 0x000fe40008011404 */
[----:B------:R-:W-:Y:S02]  /*12b0*/  USHF.L.U32 UR8, UR12, 0x7, URZ ;  /* 0x000000070c087899 */ /* 0x000fe4000800063f */
[----:B------:R-:W-:-:S02]  /*12c0*/  ULEA.HI UR5, UR5, UR4, URZ, 0x7 ;  /* 0x0000000405057291 */ /* 0x000fc4000f8f383f */
[----:B------:R-:W-:Y:S02]  /*12d0*/  USHF.L.U64.HI UR9, UR12, 0x3, UR13 ;  /* 0x000000030c097899 */ /* 0x000fe4000801020d */
[----:B------:R-:W-:Y:S02]  /*12e0*/  USHF.L.U32 UR10, UR12, 0x3, URZ ;  /* 0x000000030c0a7899 */ /* 0x000fe4000800063f */
[----:B------:R-:W-:Y:S02]  /*12f0*/  USHF.L.U64.HI UR11, UR12, 0x8, UR13 ;  /* 0x000000080c0b7899 */ /* 0x000fe4000801020d */
[----:B------:R-:W-:Y:S02]  /*1300*/  USHF.R.S32.HI UR14, URZ, 0x7, UR5 ;  /* 0x000000073f0e7899 */ /* 0x000fe40008011405 */
[----:B------:R-:W-:Y:S02]  /*1310*/  USHF.L.U32 UR12, UR12, 0x8, URZ ;  /* 0x000000080c0c7899 */ /* 0x000fe4000800063f */
[----:B------:R-:W-:Y:S01]  /*1320*/  ULOP3.LUT UR13, UR6, 0x1, URZ, 0xfc, !UPT ;  /* 0x00000001060d7892 */ /* 0x000fe2000f8efc3f */
[----:B------:R-:W-:Y:S01]  /*1330*/  UMOV UR4, URZ ;  /* 0x0000003f00047c82 */ /* 0x000fe20008000000 */
[----:B------:R-:W-:-:S10]  /*1340*/  UMOV UR5, URZ ;  /* 0x0000003f00057c82 */ /* 0x000fd40008000000 */
.L_x_137:
[----:B------:R-:W-:Y:S01]  /*1350*/  STL [R1+0x854], RZ ;  /* 0x000854ff01007387 */ /* 0x000fe20000100800 */
[----:B--2---:R-:W2:Y:S01]  /*1360*/  S2UR UR25, SR_CgaCtaId ;  /* 0x00000000001979c3 */ /* 0x004ea20000008800 */
[----:B------:R-:W-:Y:S01]  /*1370*/  UMOV UR23, 0x400 ;  /* 0x0000040000177882 */ /* 0x000fe20000000000 */
[----:B------:R-:W-:Y:S01]  /*1380*/  UMOV UR24, URZ ;  /* 0x0000003f00187c82 */ /* 0x000fe20008000000 */
[----:B------:R-:W-:Y:S01]  /*1390*/  STL [R1+0x850], RZ ;  /* 0x000850ff01007387 */ /* 0x000fe20000100800 */
[----:B------:R-:W-:Y:S01]  /*13a0*/  UMOV UR20, URZ ;  /* 0x0000003f00147c82 */ /* 0x000fe20008000000 */
[----:B------:R-:W-:Y:S01]  /*13b0*/  UMOV UR21, URZ ;  /* 0x0000003f00157c82 */ /* 0x000fe20008000000 */
[----:B------:R-:W-:Y:S01]  /*13c0*/  UMOV UR28, UR5 ;  /* 0x00000005001c7c82 */ /* 0x000fe20008000000 */
[----:B------:R-:W-:Y:S01]  /*13d0*/  STL [R1+0x84c], RZ ;  /* 0x00084cff01007387 */ /* 0x000fe20000100800 */
[----:B------:R-:W3:Y:S01]  /*13e0*/  LDC R3, c[0x0][0x28c] ;  /* 0x0000a300ff037b82 */ /* 0x000ee20000000800 */
[----:B------:R-:W-:-:S02]  /*13f0*/  CS2R R236, SRZ ;  /* 0x0000000000ec7805 */ /* 0x000fc4000001ff00 */
[----:B------:R-:W-:Y:S01]  /*1400*/  CS2R R234, SRZ ;  /* 0x0000000000ea7805 */ /* 0x000fe2000001ff00 */
[----:B------:R-:W-:Y:S01]  /*1410*/  STL [R1+0x848], RZ ;  /* 0x000848ff01007387 */ /* 0x000fe20000100800 */
[----:B------:R-:W-:Y:S02]  /*1420*/  CS2R R232, SRZ ;  /* 0x0000000000e87805 */ /* 0x000fe4000001ff00 */
[----:B------:R-:W-:Y:S02]  /*1430*/  CS2R R230, SRZ ;  /* 0x0000000000e67805 */ /* 0x000fe4000001ff00 */
[----:B------:R-:W-:Y:S01]  /*1440*/  CS2R R228, SRZ ;  /* 0x0000000000e47805 */ /* 0x000fe2000001ff00 */
[----:B------:R-:W-:Y:S01]  /*1450*/  STL [R1+0x844], RZ ;  /* 0x000844ff01007387 */ /* 0x000fe20000100800 */
[----:B------:R-:W-:Y:S02]  /*1460*/  CS2R R226, SRZ ;  /* 0x0000000000e27805 */ /* 0x000fe4000001ff00 */
        /* <DEDUP_REMOVED lines=11> */
[----:B0-----:R-:W-:Y:S02]  /*1520*/  CS2R R16, SRZ ;  /* 0x0000000000107805 */ /* 0x001fe4000001ff00 */
[----:B------:R-:W-:Y:S02]  /*1530*/  CS2R R14, SRZ ;  /* 0x00000000000e7805 */ /* 0x000fe4000001ff00 */
[----:B------:R-:W-:Y:S01]  /*1540*/  CS2R R12, SRZ ;  /* 0x00000000000c7805 */ /* 0x000fe2000001ff00 */
[----:B------:R-:W-:Y:S01]  /*1550*/  STL [R1+0x834], RZ ;  /* 0x000834ff01007387 */ /* 0x000fe20000100800 */
[----:B---3--:R-:W-:Y:S02]  /*1560*/  ISETP.GE.AND P0, PT, R3, 0x1, PT ;  /* 0x000000010300780c */ /* 0x008fe40003f06270 */
[----:B------:R-:W-:-:S02]  /*1570*/  CS2R R10, SRZ ;  /* 0x00000000000a7805 */ /* 0x000fc4000001ff00 */
[----:B------:R-:W-:Y:S01]  /*1580*/  CS2R R8, SRZ ;  /* 0x0000000000087805 */ /* 0x000fe2000001ff00 */
[----:B------:R-:W-:Y:S01]  /*1590*/  STL [R1+0x830], RZ ;  /* 0x000830ff01007387 */ /* 0x000fe20000100800 */
[----:B-1----:R-:W-:Y:S02]  /*15a0*/  CS2R R6, SRZ ;  /* 0x0000000000067805 */ /* 0x002fe4000001ff00 */
[----:B-1---5:R-:W-:Y:S02]  /*15b0*/  CS2R R4, SRZ ;  /* 0x0000000000047805 */ /* 0x022fe4000001ff00 */
        /* <DEDUP_REMOVED lines=127> */
[----:B------:R-:W-:Y:S01]  /*1db0*/  CS2R R118, SRZ ;  /* 0x0000000000767805 */ /* 0x000fe2000001ff00 */
[----:B------:R-:W-:Y:S04]  /*1dc0*/  STL [R1+0x7ac], RZ ;  /* 0x0007acff01007387 */ /* 0x000fe80000100800 */
        /* <DEDUP_REMOVED lines=395> */
[----:B------:R-:W-:Y:S04]  /*3680*/  STL [R1], RZ ;  /* 0x000000ff01007387 */ /* 0x000fe80000100800 */
[----:B------:R-:W-:Y:S04]  /*3690*/  STL [R1+0x4], RZ ;  /* 0x000004ff01007387 */ /* 0x000fe80000100800 */
[----:B------:R-:W-:Y:S04]  /*36a0*/  STL [R1+0x8], RZ ;  /* 0x000008ff01007387 */ /* 0x000fe80000100800 */
[----:B------:R-:W-:Y:S04]  /*36b0*/  STL [R1+0xc], RZ ;  /* 0x00000cff01007387 */ /* 0x000fe80000100800 */
[----:B------:R-:W-:Y:S04]  /*36c0*/  STL [R1+0x10], RZ ;  /* 0x000010ff01007387 */ /* 0x000fe80000100800 */
[----:B------:R-:W-:Y:S04]  /*36d0*/  STL [R1+0x14], RZ ;  /* 0x000014ff01007387 */ /* 0x000fe80000100800 */
[----:B------:R-:W-:Y:S04]  /*36e0*/  STL [R1+0x18], RZ ;  /* 0x000018ff01007387 */ /* 0x000fe80000100800 */
[----:B------:R-:W-:Y:S04]  /*36f0*/  STL [R1+0x1c], RZ ;  /* 0x00001cff01007387 */ /* 0x000fe80000100800 */
[----:B------:R-:W-:Y:S01]  /*3700*/  STL [R1+0x20], RZ ;  /* 0x000020ff01007387 */ /* 0x000fe20000100800 */
[----:B------:R-:W0:Y:S03]  /*3710*/  S2R R2, SR_TID.X ;  /* 0x0000000000027919 */ /* 0x000e260000002100 */
        /* <DEDUP_REMOVED lines=8> */
[----:B0-----:R-:W-:-:S03]  /*37a0*/  LOP3.LUT R2, R2, 0x80, RZ, 0xc0, !PT ;  /* 0x0000008002027812 */ /* 0x001fc600078ec0ff */
[----:B------:R-:W-:Y:S01]  /*37b0*/  STL [R1+0x44], RZ ;  /* 0x000044ff01007387 */ /* 0x000fe20000100800 */
[----:B------:R-:W-:-:S03]  /*37c0*/  SHF.R.U32.HI R2, RZ, 0x7, R2 ;  /* 0x00000007ff027819 */ /* 0x000fc60000011602 */
        /* <DEDUP_REMOVED lines=33> */
[----:B------:R-:W0:Y:S04]  /*39e0*/  SHFL.IDX PT, R2, R2, RZ, 0x1f ;  /* 0x00001fff02027589 */ /* 0x000e2800000e0000 */
[----:B------:R1:W-:Y:S04]  /*39f0*/  STL [R1+0xcc], RZ ;  /* 0x0000ccff01007387 */ /* 0x0003e80000100800 */
[----:B------:R1:W-:Y:S04]  /*3a00*/  STL [R1+0xd0], RZ ;  /* 0x0000d0ff01007387 */ /* 0x0003e80000100800 */
[----:B------:R1:W-:Y:S04]  /*3a10*/  STL [R1+0xd4], RZ ;  /* 0x0000d4ff01007387 */ /* 0x0003e80000100800 */
[----:B------:R1:W-:Y:S04]  /*3a20*/  STL [R1+0xd8], RZ ;  /* 0x0000d8ff01007387 */ /* 0x0003e80000100800 */
[----:B------:R1:W-:Y:S04]  /*3a30*/  STL [R1+0xdc], RZ ;  /* 0x0000dcff01007387 */ /* 0x0003e80000100800 */
[----:B------:R1:W-:Y:S01]  /*3a40*/  STL [R1+0xe0], RZ ;  /* 0x0000e0ff01007387 */ /* 0x0003e20000100800 */
[----:B0-----:R-:W-:Y:S01]  /*3a50*/  R2UR UR15, R2 ;  /* 0x00000000020f72ca */ /* 0x001fe200000e0000 */
[----:B------:R-:W-:-:S02]  /*3a60*/  IMAD.U32 R2, RZ, RZ, UR4 ;  /* 0x00000004ff027e24 */ /* 0x000fc4000f8e00ff */
[----:B------:R1:W-:Y:S04]  /*3a70*/  STL [R1+0xe4], RZ ;  /* 0x0000e4ff01007387 */ /* 0x0003e80000100800 */
[----:B------:R1:W-:Y:S04]  /*3a80*/  STL [R1+0xe8], RZ ;  /* 0x0000e8ff01007387 */ /* 0x0003e80000100800 */
[----:B------:R1:W-:Y:S02]  /*3a90*/  STL [R1+0xec], RZ ;  /* 0x0000ecff01007387 */ /* 0x0003e40000100800 */
[----:B------:R-:W-:-:S02]  /*3aa0*/  ULEA.HI UR16, UR15, UR15, URZ, 0x1 ;  /* 0x0000000f0f107291 */ /* 0x000fc4000f8f083f */
[----:B------:R1:W-:Y:S02]  /*3ab0*/  STL [R1+0xf0], RZ ;  /* 0x0000f0ff01007387 */ /* 0x0003e40000100800 */
[----:B------:R-:W-:Y:S02]  /*3ac0*/  ULOP3.LUT UR22, UR16, 0x7fffe, URZ, 0xc0, !UPT ;  /* 0x0007fffe10167892 */ /* 0x000fe4000f8ec03f */
[----:B------:R1:W-:Y:S01]  /*3ad0*/  STL [R1+0xf4], RZ ;  /* 0x0000f4ff01007387 */ /* 0x0003e20000100800 */
[----:B--2---:R-:W-:Y:S02]  /*3ae0*/  ULEA UR16, UR25, UR23, 0x18 ;  /* 0x0000001719107291 */ /* 0x004fe4000f8ec03f */
[----:B------:R-:W-:Y:S01]  /*3af0*/  UIADD3 UR22, UR15, -UR22, URZ ;  /* 0x800000160f167290 */ /* 0x000fe2000fffe03f */
[----:B------:R1:W-:Y:S03]  /*3b00*/  STL [R1+0xf8], RZ ;  /* 0x0000f8ff01007387 */ /* 0x0003e60000100800 */
[----:B------:R-:W-:Y:S01]  /*3b10*/  ULEA UR22, UR22, UR16, 0xd ;  /* 0x0000001016167291 */ /* 0x000fe2000f8e683f */
[----:B------:R1:W-:Y:S03]  /*3b20*/  STL [R1+0xfc], RZ ;  /* 0x0000fcff01007387 */ /* 0x0003e60000100800 */
[----:B------:R-:W-:Y:S01]  /*3b30*/  UIADD3 UR22, UR22, 0x100, URZ ;  /* 0x0000010016167890 */ /* 0x000fe2000fffe03f */
[----:B------:R1:W-:Y:S03]  /*3b40*/  STL [R1+0x100], RZ ;  /* 0x000100ff01007387 */ /* 0x0003e60000100800 */
[----:B------:R-:W-:Y:S01]  /*3b50*/  USHF.R.U32.HI UR15, URZ, 0x4, UR22 ;  /* 0x000000043f0f7899 */ /* 0x000fe20008011616 */
[----:B------:R1:W-:Y:S03]  /*3b60*/  STL [R1+0x104], RZ ;  /* 0x000104ff01007387 */ /* 0x0003e60000100800 */
[----:B------:R-:W-:Y:S01]  /*3b70*/  ULOP3.LUT UR15, UR15, 0x3fff, URZ, 0xc0, !UPT ;  /* 0x00003fff0f0f7892 */ /* 0x000fe2000f8ec03f */
[----:B------:R1:W-:Y:S04]  /*3b80*/  STL [R1+0x108], RZ ;  /* 0x000108ff01007387 */ /* 0x0003e80000100800 */
        /* <DEDUP_REMOVED lines=28> */
[----:B------:R1:W-:Y:S01]  /*3d50*/  STL [R1+0x17c], RZ ;  /* 0x00017cff01007387 */ /* 0x0003e20000100800 */
[----:B------:R-:W-:Y:S05]  /*3d60*/  @!P0 BRA `(.L_x_17) ;  /* 0x000000b400cc8947 */ /* 0x000fea0003800000 */
[----:B------:R-:W-:-:S06]  /*3d70*/  UISETP.NE.AND UP0, UPT, UR13, 0x3, UPT ;  /* 0x000000030d00788c */ /* 0x000fcc000bf05270 */
[----:B------:R-:W-:-:S13]  /*3d80*/  PLOP3.LUT P1, PT, PT, PT, UP0, 0x80, 0x0 ;  /* 0x000000000000781c */ /* 0x000fda0003f2f008 */
[----:B------:R-:W-:Y:S05]  /*3d90*/  @!P1 BRA `(.L_x_18) ;  /* 0x0000000000049947 */ /* 0x000fea0003800000 */
[----:B------:R-:W-:Y:S01]  /*3da0*/  BPT.TRAP 0x1 ;  /* 0x000000040000795c */ /* 0x000fe20000300000 */
.L_x_18:
[----:B------:R-:W-:Y:S01]  /*3db0*/  ULEA UR20, UR5, UR16, 0x3 ;  /* 0x0000001005147291 */ /* 0x000fe2000f8e183f */
[----:B------:R-:W-:-:S05]  /*3dc0*/  IMAD.U32 R2, RZ, RZ, UR4 ;  /* 0x00000004ff027e24 */ /* 0x000fca000f8e00ff */
[----:B------:R-:W-:-:S04]  /*3dd0*/  SHF.L.U32 R2, R2, 0x1f, RZ ;  /* 0x0000001f02027819 */ /* 0x000fc800000006ff */
[----:B------:R0:W2:Y:S01]  /*3de0*/  SYNCS.PHASECHK.TRANS64.TRYWAIT P0, [UR20], R2 ;  /* 0x00000002ff0075a7 */ /* 0x0000a20008000154 */
[----:B------:R-:W-:Y:S05]  /*3df0*/  @!P1 BRA `(.L_x_19) ;  /* 0x0000000000049947 */ /* 0x000fea0003800000 */
[----:B------:R-:W-:Y:S01]  /*3e00*/  BPT.TRAP 0x1 ;  /* 0x000000040000795c */ /* 0x000fe20000300000 */
.L_x_19:
[----:B--2---:R-:W-:Y:S05]  /*3e10*/  @P0 BRA `(.L_x_20) ;  /* 0x0000000000080947 */ /* 0x004fea0003800000 */
[----:B------:R-:W2:Y:S02]  /*3e20*/  SYNCS.PHASECHK.TRANS64.TRYWAIT P0, [UR20], R2 ;  /* 0x00000002ff0075a7 */ /* 0x000ea40008000154 */
[----:B--2---:R-:W-:Y:S05]  /*3e30*/  @!P0 BRA `(.L_x_21) ;  /* 0x000004b000988947 */ /* 0x004fea0003800000 */
.L_x_20:
[----:B------:R-:W-:Y:S01]  /*3e40*/  UIADD3 UR20, UR16, 0x20100, URZ ;  /* 0x0002010010147890 */ /* 0x000fe2000fffe03f */
[----:B------:R-:W-:Y:S01]  /*3e50*/  WARPGROUP.ARRIVE ;  /* 0x00000000000079c5 */ /* 0x000fe20000000000 */
[----:B------:R-:W-:Y:S01]  /*3e60*/  ULOP3.LUT UR25, UR15, 0x10000, URZ, 0xfc, !UPT ;  /* 0x000100000f197892 */ /* 0x000fe2000f8efc3f */
[----:B------:R3:W-:Y:S01]  /*3e70*/  STL [R1+0xb28], R0 ;  /* 0x000b280001007387 */ /* 0x0007e20000100800 */
[----:B------:R-:W-:Y:S02]  /*3e80*/  USHF.R.U32.HI UR20, URZ, 0x4, UR20 ;  /* 0x000000043f147899 */ /* 0x000fe40008011614 */
[----:B------:R-:W-:Y:S02]  /*3e90*/  ULEA UR25, UR5, UR25, 0xc ;  /* 0x0000001905197291 */ /* 0x000fe4000f8e603f */
[----:B------:R-:W-:Y:S01]  /*3ea0*/  ULOP3.LUT UR20, UR20, 0x3fff, URZ, 0xc0, !UPT ;  /* 0x00003fff14147892 */ /* 0x000fe2000f8ec03f */
[----:B------:R-:W-:Y:S01]  /*3eb0*/  UMOV UR21, 0x40000040 ;  /* 0x4000004000157882 */ /* 0x000fe20000000000 */
[----:B------:R-:W-:-:S02]  /*3ec0*/  UMOV UR23, 0x40000040 ;  /* 0x4000004000177882 */ /* 0x000fc40000000000 */
[----:B------:R-:W-:-:S04]  /*3ed0*/  ULOP3.LUT UR20, UR20, 0x10000, URZ, 0xfc, !UPT ;  /* 0x0001000014147892 */ /* 0x000fc8000f8efc3f */
[----:B------:R-:W-:-:S03]  /*3ee0*/  UIMAD UR26, UR5, 0x600, UR20 ;  /* 0x00000600051a78a4 */ /* 0x000fc6000f8e0214 */
[----:B------:R-:W-:-:S04]  /*3ef0*/  UMOV UR20, UR25 ;  /* 0x0000001900147c82 */ /* 0x000fc80008000000 */
[----:B------:R-:W-:Y:S02]  /*3f00*/  UMOV UR22, UR26 ;  /* 0x0000001a00167c82 */ /* 0x000fe40008000000 */
[----:B------:R-:W-:Y:S01]  /*3f10*/  QGMMA.64x192x32.F32.E4M3.E4M3 R100, gdesc[UR20], RZ, !UPT, gsb0 ;  /* 0x02e00000146479f3 */ /* 0x000fe2000c0008ff */
[----:B------:R-:W-:Y:S01]  /*3f20*/  UIADD3 UR20, UR25, 0x400, URZ ;  /* 0x0000040019147890 */ /* 0x000fe2000fffe03f */
[----:B------:R-:W-:Y:S01]  /*3f30*/  UMOV UR21, 0x40000040 ;  /* 0x4000004000157882 */ /* 0x000fe20000000000 */
[----:B------:R-:W-:Y:S02]  /*3f40*/  WARPGROUP.DEPBAR.LE gsb0, 0x0 ;  /* 0x00008000000079c5 */ /* 0x000fe40000010000 */
[----:B------:R-:W-:Y:S02]  /*3f50*/  IMAD.MOV.U32 R96, RZ, RZ, R100 ;  /* 0x000000ffff607224 */ /* 0x000fe400078e0064 */
[----:B------:R-:W-:Y:S02]  /*3f60*/  IMAD.MOV.U32 R95, RZ, RZ, R101 ;  /* 0x000000ffff5f7224 */ /* 0x000fe400078e0065 */
[----:B------:R-:W-:-:S02]  /*3f70*/  IMAD.MOV.U32 R94, RZ, RZ, R102 ;  /* 0x000000ffff5e7224 */ /* 0x000fc400078e0066 */
[----:B------:R-:W-:Y:S02]  /*3f80*/  IMAD.MOV.U32 R93, RZ, RZ, R103 ;  /* 0x000000ffff5d7224 */ /* 0x000fe400078e0067 */
[----:B------:R-:W-:Y:S02]  /*3f90*/  IMAD.MOV.U32 R92, RZ, RZ, R104 ;  /* 0x000000ffff5c7224 */ /* 0x000fe400078e0068 */
[----:B------:R-:W-:Y:S02]  /*3fa0*/  IMAD.MOV.U32 R91, RZ, RZ, R105 ;  /* 0x000000ffff5b7224 */ /* 0x000fe400078e0069 */
        /* <DEDUP_REMOVED lines=87> */
[----:B--2---:R-:W-:Y:S02]  /*4520*/  IMAD.MOV.U32 R3, RZ, RZ, R193 ;  /* 0x000000ffff037224 */ /* 0x004fe400078e00c1 */
[----:B0-----:R-:W-:Y:S02]  /*4530*/  IMAD.MOV.U32 R2, RZ, RZ, R194 ;  /* 0x000000ffff027224 */ /* 0x001fe400078e00c2 */
[----:B---3--:R-:W-:Y:S02]  /*4540*/  IMAD.MOV.U32 R0, RZ, RZ, R195 ;  /* 0x000000ffff007224 */ /* 0x008fe400078e00c3 */
[----:B------:R-:W-:-:S06]  /*4550*/  WARPGROUP.ARRIVE ;  /* 0x00000000000079c5 */ /* 0x000fcc0000000000 */
[----:B------:R-:W-:Y:S01]  /*4560*/  QGMMA.64x192x32.F32.E4M3.E4M3 R100, gdesc[UR20], RZ, !UPT, gsb0 ;  /* 0x02e00000146479f3 */ /* 0x000fe2000c0008ff */
[----:B------:R-:W-:Y:S01]  /*4570*/  UIADD3 UR20, UR25, 0x800, URZ ;  /* 0x0000080019147890 */ /* 0x000fe2000fffe03f */
[----:B------:R-:W-:Y:S01]  /*4580*/  UMOV UR21, 0x40000040 ;  /* 0x4000004000157882 */ /* 0x000fe20000000000 */
[----:B------:R-:W-:Y:S02]  /*4590*/  WARPGROUP.DEPBAR.LE gsb0, 0x0 ;  /* 0x00008000000079c5 */ /* 0x000fe40000010000 */
[----:B------:R-:W-:Y:S04]  /*45a0*/  STL.64 [R1], R100 ;  /* 0x0000006401007387 */ /* 0x000fe80000100a00 */
[----:B------:R-:W-:Y:S04]  /*45b0*/  STL.64 [R1+0x8], R102 ;  /* 0x0000086601007387 */ /* 0x000fe80000100a00 */
        /* <DEDUP_REMOVED lines=45> */
[----:B------:R0:W-:Y:S02]  /*4890*/  STL.64 [R1+0x178], R194 ;  /* 0x000178c201007387 */ /* 0x0001e40000100a00 */
[----:B0-----:R-:W-:-:S06]  /*48a0*/  WARPGROUP.ARRIVE ;  /* 0x00000000000079c5 */ /* 0x001fcc0000000000 */
[----:B------:R-:W-:Y:S03]  /*48b0*/  QGMMA.64x192x32.F32.E4M3.E4M3 R120, gdesc[UR20], RZ, !UPT, gsb0 ;  /* 0x02e00000147879f3 */ /* 0x000fe6000c0008ff */
[----:B------:R-:W-:Y:S02]  /*48c0*/  WARPGROUP.DEPBAR.LE gsb0, 0x0 ;  /* 0x00008000000079c5 */ /* 0x000fe40000010000 */
        /* <DEDUP_REMOVED lines=47> */
[----:B------:R0:W-:Y:S04]  /*4bc0*/  STL.64 [R1+0xe30], R120 ;  /* 0x000e307801007387 */ /* 0x0001e80000100a00 */
[----:B0-----:R-:W2:Y:S04]  /*4bd0*/  LDL.LU.64 R120, [R1] ;  /* 0x0000000001787983 */ /* 0x001ea80000300a00 */
[----:B------:R-:W3:Y:S04]  /*4be0*/  LDL.LU.64 R122, [R1+0x8] ;  /* 0x00000800017a7983 */ /* 0x000ee80000300a00 */
[----:B------:R-:W4:Y:S04]  /*4bf0*/  LDL.LU.64 R124, [R1+0x10] ;  /* 0x00001000017c7983 */ /* 0x000f280000300a00 */
[----:B------:R-:W2:Y:S04]  /*4c00*/  LDL.LU.64 R126, [R1+0x18] ;  /* 0x00001800017e7983 */ /* 0x000ea80000300a00 */
        /* <DEDUP_REMOVED lines=43> */
[----:B------:R-:W4:Y:S01]  /*4ec0*/  LDL.LU.64 R214, [R1+0x178] ;  /* 0x0001780001d67983 */ /* 0x000f220000300a00 */
[----:B------:R-:W-:Y:S01]  /*4ed0*/  UIADD3 UR20, UR25, 0xc00, URZ ;  /* 0x00000c0019147890 */ /* 0x000fe2000fffe03f */
[----:B------:R-:W-:Y:S01]  /*4ee0*/  IMAD.MOV.U32 R216, RZ, RZ, R20 ;  /* 0x000000ffffd87224 */ /* 0x000fe200078e0014 */
[----:B------:R-:W-:Y:S01]  /*4ef0*/  UMOV UR21, 0x40000040 ;  /* 0x4000004000157882 */ /* 0x000fe20000000000 */
        /* <DEDUP_REMOVED lines=18> */
[----:B------:R-:W-:Y:S01]  /*5020*/  IMAD.MOV.U32 R235, RZ, RZ, R0 ;  /* 0x000000ffffeb7224 */ /* 0x000fe200078e0000 */
[----:B----4-:R0:W-:Y:S04]  /*5030*/  STL.64 [R1+0x1128], R214 ;  /* 0x001128d601007387 */ /* 0x0101e80000100a00 */
[----:B---3--:R3:W-:Y:S04]  /*5040*/  STL.64 [R1+0x1120], R212 ;  /* 0x001120d401007387 */ /* 0x0087e80000100a00 */
[----:B--2---:R2:W-:Y:S04]  /*5050*/  STL.64 [R1+0x1118], R210 ;  /* 0x001118d201007387 */ /* 0x0045e80000100a00 */
[----:B------:R4:W-:Y:S01]  /*5060*/  STL.64 [R1+0x1110], R208 ;  /* 0x001110d001007387 */ /* 0x0009e20000100a00 */
[----:B0-----:R-:W-:-:S02]  /*5070*/  IMAD.MOV.U32 R214, RZ, RZ, R22 ;  /* 0x000000ffffd67224 */ /* 0x001fc400078e0016 */
[----:B------:R-:W-:Y:S01]  /*5080*/  IMAD.MOV.U32 R215, RZ, RZ, R21 ;  /* 0x000000ffffd77224 */ /* 0x000fe200078e0015 */
[----:B------:R0:W-:Y:S01]  /*5090*/  STL.64 [R1+0x1108], R206 ;  /* 0x001108ce01007387 */ /* 0x0001e20000100a00 */
[----:B---3--:R-:W-:Y:S02]  /*50a0*/  IMAD.MOV.U32 R212, RZ, RZ, R24 ;  /* 0x000000ffffd47224 */ /* 0x008fe400078e0018 */
[----:B------:R-:W-:Y:S01]  /*50b0*/  IMAD.MOV.U32 R213, RZ, RZ, R23 ;  /* 0x000000ffffd57224 */ /* 0x000fe200078e0017 */
[----:B------:R3:W-:Y:S01]  /*50c0*/  STL.64 [R1+0x1100], R204 ;  /* 0x001100cc01007387 */ /* 0x0007e20000100a00 */
[----:B--2---:R-:W-:Y:S02]  /*50d0*/  IMAD.MOV.U32 R210, RZ, RZ, R26 ;  /* 0x000000ffffd27224 */ /* 0x004fe400078e001a */
[----:B------:R-:W-:Y:S01]  /*50e0*/  IMAD.MOV.U32 R211, RZ, RZ, R25 ;  /* 0x000000ffffd37224 */ /* 0x000fe200078e0019 */
[----:B------:R2:W-:Y:S01]  /*50f0*/  STL.64 [R1+0x10f8], R202 ;  /* 0x0010f8ca01007387 */ /* 0x0005e20000100a00 */
[----:B----4-:R-:W-:-:S02]  /*5100*/  IMAD.MOV.U32 R208, RZ, RZ, R28 ;  /* 0x000000ffffd07224 */ /* 0x010fc400078e001c */
[----:B------:R-:W-:Y:S01]  /*5110*/  IMAD.MOV.U32 R209, RZ, RZ, R27 ;  /* 0x000000ffffd17224 */ /* 0x000fe200078e001b */
[----:B------:R4:W-:Y:S01]  /*5120*/  STL.64 [R1+0x10f0], R200 ;  /* 0x0010f0c801007387 */ /* 0x0009e20000100a00 */
[----:B0-----:R-:W-:Y:S02]  /*5130*/  IMAD.MOV.U32 R206, RZ, RZ, R30 ;  /* 0x000000ffffce7224 */ /* 0x001fe400078e001e */
[----:B------:R-:W-:Y:S01]  /*5140*/  IMAD.MOV.U32 R207, RZ, RZ, R29 ;  /* 0x000000ffffcf7224 */ /* 0x000fe200078e001d */
[----:B------:R0:W-:Y:S01]  /*5150*/  STL.64 [R1+0x10e8], R198 ;  /* 0x0010e8c601007387 */ /* 0x0001e20000100a00 */
[----:B---3--:R-:W-:Y:S02]  /*5160*/  IMAD.MOV.U32 R204, RZ, RZ, R32 ;  /* 0x000000ffffcc7224 */ /* 0x008fe400078e0020 */
[----:B------:R-:W-:Y:S01]  /*5170*/  IMAD.MOV.U32 R205, RZ, RZ, R31 ;  /* 0x000000ffffcd7224 */ /* 0x000fe200078e001f */
[----:B------:R3:W-:Y:S01]  /*5180*/  STL.64 [R1+0x10e0], R196 ;  /* 0x0010e0c401007387 */ /* 0x0007e20000100a00 */
[----:B--2---:R-:W-:-:S02]  /*5190*/  IMAD.MOV.U32 R202, RZ, RZ, R34 ;  /* 0x000000ffffca7224 */ /* 0x004fc400078e0022 */
[----:B------:R-:W-:Y:S01]  /*51a0*/  IMAD.MOV.U32 R203, RZ, RZ, R33 ;  /* 0x000000ffffcb7224 */ /* 0x000fe200078e0021 */
[----:B------:R2:W-:Y:S01]  /*51b0*/  STL.64 [R1+0x10d8], R194 ;  /* 0x0010d8c201007387 */ /* 0x0005e20000100a00 */
[----:B----4-:R-:W-:Y:S02]  /*51c0*/  IMAD.MOV.U32 R200, RZ, RZ, R36 ;  /* 0x000000ffffc87224 */ /* 0x010fe400078e0024 */
[----:B------:R-:W-:Y:S01]  /*51d0*/  IMAD.MOV.U32 R201, RZ, RZ, R35 ;  /* 0x000000ffffc97224 */ /* 0x000fe200078e0023 */
[----:B------:R4:W-:Y:S01]  /*51e0*/  STL.64 [R1+0x10d0], R192 ;  /* 0x0010d0c001007387 */ /* 0x0009e20000100a00 */
[----:B0-----:R-:W-:Y:S02]  /*51f0*/  IMAD.MOV.U32 R198, RZ, RZ, R38 ;  /* 0x000000ffffc67224 */ /* 0x001fe400078e0026 */
[----:B------:R-:W-:Y:S01]  /*5200*/  IMAD.MOV.U32 R199, RZ, RZ, R37 ;  /* 0x000000ffffc77224 */ /* 0x000fe200078e0025 */
[----:B------:R0:W-:Y:S01]  /*5210*/  STL.64 [R1+0x10c8], R190 ;  /* 0x0010c8be01007387 */ /* 0x0001e20000100a00 */
[----:B---3--:R-:W-:-:S02]  /*5220*/  IMAD.MOV.U32 R196, RZ, RZ, R40 ;  /* 0x000000ffffc47224 */ /* 0x008fc400078e0028 */
[----:B------:R-:W-:Y:S01]  /*5230*/  IMAD.MOV.U32 R197, RZ, RZ, R39 ;  /* 0x000000ffffc57224 */ /* 0x000fe200078e0027 */
[----:B------:R3:W-:Y:S01]  /*5240*/  STL.64 [R1+0x10c0], R188 ;  /* 0x0010c0bc01007387 */ /* 0x0007e20000100a00 */
[----:B--2---:R-:W-:Y:S02]  /*5250*/  IMAD.MOV.U32 R194, RZ, RZ, R42 ;  /* 0x000000ffffc27224 */ /* 0x004fe400078e002a */
[----:B------:R-:W-:Y:S01]  /*5260*/  IMAD.MOV.U32 R195, RZ, RZ, R41 ;  /* 0x000000ffffc37224 */ /* 0x000fe200078e0029 */
[----:B------:R2:W-:Y:S01]  /*5270*/  STL.64 [R1+0x10b8], R186 ;  /* 0x0010b8ba01007387 */ /* 0x0005e20000100a00 */
[----:B----4-:R-:W-:Y:S02]  /*5280*/  IMAD.MOV.U32 R192, RZ, RZ, R44 ;  /* 0x000000ffffc07224 */ /* 0x010fe400078e002c */
[----:B------:R-:W-:Y:S01]  /*5290*/  IMAD.MOV.U32 R193, RZ, RZ, R43 ;  /* 0x000000ffffc17224 */ /* 0x000fe200078e002b */
        /* <DEDUP_REMOVED lines=69> */
[----:B------:R-:W-:Y:S01]  /*56f0*/  STL.64 [R1+0xff8], R138 ;  /* 0x000ff88a01007387 */ /* 0x000fe20000100a00 */
[----:B----4-:R-:W-:Y:S02]  /*5700*/  IMAD.MOV.U32 R144, RZ, RZ, R92 ;  /* 0x000000ffff907224 */ /* 0x010fe400078e005c */
[----:B------:R-:W-:Y:S01]  /*5710*/  IMAD.MOV.U32 R145, RZ, RZ, R91 ;  /* 0x000000ffff917224 */ /* 0x000fe200078e005b */
[----:B------:R-:W-:Y:S01]  /*5720*/  STL.64 [R1+0xff0], R136 ;  /* 0x000ff08801007387 */ /* 0x000fe20000100a00 */
[----:B0-----:R-:W-:-:S02]  /*5730*/  IMAD.MOV.U32 R142, RZ, RZ, R94 ;  /* 0x000000ffff8e7224 */ /* 0x001fc400078e005e */
[----:B------:R-:W-:Y:S01]  /*5740*/  IMAD.MOV.U32 R143, RZ, RZ, R93 ;  /* 0x000000ffff8f7224 */ /* 0x000fe200078e005d */
[----:B------:R-:W-:Y:S01]  /*5750*/  STL.64 [R1+0xfe8], R134 ;  /* 0x000fe88601007387 */ /* 0x000fe20000100a00 */
[----:B---3--:R-:W-:Y:S02]  /*5760*/  IMAD.MOV.U32 R140, RZ, RZ, R96 ;  /* 0x000000ffff8c7224 */ /* 0x008fe400078e0060 */
[----:B------:R-:W-:Y:S01]  /*5770*/  IMAD.MOV.U32 R141, RZ, RZ, R95 ;  /* 0x000000ffff8d7224 */ /* 0x000fe200078e005f */
[----:B------:R-:W-:Y:S01]  /*5780*/  STL.64 [R1+0xfe0], R132 ;  /* 0x000fe08401007387 */ /* 0x000fe20000100a00 */
[----:B------:R-:W-:-:S03]  /*5790*/  WARPGROUP.ARRIVE ;  /* 0x00000000000079c5 */ /* 0x000fc60000000000 */
[----:B------:R-:W-:Y:S03]  /*57a0*/  STL.64 [R1+0xfd8], R130 ;  /* 0x000fd88201007387 */ /* 0x000fe60000100a00 */
[----:B------:R-:W-:Y:S01]  /*57b0*/  QGMMA.64x192x32.F32.E4M3.E4M3 R24, gdesc[UR20], RZ, !UPT, gsb0 ;  /* 0x02e00000141879f3 */ /* 0x000fe2000c0008ff */
[----:B------:R-:W-:Y:S01]  /*57c0*/  UIADD3 UR20, UR25, 0x2, URZ ;  /* 0x0000000219147890 */ /* 0x000fe2000fffe03f */
[----:B------:R-:W-:Y:S01]  /*57d0*/  STL.64 [R1+0xfd0], R128 ;  /* 0x000fd08001007387 */ /* 0x000fe20000100a00 */
[----:B------:R-:W-:Y:S01]  /*57e0*/  UIADD3 UR22, UR26, 0x2, URZ ;  /* 0x000000021a167890 */ /* 0x000fe2000fffe03f */
[----:B------:R-:W-:Y:S01]  /*57f0*/  UMOV UR21, 0x40000040 ;  /* 0x4000004000157882 */ /* 0x000fe20000000000 */
[----:B------:R-:W-:Y:S01]  /*5800*/  UMOV UR23, 0x40000040 ;  /* 0x4000004000177882 */ /* 0x000fe20000000000 */
[----:B------:R-:W-:Y:S04]  /*5810*/  STL.64 [R1+0xfc8], R126 ;  /* 0x000fc87e01007387 */ /* 0x000fe80000100a00 */
[----:B------:R-:W-:Y:S04]  /*5820*/  STL.64 [R1+0xfc0], R124 ;  /* 0x000fc07c01007387 */ /* 0x000fe80000100a00 */
[----:B------:R-:W-:Y:S04]  /*5830*/  STL.64 [R1+0xfb8], R122 ;  /* 0x000fb87a01007387 */ /* 0x000fe80000100a00 */
[----:B------:R-:W-:Y:S01]  /*5840*/  STL.64 [R1+0xfb0], R120 ;  /* 0x000fb07801007387 */ /* 0x000fe20000100a00 */
[----:B------:R-:W-:-:S02]  /*5850*/  WARPGROUP.DEPBAR.LE gsb0, 0x0 ;  /* 0x00008000000079c5 */ /* 0x000fc40000010000 */
[----:B------:R-:W-:-:S06]  /*5860*/  WARPGROUP.ARRIVE ;  /* 0x00000000000079c5 */ /* 0x000fcc0000000000 */
[----:B------:R-:W-:Y:S03]  /*5870*/  QGMMA.64x192x32.F32.E4M3.E4M3 R140, gdesc[UR20], R140, gsb0 ;  /* 0x02e00000148c79f3 */ /* 0x000fe6000800088c */
        /* <DEDUP_REMOVED lines=49> */
[----:B0-----:R-:W2:Y:S04]  /*5b90*/  LDL.LU.64 R214, [R1+0x1128] ;  /* 0x0011280001d67983 */ /* 0x001ea80000300a00 */
[----:B------:R-:W2:Y:S04]  /*5ba0*/  LDL.LU.64 R212, [R1+0x1120] ;  /* 0x0011200001d47983 */ /* 0x000ea80000300a00 */
        /* <DEDUP_REMOVED lines=45> */
[----:B------:R-:W2:Y:S01]  /*5e80*/  LDL.LU.64 R120, [R1+0xfb0] ;  /* 0x000fb00001787983 */ /* 0x000ea20000300a00 */
[----:B------:R-:W-:Y:S01]  /*5e90*/  UIADD3 UR20, UR25, 0x402, URZ ;  /* 0x0000040219147890 */ /* 0x000fe2000fffe03f */
[----:B------:R-:W-:-:S02]  /*5ea0*/  UMOV UR21, 0x40000040 ;  /* 0x4000004000157882 */ /* 0x000fc40000000000 */
[----:B------:R-:W-:Y:S01]  /*5eb0*/  STL [R1+0x854], RZ ;  /* 0x000854ff01007387 */ /* 0x000fe20000100800 */
[----:B------:R-:W-:-:S03]  /*5ec0*/  UMOV UR24, 0x4 ;  /* 0x0000000400187882 */ /* 0x000fc60000000000 */
[----:B------:R-:W-:Y:S01]  /*5ed0*/  STL [R1+0x850], RZ ;  /* 0x000850ff01007387 */ /* 0x000fe20000100800 */
[----:B--2---:R-:W-:-:S06]  /*5ee0*/  WARPGROUP.ARRIVE ;  /* 0x00000000000079c5 */ /* 0x004fcc0000000000 */
[----:B------:R-:W-:Y:S03]  /*5ef0*/  QGMMA.64x192x32.F32.E4M3.E4M3 R120, gdesc[UR20], R120, gsb0 ;  /* 0x02e00000147879f3 */ /* 0x000fe60008000878 */
[----:B------:R-:W-:Y:S02]  /*5f00*/  WARPGROUP.DEPBAR.LE gsb0, 0x0 ;  /* 0x00008000000079c5 */ /* 0x000fe40000010000 */
[----:B------:R-:W-:Y:S01]  /*5f10*/  STL.64 [R1], R120 ;  /* 0x0000007801007387 */ /* 0x000fe20000100a00 */
[----:B------:R-:W-:Y:S02]  /*5f20*/  IMAD.MOV.U32 R2, RZ, RZ, R214 ;  /* 0x000000ffff027224 */ /* 0x000fe400078e00d6 */
[----:B------:R-:W-:Y:S01]  /*5f30*/  IMAD.MOV.U32 R0, RZ, RZ, R215 ;  /* 0x000000ffff007224 */ /* 0x000fe200078e00d7 */
[----:B------:R-:W-:Y:S01]  /*5f40*/  STL.64 [R1+0x8], R122 ;  /* 0x0000087a01007387 */ /* 0x000fe20000100a00 */
[----:B------:R-:W-:-:S02]  /*5f50*/  IMAD.MOV.U32 R4, RZ, RZ, R212 ;  /* 0x000000ffff047224 */ /* 0x000fc400078e00d4 */
[----:B------:R-:W-:Y:S01]  /*5f60*/  IMAD.MOV.U32 R3, RZ, RZ, R213 ;  /* 0x000000ffff037224 */ /* 0x000fe200078e00d5 */
[----:B------:R-:W-:Y:S01]  /*5f70*/  STL.64 [R1+0x10], R124 ;  /* 0x0000107c01007387 */ /* 0x000fe20000100a00 */
[----:B------:R-:W-:Y:S02]  /*5f80*/  IMAD.MOV.U32 R6, RZ, RZ, R210 ;  /* 0x000000ffff067224 */ /* 0x000fe400078e00d2 */
[----:B------:R-:W-:Y:S01]  /*5f90*/  IMAD.MOV.U32 R5, RZ, RZ, R211 ;  /* 0x000000ffff057224 */ /* 0x000fe200078e00d3 */
[----:B------:R-:W-:Y:S01]  /*5fa0*/  STL.64 [R1+0x18], R126 ;  /* 0x0000187e01007387 */ /* 0x000fe20000100a00 */
        /* <DEDUP_REMOVED lines=27> */
[----:B---3--:R-:W-:Y:S02]  /*6160*/  IMAD.MOV.U32 R218, RZ, RZ, R190 ;  /* 0x000000ffffda7224 */ /* 0x008fe400078e00be */
[----:B------:R-:W-:Y:S01]  /*6170*/  IMAD.MOV.U32 R217, RZ, RZ, R191 ;  /* 0x000000ffffd97224 */ /* 0x000fe200078e00bf */
[----:B------:R-:W-:Y:S01]  /*6180*/  STL.64 [R1+0x68], R146 ;  /* 0x0000689201007387 */ /* 0x000fe20000100a00 */
[----:B----4-:R-:W-:-:S02]  /*6190*/  IMAD.MOV.U32 R220, RZ, RZ, R188 ;  /* 0x000000ffffdc7224 */ /* 0x010fc400078e00bc */
[----:B------:R-:W-:Y:S01]  /*61a0*/  IMAD.MOV.U32 R219, RZ, RZ, R189 ;  /* 0x000000ffffdb7224 */ /* 0x000fe200078e00bd */
[----:B------:R-:W-:Y:S01]  /*61b0*/  STL.64 [R1+0x70], R148 ;  /* 0x0000709401007387 */ /* 0x000fe20000100a00 */
[----:B-1----:R-:W-:Y:S02]  /*61c0*/  IMAD.MOV.U32 R222, RZ, RZ, R186 ;  /* 0x000000ffffde7224 */ /* 0x002fe400078e00ba */
        /* <DEDUP_REMOVED lines=20> */
[----:B------:R-:W-:-:S03]  /*6310*/  IMAD.MOV.U32 R235, RZ, RZ, R173 ;  /* 0x000000ffffeb7224 */ /* 0x000fc600078e00ad */
[----:B------:R-:W-:Y:S04]  /*6320*/  STL.64 [R1+0xb0], R164 ;  /* 0x0000b0a401007387 */ /* 0x000fe80000100a00 */
[----:B------:R-:W-:Y:S04]  /*6330*/  STL.64 [R1+0xb8], R166 ;  /* 0x0000b8a601007387 */ /* 0x000fe80000100a00 */
[----:B------:R-:W-:Y:S04]  /*6340*/  STL.64 [R1+0xc0], R168 ;  /* 0x0000c0a801007387 */ /* 0x000fe80000100a00 */
[----:B------:R-:W-:Y:S04]  /*6350*/  STL.64 [R1+0xc8], R170 ;  /* 0x0000c8aa01007387 */ /* 0x000fe80000100a00 */
[----:B------:R0:W-:Y:S04]  /*6360*/  STL [R1+0xd0], R172 ;  /* 0x0000d0ac01007387 */ /* 0x0001e80000100800 */
        /* <DEDUP_REMOVED lines=66> */
[----:B--2---:R-:W-:-:S06]  /*6790*/  WARPGROUP.ARRIVE ;  /* 0x00000000000079c5 */ /* 0x004fcc0000000000 */
[----:B------:R-:W-:Y:S01]  /*67a0*/  QGMMA.64x192x32.F32.E4M3.E4M3 R120, gdesc[UR20], R120, gsb0 ;  /* 0x02e00000147879f3 */ /* 0x000fe20008000878 */
[----:B------:R-:W-:Y:S01]  /*67b0*/  UIADD3 UR20, UR25, 0xc02, URZ ;  /* 0x00000c0219147890 */ /* 0x000fe2000fffe03f */
[----:B------:R-:W-:Y:S01]  /*67c0*/  UMOV UR21, 0x40000040 ;  /* 0x4000004000157882 */ /* 0x000fe20000000000 */
[----:B------:R-:W-:Y:S02]  /*67d0*/  WARPGROUP.DEPBAR.LE gsb0, 0x0 ;  /* 0x00008000000079c5 */ /* 0x000fe40000010000 */
[----:B------:R-:W-:Y:S01]  /*67e0*/  WARPGROUP.ARRIVE ;  /* 0x00000000000079c5 */ /* 0x000fe20000000000 */
[----:B------:R-:W-:Y:S04]  /*67f0*/  STL.64 [R1+0xca8], R214 ;  /* 0x000ca8d601007387 */ /* 0x000fe80000100a00 */
[----:B------:R-:W-:Y:S10]  /*6800*/  STL.64 [R1+0xca0], R212 ;  /* 0x000ca0d401007387 */ /* 0x000ff40000100a00 */
[----:B------:R-:W-:Y:S01]  /*6810*/  QGMMA.64x192x32.F32.E4M3.E4M3 R24, gdesc[UR20], R24, gsb0 ;  /* 0x02e00000141879f3 */ /* 0x000fe20008000818 */
[----:B------:R-:W-:Y:S01]  /*6820*/  UIADD3 UR20, UR25, 0x4, URZ ;  /* 0x0000000419147890 */ /* 0x000fe2000fffe03f */
[----:B------:R-:W-:Y:S01]  /*6830*/  STL.64 [R1+0xc98], R210 ;  /* 0x000c98d201007387 */ /* 0x000fe20000100a00 */
[----:B------:R-:W-:-:S03]  /*6840*/  UIADD3 UR22, UR26, 0x4, URZ ;  /* 0x000000041a167890 */ /* 0x000fc6000fffe03f */
        /* <DEDUP_REMOVED lines=45> */
[----:B------:R-:W-:Y:S04]  /*6b20*/  STL [R1+0x80c], RZ ;  /* 0x00080cff01007387 */ /* 0x000fe80000100800 */
[----:B------:R-:W-:Y:S04]  /*6b30*/  STL [R1+0x808], RZ ;  /* 0x000808ff01007387 */ /* 0x000fe80000100800 */
[----:B------:R-:W-:Y:S01]  /*6b40*/  STL [R1+0x804], RZ ;  /* 0x000804ff01007387 */ /* 0x000fe20000100800 */
[----:B------:R-:W-:-:S03]  /*6b50*/  WARPGROUP.DEPBAR.LE gsb0, 0x0 ;  /* 0x00008000000079c5 */ /* 0x000fc60000010000 */
        /* <DEDUP_REMOVED lines=184> */
[----:B------:R-:W3:Y:S04]  /*76e0*/  LDL.LU R120, [R1] ;  /* 0x0000000001787983 */ /* 0x000ee80000300800 */
[----:B------:R-:W3:Y:S04]  /*76f0*/  LDL.LU R121, [R1+0x4] ;  /* 0x0000040001797983 */ /* 0x000ee80000300800 */
        /* <DEDUP_REMOVED lines=50> */
[----:B------:R-:W3:Y:S01]  /*7a20*/  LDL.LU R172, [R1+0xd0] ;  /* 0x0000d00001ac7983 */ /* 0x000ee20000300800 */
[----:B------:R-:W-:Y:S01]  /*7a30*/  UMOV UR21, 0x40000040 ;  /* 0x4000004000157882 */ /* 0x000fe20000000000 */
        /* <DEDUP_REMOVED lines=44> */
[----:B--2---:R-:W-:-:S06]  /*7d00*/  WARPGROUP.ARRIVE ;  /* 0x00000000000079c5 */ /* 0x004fcc0000000000 */
[----:B------:R-:W-:Y:S01]  /*7d10*/  QGMMA.64x192x32.F32.E4M3.E4M3 R24, gdesc[UR20], R24, gsb0 ;  /* 0x02e00000141879f3 */ /* 0x000fe20008000818 */
[----:B------:R-:W-:Y:S01]  /*7d20*/  UIADD3 UR20, UR25, 0x404, URZ ;  /* 0x0000040419147890 */ /* 0x000fe2000fffe03f */
[----:B------:R-:W-:Y:S01]  /*7d30*/  UMOV UR21, 0x40000040 ;  /* 0x4000004000157882 */ /* 0x000fe20000000000 */
[----:B------:R-:W-:Y:S02]  /*7d40*/  WARPGROUP.DEPBAR.LE gsb0, 0x0 ;  /* 0x00008000000079c5 */ /* 0x000fe40000010000 */
[----:B------:R-:W-:Y:S01]  /*7d50*/  STL.64 [R1+0x180], R24 ;  /* 0x0001801801007387 */ /* 0x000fe20000100a00 */
[----:B------:R-:W-:Y:S02]  /*7d60*/  IMAD.MOV.U32 R3, RZ, RZ, R118 ;  /* 0x000000ffff037224 */ /* 0x000fe400078e0076 */
[----:B------:R-:W-:Y:S01]  /*7d70*/  IMAD.MOV.U32 R2, RZ, RZ, R119 ;  /* 0x000000ffff027224 */ /* 0x000fe200078e0077 */
[----:B------:R-:W-:Y:S01]  /*7d80*/  STL.64 [R1+0x188], R26 ;  /* 0x0001881a01007387 */ /* 0x000fe20000100a00 */
[----:B------:R-:W-:Y:S01]  /*7d90*/  IMAD.MOV.U32 R5, RZ, RZ, R116 ;  /* 0x000000ffff057224 */ /* 0x000fe200078e0074 */
[----:B---3--:R-:W-:Y:S01]  /*7da0*/  WARPGROUP.ARRIVE ;  /* 0x00000000000079c5 */ /* 0x008fe20000000000 */
[----:B------:R-:W-:Y:S01]  /*7db0*/  IMAD.MOV.U32 R4, RZ, RZ, R117 ;  /* 0x000000ffff047224 */ /* 0x000fe200078e0075 */
[----:B------:R-:W-:Y:S01]  /*7dc0*/  STL.64 [R1+0x190], R28 ;  /* 0x0001901c01007387 */ /* 0x000fe20000100a00 */
[----:B------:R-:W-:-:S02]  /*7dd0*/  IMAD.MOV.U32 R7, RZ, RZ, R114 ;  /* 0x000000ffff077224 */ /* 0x000fc400078e0072 */
[----:B------:R-:W-:-:S04]  /*7de0*/  IMAD.MOV.U32 R6, RZ, RZ, R115 ;  /* 0x000000ffff067224 */ /* 0x000fc800078e0073 */
[----:B------:R-:W-:Y:S01]  /*7df0*/  QGMMA.64x192x32.F32.E4M3.E4M3 R120, gdesc[UR20], R120, gsb0 ;  /* 0x02e00000147879f3 */ /* 0x000fe20008000878 */
        /* <DEDUP_REMOVED lines=174> */
[----:B0-----:R-:W3:Y:S04]  /*88e0*/  LDL.LU.64 R214, [R1+0xca8] ;  /* 0x000ca80001d67983 */ /* 0x001ee80000300a00 */
[----:B------:R-:W3:Y:S04]  /*88f0*/  LDL.LU.64 R212, [R1+0xca0] ;  /* 0x000ca00001d47983 */ /* 0x000ee80000300a00 */
        /* <DEDUP_REMOVED lines=45> */
[----:B------:R-:W3:Y:S01]  /*8bd0*/  LDL.LU.64 R120, [R1+0xb30] ;  /* 0x000b300001787983 */ /* 0x000ee20000300a00 */
        /* <DEDUP_REMOVED lines=18> */
[----:B---3--:R-:W-:-:S06]  /*8d00*/  WARPGROUP.ARRIVE ;  /* 0x00000000000079c5 */ /* 0x008fcc0000000000 */
[----:B------:R-:W-:Y:S01]  /*8d10*/  QGMMA.64x192x32.F32.E4M3.E4M3 R120, gdesc[UR20], R120, gsb0 ;  /* 0x02e00000147879f3 */ /* 0x000fe20008000878 */
[----:B------:R-:W-:Y:S01]  /*8d20*/  UIADD3 UR20, UR25, 0xc04, URZ ;  /* 0x00000c0419147890 */ /* 0x000fe2000fffe03f */
[----:B------:R-:W-:Y:S01]  /*8d30*/  UMOV UR21, 0x40000040 ;  /* 0x4000004000157882 */ /* 0x000fe20000000000 */
[----:B------:R-:W-:Y:S02]  /*8d40*/  WARPGROUP.DEPBAR.LE gsb0, 0x0 ;  /* 0x00008000000079c5 */ /* 0x000fe40000010000 */
[----:B--2---:R-:W-:Y:S01]  /*8d50*/  WARPGROUP.ARRIVE ;  /* 0x00000000000079c5 */ /* 0x004fe20000000000 */
[----:B------:R-:W-:Y:S04]  /*8d60*/  STL.64 [R1+0x9a0], R214 ;  /* 0x0009a0d601007387 */ /* 0x000fe80000100a00 */
[----:B------:R-:W-:Y:S10]  /*8d70*/  STL.64 [R1+0x998], R212 ;  /* 0x000998d401007387 */ /* 0x000ff40000100a00 */
[----:B------:R-:W-:Y:S01]  /*8d80*/  QGMMA.64x192x32.F32.E4M3.E4M3 R24, gdesc[UR20], R24, gsb0 ;  /* 0x02e00000141879f3 */ /* 0x000fe20008000818 */
        /* <DEDUP_REMOVED lines=49> */
[----:B------:R-:W-:-:S03]  /*90a0*/  WARPGROUP.DEPBAR.LE gsb0, 0x0 ;  /* 0x00008000000079c5 */ /* 0x000fc60000010000 */
        /* <DEDUP_REMOVED lines=120> */
[----:B0-----:R-:W2:Y:S04]  /*9830*/  LDL.LU R44, [R1+0x180] ;  /* 0x00018000012c7983 */ /* 0x001ea80000300800 */
[----:B------:R-:W2:Y:S04]  /*9840*/  LDL.LU R45, [R1+0x184] ;  /* 0x00018400012d7983 */ /* 0x000ea80000300800 */
        /* <DEDUP_REMOVED lines=50> */
[----:B------:R-:W2:Y:S01]  /*9b70*/  LDL.LU R96, [R1+0x250] ;  /* 0x0002500001607983 */ /* 0x000ea20000300800 */
[----:B------:R-:W-:-:S03]  /*9b80*/  IMAD.MOV.U32 R97, RZ, RZ, R0 ;  /* 0x000000ffff617224 */ /* 0x000fc600078e0000 */
[----:B------:R0:W5:Y:S01]  /*9b90*/  LDL.LU R0, [R1+0xb28] ;  /* 0x000b280001007983 */ /* 0x0001620000300800 */
[----:B------:R-:W-:Y:S02]  /*9ba0*/  IMAD.MOV.U32 R116, RZ, RZ, R217 ;  /* 0x000000ffff747224 */ /* 0x000fe400078e00d9 */
[----:B------:R-:W-:Y:S01]  /*9bb0*/  IMAD.MOV.U32 R117, RZ, RZ, R216 ;  /* 0x000000ffff757224 */ /* 0x000fe200078e00d8 */
[----:B------:R-:W3:Y:S01]  /*9bc0*/  LDL.LU.64 R140, [R1] ;  /* 0x00000000018c7983 */ /* 0x000ee20000300a00 */
[----:B------:R-:W-:Y:S02]  /*9bd0*/  IMAD.MOV.U32 R114, RZ, RZ, R219 ;  /* 0x000000ffff727224 */ /* 0x000fe400078e00db */
[----:B------:R-:W-:Y:S01]  /*9be0*/  IMAD.MOV.U32 R115, RZ, RZ, R218 ;  /* 0x000000ffff737224 */ /* 0x000fe200078e00da */
[----:B------:R-:W3:Y:S01]  /*9bf0*/  LDL.LU.64 R142, [R1+0x8] ;  /* 0x00000800018e7983 */ /* 0x000ee20000300a00 */
[----:B------:R-:W-:Y:S02]  /*9c00*/  IMAD.MOV.U32 R112, RZ, RZ, R221 ;  /* 0x000000ffff707224 */ /* 0x000fe400078e00dd */
[----:B------:R-:W-:Y:S01]  /*9c10*/  IMAD.MOV.U32 R113, RZ, RZ, R220 ;  /* 0x000000ffff717224 */ /* 0x000fe200078e00dc */
[----:B------:R-:W3:Y:S01]  /*9c20*/  LDL.LU.64 R144, [R1+0x10] ;  /* 0x0000100001907983 */ /* 0x000ee20000300a00 */
[----:B------:R-:W-:-:S02]  /*9c30*/  IMAD.MOV.U32 R110, RZ, RZ, R223 ;  /* 0x000000ffff6e7224 */ /* 0x000fc400078e00df */
[----:B------:R-:W-:Y:S01]  /*9c40*/  IMAD.MOV.U32 R111, RZ, RZ, R222 ;  /* 0x000000ffff6f7224 */ /* 0x000fe200078e00de */
[----:B------:R-:W3:Y:S01]  /*9c50*/  LDL.LU.64 R146, [R1+0x18] ;  /* 0x0000180001927983 */ /* 0x000ee20000300a00 */
        /* <DEDUP_REMOVED lines=78> */
[----:B------:R-:W-:-:S02]  /*a140*/  UIADD3 UR20, UR25, 0x6, URZ ;  /* 0x0000000619147890 */ /* 0x000fc4000fffe03f */
[----:B------:R-:W-:Y:S01]  /*a150*/  UIADD3 UR22, UR26, 0x6, URZ ;  /* 0x000000061a167890 */ /* 0x000fe2000fffe03f */
[----:B------:R-:W-:Y:S01]  /*a160*/  UMOV UR21, 0x40000040 ;  /* 0x4000004000157882 */ /* 0x000fe20000000000 */
[----:B------:R-:W-:Y:S01]  /*a170*/  UMOV UR23, 0x40000040 ;  /* 0x4000004000177882 */ /* 0x000fe20000000000 */
[----:B--2---:R-:W-:-:S06]  /*a180*/  WARPGROUP.ARRIVE ;  /* 0x00000000000079c5 */ /* 0x004fcc0000000000 */
[----:B------:R-:W-:Y:S01]  /*a190*/  QGMMA.64x192x32.F32.E4M3.E4M3 R44, gdesc[UR20], R44, gsb0 ;  /* 0x02e00000142c79f3 */ /* 0x000fe2000800082c */
[----:B------:R-:W-:Y:S01]  /*a1a0*/  UIADD3 UR20, UR25, 0x406, URZ ;  /* 0x0000040619147890 */ /* 0x000fe2000fffe03f */
[----:B------:R-:W-:Y:S01]  /*a1b0*/  UMOV UR21, 0x40000040 ;  /* 0x4000004000157882 */ /* 0x000fe20000000000 */
[----:B------:R-:W-:Y:S04]  /*a1c0*/  STL [R1+0x4cc], RZ ;  /* 0x0004ccff01007387 */ /* 0x000fe80000100800 */
[----:B------:R-:W-:Y:S04]  /*a1d0*/  STL [R1+0x4c8], RZ ;  /* 0x0004c8ff01007387 */ /* 0x000fe80000100800 */
[----:B------:R-:W-:Y:S04]  /*a1e0*/  STL [R1+0x4c4], RZ ;  /* 0x0004c4ff01007387 */ /* 0x000fe80000100800 */
[----:B------:R-:W-:Y:S04]  /*a1f0*/  STL [R1+0x4c0], RZ ;  /* 0x0004c0ff01007387 */ /* 0x000fe80000100800 */
[----:B------:R-:W-:Y:S04]  /*a200*/  STL [R1+0x4bc], RZ ;  /* 0x0004bcff01007387 */ /* 0x000fe80000100800 */
[----:B------:R-:W-:Y:S01]  /*a210*/  STL [R1+0x4b8], RZ ;  /* 0x0004b8ff01007387 */ /* 0x000fe20000100800 */
[----:B------:R-:W-:-:S02]  /*a220*/  WARPGROUP.DEPBAR.LE gsb0, 0x0 ;  /* 0x00008000000079c5 */ /* 0x000fc40000010000 */
[----:B---3--:R-:W-:-:S06]  /*a230*/  WARPGROUP.ARRIVE ;  /* 0x00000000000079c5 */ /* 0x008fcc0000000000 */
        /* <DEDUP_REMOVED lines=49> */
[----:B-1----:R-:W2:Y:S04]  /*a550*/  LDL.LU.64 R138, [R1+0xb20] ;  /* 0x000b2000018a7983 */ /* 0x002ea80000300a00 */
        /* <DEDUP_REMOVED lines=175> */
[----:B--2---:R-:W-:-:S06]  /*b050*/  WARPGROUP.ARRIVE ;  /* 0x00000000000079c5 */ /* 0x004fcc0000000000 */
[----:B------:R-:W-:Y:S01]  /*b060*/  QGMMA.64x192x32.F32.E4M3.E4M3 R120, gdesc[UR20], R120, gsb0 ;  /* 0x02e00000147879f3 */ /* 0x000fe20008000878 */
[----:B------:R-:W-:Y:S01]  /*b070*/  UIADD3 UR20, UR25, 0xc06, URZ ;  /* 0x00000c0619147890 */ /* 0x000fe2000fffe03f */
[----:B------:R-:W-:Y:S01]  /*b080*/  UMOV UR21, 0x40000040 ;  /* 0x4000004000157882 */ /* 0x000fe20000000000 */
        /* <DEDUP_REMOVED lines=27> */
[----:B------:R-:W-:-:S02]  /*b240*/  WARPGROUP.DEPBAR.LE gsb0, 0x0 ;  /* 0x00008000000079c5 */ /* 0x000fc40000010000 */
[----:B---3--:R-:W-:-:S06]  /*b250*/  WARPGROUP.ARRIVE ;  /* 0x00000000000079c5 */ /* 0x008fcc0000000000 */
[----:B------:R-:W-:Y:S01]  /*b260*/  QGMMA.64x192x32.F32.E4M3.E4M3 R24, gdesc[UR20], R24, gsb0 ;  /* 0x02e00000141879f3 */ /* 0x000fe20008000818 */
[----:B------:R0:W-:Y:S01]  /*b270*/  STL [R1+0x3ac], RZ ;  /* 0x0003acff01007387 */ /* 0x0001e20000100800 */
[----:B------:R-:W-:-:S03]  /*b280*/  ULDC UR20, c[0x0][0x50c] ;  /* 0x0001430000147ab9 */ /* 0x000fc60000000800 */
        /* <DEDUP_REMOVED lines=34> */
[----:B------:R-:W-:-:S03]  /*b4b0*/  UISETP.NE.AND UP0, UPT, UR20, 0x4, UPT ;  /* 0x000000041400788c */ /* 0x000fc6000bf05270 */
[----:B------:R0:W-:Y:S04]  /*b4c0*/  STL [R1+0x320], RZ ;  /* 0x000320ff01007387 */ /* 0x0001e80000100800 */
[----:B------:R0:W-:Y:S04]  /*b4d0*/  STL [R1+0x31c], RZ ;  /* 0x00031cff01007387 */ /* 0x0001e80000100800 */
[----:B------:R0:W-:Y:S04]  /*b4e0*/  STL [R1+0x318], RZ ;  /* 0x000318ff01007387 */ /* 0x0001e80000100800 */
[----:B------:R0:W-:Y:S01]  /*b4f0*/  STL [R1+0x314], RZ ;  /* 0x000314ff01007387 */ /* 0x0001e20000100800 */
[----:B------:R-:W-:-:S03]  /*b500*/  USEL UR20, URZ, 0x1, UP0 ;  /* 0x000000013f147887 */ /* 0x000fc60008000000 */
[----:B------:R0:W-:Y:S04]  /*b510*/  STL [R1+0x310], RZ ;  /* 0x000310ff01007387 */ /* 0x0001e80000100800 */
[----:B------:R0:W-:Y:S04]  /*b520*/  STL [R1+0x30c], RZ ;  /* 0x00030cff01007387 */ /* 0x0001e80000100800 */
[----:B------:R0:W-:Y:S04]  /*b530*/  STL [R1+0x308], RZ ;  /* 0x000308ff01007387 */ /* 0x0001e80000100800 */
[----:B------:R0:W-:Y:S04]  /*b540*/  STL [R1+0x304], RZ ;  /* 0x000304ff01007387 */ /* 0x0001e80000100800 */
[----:B------:R0:W-:Y:S01]  /*b550*/  STL [R1+0x300], RZ ;  /* 0x000300ff01007387 */ /* 0x0001e20000100800 */
[----:B------:R-:W-:Y:S01]  /*b560*/  ISETP.NE.AND P0, PT, RZ, UR20, PT ;  /* 0x00000014ff007c0c */ /* 0x000fe2000bf05270 */
[----:B------:R-:W-:Y:S01]  /*b570*/  IMAD.MOV.U32 R3, RZ, RZ, R234 ;  /* 0x000000ffff037224 */ /* 0x000fe200078e00ea */
[----:B------:R-:W-:Y:S01]  /*b580*/  CS2R R236, SRZ ;  /* 0x0000000000ec7805 */ /* 0x000fe2000001ff00 */
[----:B------:R-:W-:Y:S01]  /*b590*/  IMAD.MOV.U32 R2, RZ, RZ, R235 ;  /* 0x000000ffff027224 */ /* 0x000fe200078e00eb */
[----:B----4-:R-:W-:-:S02]  /*b5a0*/  CS2R R234, SRZ ;  /* 0x0000000000ea7805 */ /* 0x010fc4000001ff00 */
[----:B------:R-:W-:Y:S02]  /*b5b0*/  CS2R R232, SRZ ;  /* 0x0000000000e87805 */ /* 0x000fe4000001ff00 */
[----:B------:R-:W-:Y:S02]  /*b5c0*/  CS2R R230, SRZ ;  /* 0x0000000000e67805 */ /* 0x000fe4000001ff00 */
[----:B------:R-:W-:Y:S02]  /*b5d0*/  CS2R R228, SRZ ;  /* 0x0000000000e47805 */ /* 0x000fe4000001ff00 */
[----:B------:R-:W-:Y:S02]  /*b5e0*/  CS2R R226, SRZ ;  /* 0x0000000000e27805 */ /* 0x000fe4000001ff00 */
[----:B------:R-:W-:Y:S02]  /*b5f0*/  CS2R R224, SRZ ;  /* 0x0000000000e07805 */ /* 0x000fe4000001ff00 */
[----:B------:R-:W-:-:S02]  /*b600*/  CS2R R222, SRZ ;  /* 0x0000000000de7805 */ /* 0x000fc4000001ff00 */
        /* <DEDUP_REMOVED lines=10> */
[----:B------:R-:W-:Y:S01]  /*b6b0*/  CS2R R8, SRZ ;  /* 0x0000000000087805 */ /* 0x000fe2000001ff00 */
[----:B------:R-:W-:Y:S02]  /*b6c0*/  WARPGROUP.DEPBAR.LE gsb0, 0x0 ;  /* 0x00008000000079c5 */ /* 0x000fe40000010000 */
[----:B------:R-:W-:-:S02]  /*b6d0*/  CS2R R6, SRZ ;  /* 0x0000000000067805 */ /* 0x000fc4000001ff00 */
[----:B------:R-:W-:Y:S01]  /*b6e0*/  CS2R R4, SRZ ;  /* 0x0000000000047805 */ /* 0x000fe2000001ff00 */
[----:B0-----:R-:W-:Y:S06]  /*b6f0*/  @!P0 BRA `(.L_x_22) ;  /* 0x0000003c004c8947 */ /* 0x001fec0003800000 */
[----:B------:R-:W2:Y:S04]  /*b700*/  LDL R4, [R1+0x180] ;  /* 0x0001800001047983 */ /* 0x000ea80000100800 */
[----:B------:R-:W3:Y:S04]  /*b710*/  LDL R5, [R1+0x184] ;  /* 0x0001840001057983 */ /* 0x000ee80000100800 */
[----:B------:R-:W4:Y:S04]  /*b720*/  LDL R6, [R1+0x188] ;  /* 0x0001880001067983 */ /* 0x000f280000100800 */
        /* <DEDUP_REMOVED lines=37> */
[----:B------:R0:W-:Y:S04]  /*b980*/  STL [R1+0x8f0], R90 ;  /* 0x0008f05a01007387 */ /* 0x0001e80000100800 */
[----:B0-----:R-:W2:Y:S04]  /*b990*/  LDL R90, [R1+0x284] ;  /* 0x00028400015a7983 */ /* 0x001ea80000100800 */
[----:B------:R0:W-:Y:S04]  /*b9a0*/  STL [R1+0x8ec], R91 ;  /* 0x0008ec5b01007387 */ /* 0x0001e80000100800 */
[----:B0-----:R-:W3:Y:S04]  /*b9b0*/  LDL R91, [R1+0x280] ;  /* 0x00028000015b7983 */ /* 0x001ee80000100800 */
[----:B------:R0:W-:Y:S04]  /*b9c0*/  STL [R1+0x8e8], R92 ;  /* 0x0008e85c01007387 */ /* 0x0001e80000100800 */
[----:B0-----:R-:W4:Y:S04]  /*b9d0*/  LDL R92, [R1+0x27c] ;  /* 0x00027c00015c7983 */ /* 0x001f280000100800 */
[----:B------:R0:W-:Y:S04]  /*b9e0*/  STL [R1+0x8e4], R93 ;  /* 0x0008e45d01007387 */ /* 0x0001e80000100800 */
[----:B0-----:R-:W2:Y:S04]  /*b9f0*/  LDL R93, [R1+0x278] ;  /* 0x00027800015d7983 */ /* 0x001ea80000100800 */
[----:B------:R0:W-:Y:S04]  /*ba00*/  STL [R1+0x8e0], R94 ;  /* 0x0008e05e01007387 */ /* 0x0001e80000100800 */
[----:B0-----:R-:W4:Y:S04]  /*ba10*/  LDL R94, [R1+0x274] ;  /* 0x00027400015e7983 */ /* 0x001f280000100800 */
        /* <DEDUP_REMOVED lines=41> */
[----:B0-----:R-:W4:Y:S01]  /*bcb0*/  LDL R115, [R1+0x220] ;  /* 0x0002200001737983 */ /* 0x001f220000100800 */
[----:B--2---:R-:W-:-:S01]  /*bcc0*/  FADD R93, RZ, R93 ;  /* 0x0000005dff5d7221 */ /* 0x004fc20000000000 */
[----:B---3--:R-:W-:Y:S01]  /*bcd0*/  FADD R91, RZ, R91 ;  /* 0x0000005bff5b7221 */ /* 0x008fe20000000000 */
[----:B------:R-:W-:-:S01]  /*bce0*/  FADD R90, RZ, R90 ;  /* 0x0000005aff5a7221 */ /* 0x000fc20000000000 */
[----:B------:R-:W-:Y:S01]  /*bcf0*/  STL [R1+0x888], R116 ;  /* 0x0008887401007387 */ /* 0x000fe20000100800 */
[----:B------:R-:W-:-:S01]  /*bd00*/  FADD R3, RZ, R3 ;  /* 0x00000003ff037221 */ /* 0x000fc20000000000 */
[----:B----4-:R-:W-:Y:S01]  /*bd10*/  FADD R94, RZ, R94 ;  /* 0x0000005eff5e7221 */ /* 0x010fe20000000000 */
[----:B------:R-:W-:-:S01]  /*bd20*/  FADD R2, RZ, R2 ;  /* 0x00000002ff027221 */ /* 0x000fc20000000000 */
[----:B------:R-:W-:Y:S01]  /*bd30*/  STL [R1+0x884], R117 ;  /* 0x0008847501007387 */ /* 0x000fe20000100800 */
[----:B------:R-:W-:-:S01]  /*bd40*/  FADD R4, RZ, R4 ;  /* 0x00000004ff047221 */ /* 0x000fc20000000000 */
[----:B------:R-:W-:Y:S01]  /*bd50*/  FADD R5, RZ, R5 ;  /* 0x00000005ff057221 */ /* 0x000fe20000000000 */
        /* <DEDUP_REMOVED lines=9> */
[----:B-----5:R0:W-:Y:S01]  /*bdf0*/  STL [R1+0x878], R0 ;  /* 0x0008780001007387 */ /* 0x0201e20000100800 */
[----:B------:R-:W-:-:S01]  /*be00*/  FADD R13, RZ, R13 ;  /* 0x0000000dff0d7221 */ /* 0x000fc20000000000 */
[----:B------:R-:W-:Y:S01]  /*be10*/  FADD R14, RZ, R14 ;  /* 0x0000000eff0e7221 */ /* 0x000fe20000000000 */
        /* <DEDUP_REMOVED lines=41> */
[----:B0-----:R-:W-:-:S05]  /*c0b0*/  FADD R0, RZ, R113 ;  /* 0x00000071ff007221 */ /* 0x001fca0000000000 */
[----:B------:R0:W-:Y:S04]  /*c0c0*/  STL [R1+0x300], R0 ;  /* 0x0003000001007387 */ /* 0x0001e80000100800 */
[----:B------:R-:W-:Y:S04]  /*c0d0*/  STL [R1+0x304], R112 ;  /* 0x0003047001007387 */ /* 0x000fe80000100800 */
[----:B------:R-:W-:Y:S01]  /*c0e0*/  STL [R1+0x308], R111 ;  /* 0x0003086f01007387 */ /* 0x000fe20000100800 */
        /* <DEDUP_REMOVED lines=28> */
[----:B0-----:R-:W2:Y:S04]  /*c2b0*/  LDL R0, [R1+0x288] ;  /* 0x0002880001007983 */ /* 0x001ea80000100800 */
[----:B------:R0:W-:Y:S04]  /*c2c0*/  STL [R1+0x358], R91 ;  /* 0x0003585b01007387 */ /* 0x0001e80000100800 */
[----:B------:R-:W3:Y:S04]  /*c2d0*/  LDL R119, [R1+0x28c] ;  /* 0x00028c0001777983 */ /* 0x000ee80000100800 */
[----:B------:R1:W-:Y:S04]  /*c2e0*/  STL [R1+0x35c], R90 ;  /* 0x00035c5a01007387 */ /* 0x0003e80000100800 */
        /* <DEDUP_REMOVED lines=27> */
[----:B0-----:R-:W4:Y:S04]  /*c4a0*/  LDL R91, [R1+0x2fc] ;  /* 0x0002fc00015b7983 */ /* 0x001f280000100800 */
[----:B-1----:R-:W4:Y:S01]  /*c4b0*/  LDL R90, [R1] ;  /* 0x00000000015a7983 */ /* 0x002f220000100800 */
[----:B--2---:R-:W-:-:S05]  /*c4c0*/  FADD R0, RZ, R0 ;  /* 0x00000000ff007221 */ /* 0x004fca0000000000 */
[----:B------:R3:W-:Y:S02]  /*c4d0*/  STL [R1+0x360], R0 ;  /* 0x0003600001007387 */ /* 0x0007e40000100800 */
[----:B---3--:R-:W-:-:S01]  /*c4e0*/  FADD R0, RZ, R119 ;  /* 0x00000077ff007221 */ /* 0x008fc20000000000 */
[----:B----4-:R-:W-:Y:S01]  /*c4f0*/  FADD R118, RZ, R118 ;  /* 0x00000076ff767221 */ /* 0x010fe20000000000 */
[----:B------:R-:W-:-:S03]  /*c500*/  FADD R117, RZ, R117 ;  /* 0x00000075ff757221 */ /* 0x000fc60000000000 */
[----:B------:R0:W-:Y:S04]  /*c510*/  STL [R1+0x364], R0 ;  /* 0x0003640001007387 */ /* 0x0001e80000100800 */
[----:B------:R-:W-:Y:S01]  /*c520*/  STL [R1+0x368], R118 ;  /* 0x0003687601007387 */ /* 0x000fe20000100800 */
[----:B------:R-:W-:-:S03]  /*c530*/  FADD R115, RZ, R115 ;  /* 0x00000073ff737221 */ /* 0x000fc60000000000 */
[----:B------:R-:W-:Y:S01]  /*c540*/  STL [R1+0x36c], R117 ;  /* 0x00036c7501007387 */ /* 0x000fe20000100800 */
[----:B0-----:R-:W-:-:S01]  /*c550*/  FADD R0, RZ, R116 ;  /* 0x00000074ff007221 */ /* 0x001fc20000000000 */
[----:B------:R-:W-:-:S04]  /*c560*/  FADD R114, RZ, R114 ;  /* 0x00000072ff727221 */ /* 0x000fc80000000000 */
[----:B------:R0:W-:Y:S04]  /*c570*/  STL [R1+0x370], R0 ;  /* 0x0003700001007387 */ /* 0x0001e80000100800 */
[----:B------:R-:W-:Y:S01]  /*c580*/  STL [R1+0x374], R115 ;  /* 0x0003747301007387 */ /* 0x000fe20000100800 */
[----:B------:R-:W-:-:S03]  /*c590*/  FADD R112, RZ, R112 ;  /* 0x00000070ff707221 */ /* 0x000fc60000000000 */
[----:B------:R-:W-:Y:S01]  /*c5a0*/  STL [R1+0x378], R114 ;  /* 0x0003787201007387 */ /* 0x000fe20000100800 */
[----:B------:R-:W-:-:S01]  /*c5b0*/  FADD R111, RZ, R111 ;  /* 0x0000006fff6f7221 */ /* 0x000fc20000000000 */
[----:B0-----:R-:W-:-:S05]  /*c5c0*/  FADD R0, RZ, R113 ;  /* 0x00000071ff007221 */ /* 0x001fca0000000000 */
[----:B------:R0:W-:Y:S01]  /*c5d0*/  STL [R1+0x37c], R0 ;  /* 0x00037c0001007387 */ /* 0x0001e20000100800 */
[----:B------:R-:W-:-:S03]  /*c5e0*/  FADD R109, RZ, R109 ;  /* 0x0000006dff6d7221 */ /* 0x000fc60000000000 */
[----:B------:R-:W-:Y:S01]  /*c5f0*/  STL [R1+0x380], R112 ;  /* 0x0003807001007387 */ /* 0x000fe20000100800 */
[----:B------:R-:W-:-:S03]  /*c600*/  FADD R108, RZ, R108 ;  /* 0x0000006cff6c7221 */ /* 0x000fc60000000000 */
[----:B------:R-:W-:Y:S01]  /*c610*/  STL [R1+0x384], R111 ;  /* 0x0003846f01007387 */ /* 0x000fe20000100800 */
[----:B0-----:R-:W-:-:S01]  /*c620*/  FADD R0, RZ, R110 ;  /* 0x0000006eff007221 */ /* 0x001fc20000000000 */
[----:B------:R-:W-:-:S04]  /*c630*/  FADD R106, RZ, R106 ;  /* 0x0000006aff6a7221 */ /* 0x000fc80000000000 */
[----:B------:R0:W-:Y:S01]  /*c640*/  STL [R1+0x388], R0 ;  /* 0x0003880001007387 */ /* 0x0001e20000100800 */
[----:B------:R-:W-:-:S03]  /*c650*/  FADD R105, RZ, R105 ;  /* 0x00000069ff697221 */ /* 0x000fc60000000000 */
[----:B------:R-:W-:Y:S04]  /*c660*/  STL [R1+0x38c], R109 ;  /* 0x00038c6d01007387 */ /* 0x000fe80000100800 */
[----:B------:R-:W-:Y:S01]  /*c670*/  STL [R1+0x390], R108 ;  /* 0x0003906c01007387 */ /* 0x000fe20000100800 */
[----:B0-----:R-:W-:-:S01]  /*c680*/  FADD R0, RZ, R107 ;  /* 0x0000006bff007221 */ /* 0x001fc20000000000 */
[----:B------:R-:W-:Y:S01]  /*c690*/  FADD R103, RZ, R103 ;  /* 0x00000067ff677221 */ /* 0x000fe20000000000 */
        /* <DEDUP_REMOVED lines=62> */
[----:B-1----:R-:W4:Y:S01]  /*ca80*/  LDL R90, [R1+0x7c] ;  /* 0x00007c00015a7983 */ /* 0x002f220000100800 */
        /* <DEDUP_REMOVED lines=94> */
[----:B------:R0:W-:Y:S01]  /*d070*/  STL [R1+0x458], R0 ;  /* 0x0004580001007387 */ /* 0x0001e20000100800 */
[----:B---3--:R-:W-:-:S05]  /*d080*/  FADD R119, RZ, R119 ;  /* 0x00000077ff777221 */ /* 0x008fca0000000000 */
[----:B------:R-:W-:Y:S01]  /*d090*/  STL [R1+0x45c], R119 ;  /* 0x00045c7701007387 */ /* 0x000fe20000100800 */
[----:B----4-:R-:W-:-:S01]  /*d0a0*/  FADD R118, RZ, R118 ;  /* 0x00000076ff767221 */ /* 0x010fc20000000000 */
[----:B0-----:R-:W-:-:S04]  /*d0b0*/  FADD R0, RZ, R117 ;  /* 0x00000075ff007221 */ /* 0x001fc80000000000 */
[----:B------:R-:W-:Y:S01]  /*d0c0*/  STL [R1+0x460], R118 ;  /* 0x0004607601007387 */ /* 0x000fe20000100800 */
[----:B------:R-:W-:-:S03]  /*d0d0*/  FADD R116, RZ, R116 ;  /* 0x00000074ff747221 */ /* 0x000fc60000000000 */
        /* <DEDUP_REMOVED lines=50> */
[----:B------:R-:W-:Y:S01]  /*d400*/  STL [R1+0x4c8], R92 ;  /* 0x0004c85c01007387 */ /* 0x000fe20000100800 */
[----:B0-----:R-:W-:-:S03]  /*d410*/  FADD R0, RZ, R90 ;  /* 0x0000005aff007221 */ /* 0x001fc60000000000 */
[----:B------:R-:W2:Y:S04]  /*d420*/  LDL R90, [R1+0xfc] ;  /* 0x0000fc00015a7983 */ /* 0x000ea80000100800 */
[----:B------:R0:W-:Y:S04]  /*d430*/  STL [R1+0x4cc], R91 ;  /* 0x0004cc5b01007387 */ /* 0x0001e80000100800 */
[----:B0-----:R-:W3:Y:S04]  /*d440*/  LDL R91, [R1+0x100] ;  /* 0x00010000015b7983 */ /* 0x001ee80000100800 */
        /* <DEDUP_REMOVED lines=29> */
[----:B0-----:R-:W4:Y:S01]  /*d620*/  LDL R0, [R1+0x174] ;  /* 0x0001740001007983 */ /* 0x001f220000100800 */
[----:B--2---:R-:W-:-:S05]  /*d630*/  FADD R90, RZ, R90 ;  /* 0x0000005aff5a7221 */ /* 0x004fca0000000000 */
[----:B------:R0:W-:Y:S01]  /*d640*/  STL [R1+0x4d4], R90 ;  /* 0x0004d45a01007387 */ /* 0x0001e20000100800 */
[----:B---3--:R-:W-:-:S03]  /*d650*/  FADD R91, RZ, R91 ;  /* 0x0000005bff5b7221 */ /* 0x008fc60000000000 */
[----:B0-----:R-:W2:Y:S04]  /*d660*/  LDL.LU R90, [R1+0x8f0] ;  /* 0x0008f000015a7983 */ /* 0x001ea80000300800 */
[----:B------:R0:W-:Y:S01]  /*d670*/  STL [R1+0x4d8], R91 ;  /* 0x0004d85b01007387 */ /* 0x0001e20000100800 */
[----:B----4-:R-:W-:-:S01]  /*d680*/  FADD R92, RZ, R92 ;  /* 0x0000005cff5c7221 */ /* 0x010fc20000000000 */
[----:B------:R-:W-:Y:S02]  /*d690*/  FADD R93, RZ, R93 ;  /* 0x0000005dff5d7221 */ /* 0x000fe40000000000 */
[----:B0-----:R-:W3:Y:S01]  /*d6a0*/  LDL.LU R91, [R1+0x8ec] ;  /* 0x0008ec00015b7983 */ /* 0x001ee20000300800 */
[----:B------:R-:W-:-:S03]  /*d6b0*/  FADD R94, RZ, R94 ;  /* 0x0000005eff5e7221 */ /* 0x000fc60000000000 */
[----:B------:R0:W-:Y:S01]  /*d6c0*/  STL [R1+0x4dc], R92 ;  /* 0x0004dc5c01007387 */ /* 0x0001e20000100800 */
[----:B------:R-:W-:-:S01]  /*d6d0*/  FADD R95, RZ, R95 ;  /* 0x0000005fff5f7221 */ /* 0x000fc20000000000 */
[----:B------:R-:W-:Y:S02]  /*d6e0*/  FADD R96, RZ, R96 ;  /* 0x00000060ff607221 */ /* 0x000fe40000000000 */
[----:B0-----:R-:W4:Y:S01]  /*d6f0*/  LDL.LU R92, [R1+0x8e8] ;  /* 0x0008e800015c7983 */ /* 0x001f220000300800 */
[----:B------:R-:W-:-:S03]  /*d700*/  FADD R97, RZ, R97 ;  /* 0x00000061ff617221 */ /* 0x000fc60000000000 */
[----:B------:R0:W-:Y:S01]  /*d710*/  STL [R1+0x4e0], R93 ;  /* 0x0004e05d01007387 */ /* 0x0001e20000100800 */
[----:B------:R-:W-:-:S01]  /*d720*/  FADD R98, RZ, R98 ;  /* 0x00000062ff627221 */ /* 0x000fc20000000000 */
[----:B------:R-:W-:Y:S02]  /*d730*/  FADD R99, RZ, R99 ;  /* 0x00000063ff637221 */ /* 0x000fe40000000000 */
[----:B0-----:R-:W4:Y:S04]  /*d740*/  LDL.LU R93, [R1+0x8e4] ;  /* 0x0008e400015d7983 */ /* 0x001f280000300800 */
[----:B------:R0:W-:Y:S01]  /*d750*/  STL [R1+0x4e4], R94 ;  /* 0x0004e45e01007387 */ /* 0x0001e20000100800 */
[----:B------:R-:W-:-:S01]  /*d760*/  FADD R100, RZ, R100 ;  /* 0x00000064ff647221 */ /* 0x000fc20000000000 */
[----:B------:R-:W-:-:S02]  /*d770*/  FADD R101, RZ, R101 ;  /* 0x00000065ff657221 */ /* 0x000fc40000000000 */
[----:B0-----:R-:W4:Y:S04]  /*d780*/  LDL.LU R94, [R1+0x8e0] ;  /* 0x0008e000015e7983 */ /* 0x001f280000300800 */
[----:B------:R0:W-:Y:S01]  /*d790*/  STL [R1+0x4e8], R95 ;  /* 0x0004e85f01007387 */ /* 0x0001e20000100800 */
[----:B------:R-:W-:-:S03]  /*d7a0*/  FADD R102, RZ, R102 ;  /* 0x00000066ff667221 */ /* 0x000fc60000000000 */
        /* <DEDUP_REMOVED lines=55> */
[----:B------:R0:W-:Y:S04]  /*db20*/  STL [R1+0x534], R114 ;  /* 0x0005347201007387 */ /* 0x0001e80000100800 */
        /* <DEDUP_REMOVED lines=12> */
[----:B0-----:R0:W5:Y:S01]  /*dbf0*/  LDL.LU R0, [R1+0x878] ;  /* 0x0008780001007983 */ /* 0x0011620000300800 */
[----:B------:R-:W-:-:S03]  /*dc00*/  UMOV UR24, URZ ;  /* 0x0000003f00187c82 */ /* 0x000fc60008000000 */
[----:B------:R1:W-:Y:S04]  /*dc10*/  STL [R1+0x550], R3 ;  /* 0x0005500301007387 */ /* 0x0003e80000100800 */
[----:B------:R2:W-:Y:S01]  /*dc20*/  STL [R1+0x554], R2 ;  /* 0x0005540201007387 */ /* 0x0005e20000100800 */
[----:B-1----:R-:W-:-:S01]  /*dc30*/  FADD R3, RZ, R120 ;  /* 0x00000078ff037221 */ /* 0x002fc20000000000 */
[----:B--2---:R-:W-:-:S04]  /*dc40*/  FADD R2, RZ, R121 ;  /* 0x00000079ff027221 */ /* 0x004fc80000000000 */
        /* <DEDUP_REMOVED lines=323> */
[----:B---3--:R-:W-:-:S04]  /*f080*/  FADD R2, RZ, R91 ;  /* 0x0000005bff027221 */ /* 0x008fc80000000000 */
[----:B------:R4:W-:Y:S04]  /*f090*/  STL [R1+0x7e0], R3 ;  /* 0x0007e00301007387 */ /* 0x0009e80000100800 */
[----:B------:R1:W-:Y:S01]  /*f0a0*/  STL [R1+0x7e4], R2 ;  /* 0x0007e40201007387 */ /* 0x0003e20000100800 */
[----:B----4-:R-:W-:-:S01]  /*f0b0*/  FADD R3, RZ, R92 ;  /* 0x0000005cff037221 */ /* 0x010fc20000000000 */
[----:B-1----:R-:W-:-:S04]  /*f0c0*/  FADD R2, RZ, R93 ;  /* 0x0000005dff027221 */ /* 0x002fc80000000000 */
        /* <DEDUP_REMOVED lines=53> */
[----:B------:R0:W-:Y:S02]  /*f420*/  STL [R1+0x854], R2 ;  /* 0x0008540201007387 */ /* 0x0001e40000100800 */
.L_x_22:
[----:B------:R-:W-:-:S04]  /*f430*/  UIADD3 UR28, UR5, 0x1, URZ ;  /* 0x00000001051c7890 */ /* 0x000fc8000fffe03f */
[----:B------:R-:W-:-:S04]  /*f440*/  UISETP.NE.AND UP0, UPT, UR28, 0x2, UPT ;  /* 0x000000021c00788c */ /* 0x000fc8000bf05270 */
[----:B------:R-:W-:Y:S02]  /*f450*/  USEL UR21, URZ, 0x1, UP0 ;  /* 0x000000013f157887 */ /* 0x000fe40008000000 */
[----:B------:R-:W-:Y:S02]  /*f460*/  USEL UR28, UR28, URZ, UP0 ;  /* 0x0000003f1c1c7287 */ /* 0x000fe40008000000 */
[----:B------:R-:W-:-:S06]  /*f470*/  ULOP3.LUT UR21, UR4, UR21, URZ, 0x3c, !UPT ;  /* 0x0000001504157292 */ /* 0x000fcc000f8e3c3f */
[----:B0-----:R-:W-:Y:S01]  /*f480*/  IMAD.U32 R2, RZ, RZ, UR21 ;  /* 0x00000015ff027e24 */ /* 0x001fe2000f8e00ff */
[----:B------:R-:W-:-:S06]  /*f490*/  UMOV UR21, 0x1 ;  /* 0x0000000100157882 */ /* 0x000fcc0000000000 */
.L_x_17:
[----:B------:R-:W-:-:S04]  /*f4a0*/  UISETP.LT.AND UP0, UPT, UR14, 0x1, UPT ;  /* 0x000000010e00788c */ /* 0x000fc8000bf01270 */
[----:B------:R-:W-:-:S04]  /*f4b0*/  USEL UR22, UR14, 0x1, UP0 ;  /* 0x000000010e167887 */ /* 0x000fc80008000000 */
[----:B------:R-:W-:-:S04]  /*f4c0*/  UIADD3 UR27, UR14, -UR22, URZ ;  /* 0x800000160e1b7290 */ /* 0x000fc8000fffe03f */
[----:B------:R-:W-:-:S06]  /*f4d0*/  UISETP.GE.AND UP0, UPT, UR27, 0x1, UPT ;  /* 0x000000011b00788c */ /* 0x000fcc000bf06270 */
[----:B------:R-:W-:-:S13]  /*f4e0*/  PLOP3.LUT P0, PT, PT, PT, UP0, 0x80, 0x0 ;  /* 0x000000000000781c */ /* 0x000fda0003f0f008 */
[----:B------:R-:W-:Y:S05]  /*f4f0*/  @!P0 BRA `(.L_x_23) ;  /* 0x000000d800508947 */ /* 0x000fea0003800000 */
[----:B------:R-:W-:Y:S01]  /*f500*/  UMOV UR26, UR5 ;  /* 0x00000005001a7c82 */ /* 0x000fe20008000000 */
[----:B------:R-:W-:-:S05]  /*f510*/  ULDC UR25, c[0x0][0x50c] ;  /* 0x0001430000197ab9 */ /* 0x000fca0000000800 */
.L_x_31:
[----:B------:R-:W-:-:S06]  /*f520*/  UISETP.NE.AND UP0, UPT, UR13, 0x3, UPT ;  /* 0x000000030d00788c */ /* 0x000fcc000bf05270 */
[----:B------:R-:W-:-:S13]  /*f530*/  PLOP3.LUT P1, PT, PT, PT, UP0, 0x80, 0x0 ;  /* 0x000000000000781c */ /* 0x000fda0003f2f008 */
[----:B------:R-:W-:Y:S05]  /*f540*/  @!P1 BRA `(.L_x_24) ;  /* 0x0000000000049947 */ /* 0x000fea0003800000 */
[----:B------:R-:W-:Y:S01]  /*f550*/  BPT.TRAP 0x1 ;  /* 0x000000040000795c */ /* 0x000fe20000300000 */
.L_x_24:
[----:B------:R-:W0:Y:S01]  /*f560*/  S2UR UR22, SR_CgaCtaId ;  /* 0x00000000001679c3 */ /* 0x000e220000008800 */
[----:B------:R-:W-:Y:S01]  /*f570*/  UMOV UR16, 0x400 ;  /* 0x0000040000107882 */ /* 0x000fe20000000000 */
[----:B------:R-:W-:Y:S01]  /*f580*/  SHF.L.U32 R3, R2, 0x1f, RZ ;  /* 0x0000001f02037819 */ /* 0x000fe200000006ff */
[----:B0-----:R-:W-:-:S04]  /*f590*/  ULEA UR16, UR22, UR16, 0x18 ;  /* 0x0000001016107291 */ /* 0x001fc8000f8ec03f */
[----:B------:R-:W-:-:S09]  /*f5a0*/  ULEA UR22, UR28, UR16, 0x3 ;  /* 0x000000101c167291 */ /* 0x000fd2000f8e183f */
[----:B------:R0:W2:Y:S01]  /*f5b0*/  SYNCS.PHASECHK.TRANS64.TRYWAIT P0, [UR22], R3 ;  /* 0x00000003ff0075a7 */ /* 0x0000a20008000156 */
[----:B------:R-:W-:Y:S05]  /*f5c0*/  @!P1 BRA `(.L_x_25) ;  /* 0x0000000000049947 */ /* 0x000fea0003800000 */
[----:B------:R-:W-:Y:S01]  /*f5d0*/  BPT.TRAP 0x1 ;  /* 0x000000040000795c */ /* 0x000fe20000300000 */
.L_x_25:
[----:B--2---:R-:W-:Y:S05]  /*f5e0*/  @P0 BRA `(.L_x_26) ;  /* 0x0000000000080947 */ /* 0x004fea0003800000 */
[----:B------:R-:W2:Y:S02]  /*f5f0*/  SYNCS.PHASECHK.TRANS64.TRYWAIT P0, [UR22], R3 ;  /* 0x00000003ff0075a7 */ /* 0x000ea40008000156 */
[----:B--2---:R-:W-:Y:S05]  /*f600*/  @!P0 BRA `(.L_x_27) ;  /* 0x000003f800bc8947 */ /* 0x004fea0003800000 */
.L_x_26:
        /* <DEDUP_REMOVED lines=48> */
[----:B--2---:R-:W2:Y:S04]  /*f910*/  LDL.LU.64 R140, [R1+0x180] ;  /* 0x00018000018c7983 */ /* 0x004ea80000300a00 */
        /* <DEDUP_REMOVED lines=47> */
[----:B------:R-:W-:-:S02]  /*fc10*/  UIADD3 UR22, UR16, 0x20100, URZ ;  /* 0x0002010010167890 */ /* 0x000fc4000fffe03f */
[----:B------:R-:W-:Y:S01]  /*fc20*/  UISETP.NE.AND UP0, UPT, UR20, URZ, UPT ;  /* 0x0000003f1400728c */ /* 0x000fe2000bf05270 */
[----:B------:R-:W-:Y:S01]  /*fc30*/  STL.64 [R1+0x1470], R118 ;  /* 0x0014707601007387 */ /* 0x000fe20000100a00 */
[----:B------:R-:W-:-:S03]  /*fc40*/  USHF.R.U32.HI UR22, URZ, 0x4, UR22 ;  /* 0x000000043f167899 */ /* 0x000fc60008011616 */
[----:B------:R-:W-:Y:S01]  /*fc50*/  STL.64 [R1+0x1468], R116 ;  /* 0x0014687401007387 */ /* 0x000fe20000100a00 */
[----:B------:R-:W-:Y:S02]  /*fc60*/  ULOP3.LUT UR22, UR22, 0x3fff, URZ, 0xc0, !UPT ;  /* 0x00003fff16167892 */ /* 0x000fe4000f8ec03f */
[----:B------:R-:W-:Y:S01]  /*fc70*/  USEL UR21, UR21, URZ, !UP0 ;  /* 0x0000003f15157287 */ /* 0x000fe2000c000000 */
[----:B------:R-:W-:Y:S01]  /*fc80*/  STL.64 [R1+0x1460], R114 ;  /* 0x0014607201007387 */ /* 0x000fe20000100a00 */
[----:B------:R-:W-:-:S03]  /*fc90*/  ULOP3.LUT UR29, UR15, 0x10000, URZ, 0xfc, !UPT ;  /* 0x000100000f1d7892 */ /* 0x000fc6000f8efc3f */
[----:B------:R-:W-:Y:S01]  /*fca0*/  STL.64 [R1+0x1458], R112 ;  /* 0x0014587001007387 */ /* 0x000fe20000100a00 */
[----:B------:R-:W-:-:S03]  /*fcb0*/  ULOP3.LUT UR22, UR22, 0x10000, URZ, 0xfc, !UPT ;  /* 0x0001000016167892 */ /* 0x000fc6000f8efc3f */
[----:B------:R-:W-:Y:S01]  /*fcc0*/  STL.64 [R1+0x1450], R110 ;  /* 0x0014506e01007387 */ /* 0x000fe20000100a00 */
[----:B------:R-:W-:-:S03]  /*fcd0*/  UISETP.NE.U32.AND UP0, UPT, UR21, URZ, UPT ;  /* 0x0000003f1500728c */ /* 0x000fc6000bf05070 */
[----:B------:R-:W-:Y:S01]  /*fce0*/  STL.64 [R1+0x1448], R108 ;  /* 0x0014486c01007387 */ /* 0x000fe20000100a00 */
[----:B------:R-:W-:-:S03]  /*fcf0*/  ULEA UR29, UR28, UR29, 0xc ;  /* 0x0000001d1c1d7291 */ /* 0x000fc6000f8e603f */
[----:B------:R-:W-:Y:S01]  /*fd00*/  STL.64 [R1+0x1440], R106 ;  /* 0x0014406a01007387 */ /* 0x000fe20000100a00 */
[----:B------:R-:W-:-:S03]  /*fd10*/  UIMAD UR32, UR28, 0x600, UR22 ;  /* 0x000006001c2078a4 */ /* 0x000fc6000f8e0216 */
[----:B------:R-:W-:Y:S04]  /*fd20*/  STL.64 [R1+0x1438], R104 ;  /* 0x0014386801007387 */ /* 0x000fe80000100a00 */
[----:B------:R-:W-:Y:S04]  /*fd30*/  STL.64 [R1+0x1430], R102 ;  /* 0x0014306601007387 */ /* 0x000fe80000100a00 */
[----:B------:R-:W-:Y:S04]  /*fd40*/  STL.64 [R1+0x1428], R100 ;  /* 0x0014286401007387 */ /* 0x000fe80000100a00 */
[----:B------:R-:W-:Y:S04]  /*fd50*/  STL.64 [R1+0x1420], R98 ;  /* 0x0014206201007387 */ /* 0x000fe80000100a00 */
[----:B------:R-:W-:Y:S04]  /*fd60*/  STL.64 [R1+0x1418], R96 ;  /* 0x0014186001007387 */ /* 0x000fe80000100a00 */
[----:B------:R-:W-:Y:S01]  /*fd70*/  STL.64 [R1+0x1410], R94 ;  /* 0x0014105e01007387 */ /* 0x000fe20000100a00 */
[----:B------:R-:W-:-:S03]  /*fd80*/  UMOV UR20, UR29 ;  /* 0x0000001d00147c82 */ /* 0x000fc60008000000 */
[----:B------:R-:W-:Y:S01]  /*fd90*/  STL.64 [R1+0x1408], R92 ;  /* 0x0014085c01007387 */ /* 0x000fe20000100a00 */
[----:B------:R-:W-:Y:S01]  /*fda0*/  UMOV UR21, 0x40000040 ;  /* 0x4000004000157882 */ /* 0x000fe20000000000 */
[----:B------:R-:W-:Y:S02]  /*fdb0*/  UMOV UR22, UR32 ;  /* 0x0000002000167c82 */ /* 0x000fe40008000000 */
[----:B------:R-:W-:Y:S01]  /*fdc0*/  STL.64 [R1+0x1400], R90 ;  /* 0x0014005a01007387 */ /* 0x000fe20000100a00 */
[----:B------:R-:W-:-:S03]  /*fdd0*/  UMOV UR23, 0x40000040 ;  /* 0x4000004000177882 */ /* 0x000fc60000000000 */
        /* <DEDUP_REMOVED lines=33> */
[----:B---3--:R-:W3:Y:S04]  /*fff0*/  LDL.LU.64 R24, [R1] ;  /* 0x0000000001187983 */ /* 0x008ee80000300a00 */
        /* <DEDUP_REMOVED lines=23> */
[----:B--2---:R-:W-:-:S03]  /*10170*/  WARPGROUP.ARRIVE ;  /* 0x00000000000079c5 */ /* 0x004fc60000000000 */
[----:B------:R-:W3:Y:S04]  /*10180*/  LDL.LU.64 R72, [R1+0xc0] ;  /* 0x0000c00001487983 */ /* 0x000ee80000300a00 */
[----:B------:R-:W3:Y:S01]  /*10190*/  LDL.LU.64 R74, [R1+0xc8] ;  /* 0x0000c800014a7983 */ /* 0x000ee20000300a00 */
[----:B------:R-:W-:Y:S03]  /*101a0*/  QGMMA.64x192x32.F32.E4M3.E4M3 R140, gdesc[UR20], R140, UP0, gsb0 ;  /* 0x02e00000148c79f3 */ /* 0x000fe6000b80088c */
        /* <DEDUP_REMOVED lines=22> */
[----:B------:R-:W-:Y:S04]  /*10310*/  STL [R1+0xbcc], R23 ;  /* 0x000bcc1701007387 */ /* 0x000fe80000100800 */
        /* <DEDUP_REMOVED lines=19> */
[----:B------:R2:W-:Y:S04]  /*10450*/  STL [R1+0xb7c], R2 ;  /* 0x000b7c0201007387 */ /* 0x0005e80000100800 */
[----:B-----5:R4:W-:Y:S01]  /*10460*/  STL [R1+0xb78], R0 ;  /* 0x000b780001007387 */ /* 0x0209e20000100800 */
[----:B------:R-:W-:-:S03]  /*10470*/  WARPGROUP.DEPBAR.LE gsb0, 0x0 ;  /* 0x00008000000079c5 */ /* 0x000fc60000010000 */
[----:B------:R-:W-:Y:S01]  /*10480*/  STL.64 [R1+0x180], R140 ;  /* 0x0001808c01007387 */ /* 0x000fe20000100a00 */
[----:B--2---:R-:W-:Y:S02]  /*10490*/  IMAD.MOV.U32 R2, RZ, RZ, R234 ;  /* 0x000000ffff027224 */ /* 0x004fe400078e00ea */
[----:B----4-:R-:W-:Y:S01]  /*104a0*/  IMAD.MOV.U32 R0, RZ, RZ, R235 ;  /* 0x000000ffff007224 */ /* 0x010fe200078e00eb */
[----:B------:R-:W-:Y:S01]  /*104b0*/  STL.64 [R1+0x188], R142 ;  /* 0x0001888e01007387 */ /* 0x000fe20000100a00 */
[----:B------:R-:W-:Y:S02]  /*104c0*/  IMAD.MOV.U32 R4, RZ, RZ, R232 ;  /* 0x000000ffff047224 */ /* 0x000fe400078e00e8 */
[----:B0-----:R-:W-:Y:S01]  /*104d0*/  IMAD.MOV.U32 R3, RZ, RZ, R233 ;  /* 0x000000ffff037224 */ /* 0x001fe200078e00e9 */
        /* <DEDUP_REMOVED lines=53> */
[----:B------:R0:W-:Y:S04]  /*10830*/  STL [R1+0x2a0], R212 ;  /* 0x0002a0d401007387 */ /* 0x0001e80000100800 */
[----:B------:R-:W2:Y:S04]  /*10840*/  LDL.LU.64 R234, [R1+0x15f0] ;  /* 0x0015f00001ea7983 */ /* 0x000ea80000300a00 */
[----:B------:R-:W4:Y:S04]  /*10850*/  LDL.LU.64 R232, [R1+0x15e8] ;  /* 0x0015e80001e87983 */ /* 0x000f280000300a00 */
        /* <DEDUP_REMOVED lines=47> */
[----:B---3--:R-:W-:Y:S01]  /*10b50*/  WARPGROUP.ARRIVE ;  /* 0x00000000000079c5 */ /* 0x008fe20000000000 */
[----:B------:R-:W-:-:S07]  /*10b60*/  UMOV UR21, 0x40000040 ;  /* 0x4000004000157882 */ /* 0x000fce0000000000 */
[----:B------:R-:W-:Y:S01]  /*10b70*/  QGMMA.64x192x32.F32.E4M3.E4M3 R24, gdesc[UR20], R24, UP0, gsb0 ;  /* 0x02e00000141879f3 */ /* 0x000fe2000b800818 */
        /* <DEDUP_REMOVED lines=25> */
[----:B------:R-:W-:Y:S01]  /*10d10*/  STL.64 [R1+0xb0], R68 ;  /* 0x0000b04401007387 */ /* 0x000fe20000100a00 */
[----:B--2---:R-:W-:-:S03]  /*10d20*/  WARPGROUP.ARRIVE ;  /* 0x00000000000079c5 */ /* 0x004fc60000000000 */
[----:B------:R-:W-:Y:S03]  /*10d30*/  STL.64 [R1+0xb8], R70 ;  /* 0x0000b84601007387 */ /* 0x000fe60000100a00 */
[----:B------:R-:W-:Y:S01]  /*10d40*/  QGMMA.64x192x32.F32.E4M3.E4M3 R120, gdesc[UR20], R120, UP0, gsb0 ;  /* 0x02e00000147879f3 */ /* 0x000fe2000b800878 */
        /* <DEDUP_REMOVED lines=73> */
[----:B------:R-:W-:Y:S04]  /*111e0*/  STL.64 [R1+0x1170], R234 ;  /* 0x001170ea01007387 */ /* 0x000fe80000100a00 */
[----:B----4-:R-:W-:Y:S04]  /*111f0*/  STL.64 [R1+0x1168], R232 ;  /* 0x001168e801007387 */ /* 0x010fe80000100a00 */
        /* <DEDUP_REMOVED lines=46> */
[----:B0-----:R-:W3:Y:S04]  /*114e0*/  LDL.LU.64 R140, [R1] ;  /* 0x00000000018c7983 */ /* 0x001ee80000300a00 */
[----:B------:R-:W4:Y:S04]  /*114f0*/  LDL.LU.64 R142, [R1+0x8] ;  /* 0x00000800018e7983 */ /* 0x000f280000300a00 */
[----:B------:R-:W3:Y:S04]  /*11500*/  LDL.LU.64 R144, [R1+0x10] ;  /* 0x0000100001907983 */ /* 0x000ee80000300a00 */
        /* <DEDUP_REMOVED lines=34> */
[----:B------:R-:W4:Y:S01]  /*11730*/  LDL.LU.64 R214, [R1+0x128] ;  /* 0x0001280001d67983 */ /* 0x000f220000300a00 */
[----:B------:R-:W-:Y:S01]  /*11740*/  UIADD3 UR20, UR29, 0xc00, URZ ;  /* 0x00000c001d147890 */ /* 0x000fe2000fffe03f */
[----:B--2---:R-:W-:Y:S01]  /*11750*/  WARPGROUP.ARRIVE ;  /* 0x00000000000079c5 */ /* 0x004fe20000000000 */
[----:B------:R-:W-:-:S07]  /*11760*/  UMOV UR21, 0x40000040 ;  /* 0x4000004000157882 */ /* 0x000fce0000000000 */
[----:B------:R-:W-:Y:S01]  /*11770*/  QGMMA.64x192x32.F32.E4M3.E4M3 R24, gdesc[UR20], R24, UP0, gsb0 ;  /* 0x02e00000141879f3 */ /* 0x000fe2000b800818 */
[----:B----4-:R-:W-:Y:S04]  /*11780*/  STL.64 [R1+0x12f0], R214 ;  /* 0x0012f0d601007387 */ /* 0x010fe80000100a00 */
[----:B---3--:R-:W-:Y:S04]  /*11790*/  STL.64 [R1+0x12e8], R212 ;  /* 0x0012e8d401007387 */ /* 0x008fe80000100a00 */
        /* <DEDUP_REMOVED lines=119> */
[----:B------:R-:W-:-:S02]  /*11f10*/  IMAD.MOV.U32 R193, RZ, RZ, R23 ;  /* 0x000000ffffc17224 */ /* 0x000fc400078e0017 */
[----:B------:R-:W-:Y:S01]  /*11f20*/  IMAD.MOV.U32 R194, RZ, RZ, R22 ;  /* 0x000000ffffc27224 */ /* 0x000fe200078e0016 */
[----:B------:R-:W-:Y:S01]  /*11f30*/  UIADD3 UR20, UR29, 0x2, URZ ;  /* 0x000000021d147890 */ /* 0x000fe2000fffe03f */
[----:B------:R-:W-:Y:S01]  /*11f40*/  IMAD.MOV.U32 R195, RZ, RZ, R21 ;  /* 0x000000ffffc37224 */ /* 0x000fe200078e0015 */
[----:B------:R-:W-:Y:S01]  /*11f50*/  UIADD3 UR22, UR32, 0x2, URZ ;  /* 0x0000000220167890 */ /* 0x000fe2000fffe03f */
[----:B------:R-:W-:Y:S01]  /*11f60*/  IMAD.MOV.U32 R196, RZ, RZ, R20 ;  /* 0x000000ffffc47224 */ /* 0x000fe200078e0014 */
[----:B------:R-:W-:Y:S02]  /*11f70*/  WARPGROUP.DEPBAR.LE gsb0, 0x0 ;  /* 0x00008000000079c5 */ /* 0x000fe40000010000 */
[----:B------:R-:W-:Y:S01]  /*11f80*/  IMAD.MOV.U32 R197, RZ, RZ, R19 ;  /* 0x000000ffffc57224 */ /* 0x000fe200078e0013 */
[----:B------:R-:W-:Y:S01]  /*11f90*/  UMOV UR21, 0x40000040 ;  /* 0x4000004000157882 */ /* 0x000fe20000000000 */
[----:B------:R-:W-:Y:S01]  /*11fa0*/  IMAD.MOV.U32 R198, RZ, RZ, R18 ;  /* 0x000000ffffc67224 */ /* 0x000fe200078e0012 */
[----:B------:R-:W-:Y:S01]  /*11fb0*/  UMOV UR23, 0x40000040 ;  /* 0x4000004000177882 */ /* 0x000fe20000000000 */
        /* <DEDUP_REMOVED lines=61> */
[----:B------:R-:W-:Y:S01]  /*12390*/  STL [R1+0xf68], R81 ;  /* 0x000f685101007387 */ /* 0x000fe20000100800 */
[----:B--2---:R-:W-:-:S06]  /*123a0*/  WARPGROUP.ARRIVE ;  /* 0x00000000000079c5 */ /* 0x004fcc0000000000 */
[----:B------:R-:W-:Y:S01]  /*123b0*/  QGMMA.64x192x32.F32.E4M3.E4M3 R120, gdesc[UR20], R120, gsb0 ;  /* 0x02e00000147879f3 */ /* 0x000fe20008000878 */
        /* <DEDUP_REMOVED lines=38> */
[----:B------:R-:W-:-:S03]  /*12620*/  WARPGROUP.DEPBAR.LE gsb0, 0x0 ;  /* 0x00008000000079c5 */ /* 0x000fc60000010000 */
        /* <DEDUP_REMOVED lines=98> */
[----:B---3--:R-:W-:-:S06]  /*12c50*/  WARPGROUP.ARRIVE ;  /* 0x00000000000079c5 */ /* 0x008fcc0000000000 */
[----:B------:R-:W-:Y:S03]  /*12c60*/  QGMMA.64x192x32.F32.E4M3.E4M3 R140, gdesc[UR20], R140, gsb0 ;  /* 0x02e00000148c79f3 */ /* 0x000fe6000800088c */
[----:B------:R-:W-:Y:S02]  /*12c70*/  WARPGROUP.DEPBAR.LE gsb0, 0x0 ;  /* 0x00008000000079c5 */ /* 0x000fe40000010000 */
[----:B------:R-:W-:Y:S02]  /*12c80*/  IMAD.MOV.U32 R2, RZ, RZ, R234 ;  /* 0x000000ffff027224 */ /* 0x000fe400078e00ea */
[----:B------:R-:W-:Y:S02]  /*12c90*/  IMAD.MOV.U32 R0, RZ, RZ, R235 ;  /* 0x000000ffff007224 */ /* 0x000fe400078e00eb */
[----:B------:R-:W-:Y:S01]  /*12ca0*/  IMAD.MOV.U32 R4, RZ, RZ, R232 ;  /* 0x000000ffff047224 */ /* 0x000fe200078e00e8 */
[----:B------:R-:W3:Y:S01]  /*12cb0*/  LDL.LU.64 R234, [R1+0x1170] ;  /* 0x0011700001ea7983 */ /* 0x000ee20000300a00 */
[----:B------:R-:W-:-:S02]  /*12cc0*/  IMAD.MOV.U32 R3, RZ, RZ, R233 ;  /* 0x000000ffff037224 */ /* 0x000fc400078e00e9 */
[----:B------:R-:W-:Y:S01]  /*12cd0*/  IMAD.MOV.U32 R6, RZ, RZ, R230 ;  /* 0x000000ffff067224 */ /* 0x000fe200078e00e6 */
[----:B------:R-:W4:Y:S01]  /*12ce0*/  LDL.LU.64 R232, [R1+0x1168] ;  /* 0x0011680001e87983 */ /* 0x000f220000300a00 */
[----:B------:R-:W-:Y:S02]  /*12cf0*/  IMAD.MOV.U32 R5, RZ, RZ, R231 ;  /* 0x000000ffff057224 */ /* 0x000fe400078e00e7 */
[----:B------:R-:W-:Y:S01]  /*12d00*/  IMAD.MOV.U32 R8, RZ, RZ, R228 ;  /* 0x000000ffff087224 */ /* 0x000fe200078e00e4 */
[----:B------:R-:W2:Y:S01]  /*12d10*/  LDL.LU.64 R230, [R1+0x1160] ;  /* 0x0011600001e67983 */ /* 0x000ea20000300a00 */
[----:B------:R-:W-:Y:S02]  /*12d20*/  IMAD.MOV.U32 R7, RZ, RZ, R229 ;  /* 0x000000ffff077224 */ /* 0x000fe400078e00e5 */
[----:B------:R-:W-:Y:S01]  /*12d30*/  IMAD.MOV.U32 R10, RZ, RZ, R226 ;  /* 0x000000ffff0a7224 */ /* 0x000fe200078e00e2 */
[----:B------:R-:W2:Y:S01]  /*12d40*/  LDL.LU.64 R228, [R1+0x1158] ;  /* 0x0011580001e47983 */ /* 0x000ea20000300a00 */
[----:B------:R-:W-:-:S02]  /*12d50*/  IMAD.MOV.U32 R9, RZ, RZ, R227 ;  /* 0x000000ffff097224 */ /* 0x000fc400078e00e3 */
[----:B------:R-:W-:Y:S01]  /*12d60*/  IMAD.MOV.U32 R12, RZ, RZ, R224 ;  /* 0x000000ffff0c7224 */ /* 0x000fe200078e00e0 */
[----:B------:R-:W2:Y:S01]  /*12d70*/  LDL.LU.64 R226, [R1+0x1150] ;  /* 0x0011500001e27983 */ /* 0x000ea20000300a00 */
        /* <DEDUP_REMOVED lines=126> */
[----:B------:R-:W-:-:S03]  /*13560*/  IMAD.MOV.U32 R48, RZ, RZ, R141 ;  /* 0x000000ffff307224 */ /* 0x000fc600078e008d */
[----:B------:R-:W2:Y:S01]  /*13570*/  LDL.LU.64 R140, [R1+0xff8] ;  /* 0x000ff800018c7983 */ /* 0x000ea20000300a00 */
[----:B------:R-:W-:Y:S01]  /*13580*/  UIADD3 UR20, UR29, 0x802, URZ ;  /* 0x000008021d147890 */ /* 0x000fe2000fffe03f */
[----:B------:R-:W-:Y:S02]  /*13590*/  UMOV UR21, 0x40000040 ;  /* 0x4000004000157882 */ /* 0x000fe40000000000 */
[----:B---3--:R-:W-:Y:S04]  /*135a0*/  STL.64 [R1+0xd48], R234 ;  /* 0x000d48ea01007387 */ /* 0x008fe80000100a00 */
[----:B----4-:R-:W-:Y:S04]  /*135b0*/  STL.64 [R1+0xd40], R232 ;  /* 0x000d40e801007387 */ /* 0x010fe80000100a00 */
[----:B--2---:R-:W-:Y:S04]  /*135c0*/  STL.64 [R1+0xd38], R230 ;  /* 0x000d38e601007387 */ /* 0x004fe80000100a00 */
[----:B------:R-:W-:Y:S04]  /*135d0*/  STL.64 [R1+0xd30], R228 ;  /* 0x000d30e401007387 */ /* 0x000fe80000100a00 */
[----:B------:R-:W-:Y:S04]  /*135e0*/  STL.64 [R1+0xd28], R226 ;  /* 0x000d28e201007387 */ /* 0x000fe80000100a00 */
[----:B------:R-:W-:Y:S04]  /*135f0*/  STL.64 [R1+0xd20], R224 ;  /* 0x000d20e001007387 */ /* 0x000fe80000100a00 */
[----:B------:R-:W-:Y:S04]  /*13600*/  STL.64 [R1+0xd18], R222 ;  /* 0x000d18de01007387 */ /* 0x000fe80000100a00 */
[----:B------:R-:W-:Y:S04]  /*13610*/  STL.64 [R1+0xd10], R220 ;  /* 0x000d10dc01007387 */ /* 0x000fe80000100a00 */
[----:B------:R-:W-:Y:S04]  /*13620*/  STL.64 [R1+0xd08], R218 ;  /* 0x000d08da01007387 */ /* 0x000fe80000100a00 */
[----:B------:R-:W-:Y:S01]  /*13630*/  STL.64 [R1+0xd00], R216 ;  /* 0x000d00d801007387 */ /* 0x000fe20000100a00 */
        /* <DEDUP_REMOVED lines=40> */
[----:B------:R4:W-:Y:S01]  /*138c0*/  STL.64 [R1+0xbd0], R140 ;  /* 0x000bd08c01007387 */ /* 0x0009e20000100a00 */
[----:B0-----:R-:W-:-:S02]  /*138d0*/  IMAD.MOV.U32 R146, RZ, RZ, R53 ;  /* 0x000000ffff927224 */ /* 0x001fc400078e0035 */
[----:B--2---:R-:W-:Y:S02]  /*138e0*/  IMAD.MOV.U32 R144, RZ, RZ, R51 ;  /* 0x000000ffff907224 */ /* 0x004fe400078e0033 */
[----:B---3--:R-:W-:Y:S02]  /*138f0*/  IMAD.MOV.U32 R142, RZ, RZ, R49 ;  /* 0x000000ffff8e7224 */ /* 0x008fe400078e0031 */
[----:B----4-:R-:W-:Y:S02]  /*13900*/  IMAD.MOV.U32 R140, RZ, RZ, R47 ;  /* 0x000000ffff8c7224 */ /* 0x010fe400078e002f */
[----:B------:R-:W2:Y:S01]  /*13910*/  LDL.LU R47, [R1+0xff0] ;  /* 0x000ff000012f7983 */ /* 0x000ea20000300800 */
[----:B------:R-:W-:Y:S02]  /*13920*/  IMAD.MOV.U32 R141, RZ, RZ, R48 ;  /* 0x000000ffff8d7224 */ /* 0x000fe400078e0030 */
[----:B------:R-:W-:Y:S01]  /*13930*/  IMAD.MOV.U32 R143, RZ, RZ, R50 ;  /* 0x000000ffff8f7224 */ /* 0x000fe200078e0032 */
[----:B------:R-:W2:Y:S01]  /*13940*/  LDL.LU R48, [R1+0xfec] ;  /* 0x000fec0001307983 */ /* 0x000ea20000300800 */
[----:B------:R-:W-:-:S03]  /*13950*/  IMAD.MOV.U32 R145, RZ, RZ, R52 ;  /* 0x000000ffff917224 */ /* 0x000fc600078e0034 */
        /* <DEDUP_REMOVED lines=132> */
[----:B------:R-:W2:Y:S04]  /*141a0*/  LDL.LU R115, [R1+0xee0] ;  /* 0x000ee00001737983 */ /* 0x000ea80000300800 */
[----:B------:R-:W2:Y:S04]  /*141b0*/  LDL.LU R116, [R1+0xedc] ;  /* 0x000edc0001747983 */ /* 0x000ea80000300800 */
[----:B------:R-:W2:Y:S04]  /*141c0*/  LDL.LU R117, [R1+0xed8] ;  /* 0x000ed80001757983 */ /* 0x000ea80000300800 */
[----:B------:R-:W2:Y:S04]  /*141d0*/  LDL.LU R118, [R1+0xed4] ;  /* 0x000ed40001767983 */ /* 0x000ea80000300800 */
[----:B------:R-:W2:Y:S01]  /*141e0*/  LDL.LU R119, [R1+0xed0] ;  /* 0x000ed00001777983 */ /* 0x000ea20000300800 */
[----:B------:R-:W-:-:S02]  /*141f0*/  IMAD.MOV.U32 R214, RZ, RZ, R22 ;  /* 0x000000ffffd67224 */ /* 0x000fc400078e0016 */
[----:B------:R-:W-:Y:S02]  /*14200*/  IMAD.MOV.U32 R215, RZ, RZ, R21 ;  /* 0x000000ffffd77224 */ /* 0x000fe400078e0015 */
        /* <DEDUP_REMOVED lines=98> */
[----:B--2---:R-:W-:Y:S01]  /*14830*/  WARPGROUP.ARRIVE ;  /* 0x00000000000079c5 */ /* 0x004fe20000000000 */
[----:B------:R-:W-:-:S07]  /*14840*/  UMOV UR21, 0x40000040 ;  /* 0x4000004000157882 */ /* 0x000fce0000000000 */
[----:B------:R-:W-:Y:S01]  /*14850*/  QGMMA.64x192x32.F32.E4M3.E4M3 R24, gdesc[UR20], R24, gsb0 ;  /* 0x02e00000141879f3 */ /* 0x000fe20008000818 */
[----:B------:R-:W-:Y:S02]  /*14860*/  UIADD3 UR20, UR29, 0x4, URZ ;  /* 0x000000041d147890 */ /* 0x000fe4000fffe03f */
[----:B------:R-:W-:Y:S01]  /*14870*/  UIADD3 UR22, UR32, 0x4, URZ ;  /* 0x0000000420167890 */ /* 0x000fe2000fffe03f */
[----:B------:R-:W-:Y:S01]  /*14880*/  UMOV UR21, 0x40000040 ;  /* 0x4000004000157882 */ /* 0x000fe20000000000 */
[----:B------:R-:W-:Y:S01]  /*14890*/  UMOV UR23, 0x40000040 ;  /* 0x4000004000177882 */ /* 0x000fe20000000000 */
[----:B------:R-:W-:Y:S02]  /*148a0*/  IMAD.MOV.U32 R233, RZ, RZ, R3 ;  /* 0x000000ffffe97224 */ /* 0x000fe400078e0003 */
[----:B------:R-:W-:Y:S02]  /*148b0*/  IMAD.MOV.U32 R235, RZ, RZ, R0 ;  /* 0x000000ffffeb7224 */ /* 0x000fe400078e0000 */
[----:B------:R-:W-:-:S02]  /*148c0*/  IMAD.MOV.U32 R232, RZ, RZ, R4 ;  /* 0x000000ffffe87224 */ /* 0x000fc400078e0004 */
[----:B------:R-:W-:Y:S01]  /*148d0*/  IMAD.MOV.U32 R234, RZ, RZ, R2 ;  /* 0x000000ffffea7224 */ /* 0x000fe200078e0002 */
[----:B------:R-:W-:Y:S02]  /*148e0*/  WARPGROUP.DEPBAR.LE gsb0, 0x0 ;  /* 0x00008000000079c5 */ /* 0x000fe40000010000 */
[----:B---3--:R-:W-:-:S06]  /*148f0*/  WARPGROUP.ARRIVE ;  /* 0x00000000000079c5 */ /* 0x008fcc0000000000 */
[----:B------:R-:W-:Y:S01]  /*14900*/  QGMMA.64x192x32.F32.E4M3.E4M3 R120, gdesc[UR20], R120, gsb0 ;  /* 0x02e00000147879f3 */ /* 0x000fe20008000878 */
        /* <DEDUP_REMOVED lines=15> */
[----:B------:R-:W-:Y:S01]  /*14a00*/  IMAD.MOV.U32 R217, RZ, RZ, R19 ;  /* 0x000000ffffd97224 */ /* 0x000fe200078e0013 */
        /* <DEDUP_REMOVED lines=34> */
[----:B------:R-:W-:-:S03]  /*14c30*/  IMAD.MOV.U32 R0, RZ, RZ, R214 ;  /* 0x000000ffff007224 */ /* 0x000fc600078e00d6 */
[----:B------:R-:W-:Y:S01]  /*14c40*/  STL.64 [R1+0x288], R186 ;  /* 0x000288ba01007387 */ /* 0x000fe20000100a00 */
[----:B------:R-:W-:-:S03]  /*14c50*/  IMAD.MOV.U32 R3, RZ, RZ, R215 ;  /* 0x000000ffff037224 */ /* 0x000fc600078e00d7 */
[----:B------:R-:W-:Y:S01]  /*14c60*/  STL.64 [R1+0x290], R188 ;  /* 0x000290bc01007387 */ /* 0x000fe20000100a00 */
[----:B------:R-:W-:-:S03]  /*14c70*/  IMAD.MOV.U32 R4, RZ, RZ, R212 ;  /* 0x000000ffff047224 */ /* 0x000fc600078e00d4 */
[----:B------:R-:W-:Y:S01]  /*14c80*/  STL.64 [R1+0x298], R190 ;  /* 0x000298be01007387 */ /* 0x000fe20000100a00 */
[----:B------:R-:W-:-:S03]  /*14c90*/  IMAD.MOV.U32 R2, RZ, RZ, R213 ;  /* 0x000000ffff027224 */ /* 0x000fc600078e00d5 */
[----:B------:R0:W-:Y:S01]  /*14ca0*/  STL [R1+0x2a0], R192 ;  /* 0x0002a0c001007387 */ /* 0x0001e20000100800 */
[----:B------:R-:W-:Y:S02]  /*14cb0*/  IMAD.MOV.U32 R6, RZ, RZ, R210 ;  /* 0x000000ffff067224 */ /* 0x000fe400078e00d2 */
        /* <DEDUP_REMOVED lines=26> */
[----:B------:R-:W-:-:S03]  /*14e60*/  IMAD.MOV.U32 R23, RZ, RZ, R193 ;  /* 0x000000ffff177224 */ /* 0x000fc600078e00c1 */
        /* <DEDUP_REMOVED lines=41> */
[----:B--2---:R-:W-:-:S06]  /*15100*/  WARPGROUP.ARRIVE ;  /* 0x00000000000079c5 */ /* 0x004fcc0000000000 */
[----:B------:R-:W-:Y:S03]  /*15110*/  QGMMA.64x192x32.F32.E4M3.E4M3 R140, gdesc[UR20], R140, gsb0 ;  /* 0x02e00000148c79f3 */ /* 0x000fe6000800088c */
        /* <DEDUP_REMOVED lines=50> */
[----:B------:R-:W4:Y:S04]  /*15440*/  LDL.LU.64 R232, [R1+0xd40] ;  /* 0x000d400001e87983 */ /* 0x000f280000300a00 */
        /* <DEDUP_REMOVED lines=48> */
[----:B--2---:R-:W-:Y:S04]  /*15750*/  STL.64 [R1+0x9f0], R234 ;  /* 0x0009f0ea01007387 */ /* 0x004fe80000100a00 */
        /* <DEDUP_REMOVED lines=87> */
[----:B------:R-:W3:Y:S01]  /*15cd0*/  LDL.LU.64 R214, [R1+0x128] ;  /* 0x0001280001d67983 */ /* 0x000ee20000300a00 */
[----:B------:R-:W-:Y:S01]  /*15ce0*/  UIADD3 UR20, UR29, 0xc04, URZ ;  /* 0x00000c041d147890 */ /* 0x000fe2000fffe03f */
[----:B------:R-:W-:Y:S01]  /*15cf0*/  WARPGROUP.ARRIVE ;  /* 0x00000000000079c5 */ /* 0x000fe20000000000 */
[----:B------:R-:W-:-:S07]  /*15d00*/  UMOV UR21, 0x40000040 ;  /* 0x4000004000157882 */ /* 0x000fce0000000000 */
[----:B------:R-:W-:Y:S01]  /*15d10*/  QGMMA.64x192x32.F32.E4M3.E4M3 R24, gdesc[UR20], R24, gsb0 ;  /* 0x02e00000141879f3 */ /* 0x000fe20008000818 */
[----:B---3--:R-:W-:Y:S04]  /*15d20*/  STL.64 [R1+0xb70], R214 ;  /* 0x000b70d601007387 */ /* 0x008fe80000100a00 */
[----:B--2---:R-:W-:Y:S04]  /*15d30*/  STL.64 [R1+0xb68], R212 ;  /* 0x000b68d401007387 */ /* 0x004fe80000100a00 */
        /* <DEDUP_REMOVED lines=131> */
[----:B------:R0:W5:Y:S01]  /*16570*/  LDL.LU R23, [R1+0xbcc] ;  /* 0x000bcc0001177983 */ /* 0x0001620000300800 */
[----:B------:R-:W-:-:S02]  /*16580*/  IMAD.MOV.U32 R200, RZ, RZ, R16 ;  /* 0x000000ffffc87224 */ /* 0x000fc400078e0010 */
[----:B------:R-:W-:Y:S01]  /*16590*/  IMAD.MOV.U32 R201, RZ, RZ, R15 ;  /* 0x000000ffffc97224 */ /* 0x000fe200078e000f */
[----:B------:R0:W5:Y:S01]  /*165a0*/  LDL.LU R22, [R1+0xbc8] ;  /* 0x000bc80001167983 */ /* 0x0001620000300800 */
[----:B------:R-:W-:Y:S02]  /*165b0*/  IMAD.MOV.U32 R202, RZ, RZ, R14 ;  /* 0x000000ffffca7224 */ /* 0x000fe400078e000e */
[----:B------:R-:W-:Y:S01]  /*165c0*/  IMAD.MOV.U32 R203, RZ, RZ, R13 ;  /* 0x000000ffffcb7224 */ /* 0x000fe200078e000d */
[----:B------:R0:W5:Y:S01]  /*165d0*/  LDL.LU R21, [R1+0xbc4] ;  /* 0x000bc40001157983 */ /* 0x0001620000300800 */
[----:B------:R-:W-:Y:S02]  /*165e0*/  IMAD.MOV.U32 R204, RZ, RZ, R12 ;  /* 0x000000ffffcc7224 */ /* 0x000fe400078e000c */
        /* <DEDUP_REMOVED lines=16> */
[----:B------:R0:W5:Y:S04]  /*166f0*/  LDL.LU R15, [R1+0xbac] ;  /* 0x000bac00010f7983 */ /* 0x0001680000300800 */
        /* <DEDUP_REMOVED lines=74> */
[----:B--2---:R-:W3:Y:S04]  /*16ba0*/  LDL.LU.64 R214, [R1+0xb70] ;  /* 0x000b700001d67983 */ /* 0x004ee80000300a00 */
        /* <DEDUP_REMOVED lines=99> */
[----:B------:R3:W-:Y:S01]  /*171e0*/  STL.64 [R1+0x178], R234 ;  /* 0x000178ea01007387 */ /* 0x0007e20000100a00 */
[----:B------:R-:W-:-:S03]  /*171f0*/  IMAD.MOV.U32 R3, RZ, RZ, R223 ;  /* 0x000000ffff037224 */ /* 0x000fc600078e00df */
[----:B---3--:R0:W5:Y:S04]  /*17200*/  LDL.LU.64 R234, [R1+0x9f0] ;  /* 0x0009f00001ea7983 */ /* 0x0081680000300a00 */
[----:B------:R0:W5:Y:S04]  /*17210*/  LDL.LU.64 R232, [R1+0x9e8] ;  /* 0x0009e80001e87983 */ /* 0x0001680000300a00 */
        /* <DEDUP_REMOVED lines=47> */
[----:B------:R-:W-:Y:S01]  /*17510*/  UMOV UR21, 0x40000040 ;  /* 0x4000004000157882 */ /* 0x000fe20000000000 */
[----:B------:R-:W-:-:S04]  /*17520*/  UIADD3 UR24, UR24, 0x4, URZ ;  /* 0x0000000418187890 */ /* 0x000fc8000fffe03f */
[----:B------:R-:W-:Y:S01]  /*17530*/  UISETP.NE.AND UP0, UPT, UR24, UR25, UPT ;  /* 0x000000191800728c */ /* 0x000fe2000bf05270 */
[----:B--2---:R-:W-:-:S06]  /*17540*/  WARPGROUP.ARRIVE ;  /* 0x00000000000079c5 */ /* 0x004fcc0000000000 */
[----:B------:R-:W-:Y:S01]  /*17550*/  QGMMA.64x192x32.F32.E4M3.E4M3 R120, gdesc[UR20], R120, gsb0 ;  /* 0x02e00000147879f3 */ /* 0x000fe20008000878 */
[----:B------:R-:W-:Y:S01]  /*17560*/  UIADD3 UR20, UR29, 0xc06, URZ ;  /* 0x00000c061d147890 */ /* 0x000fe2000fffe03f */
[----:B------:R-:W-:Y:S01]  /*17570*/  UMOV UR21, 0x40000040 ;  /* 0x4000004000157882 */ /* 0x000fe20000000000 */
[----:B------:R-:W-:Y:S02]  /*17580*/  WARPGROUP.DEPBAR.LE gsb0, 0x0 ;  /* 0x00008000000079c5 */ /* 0x000fe40000010000 */
[----:B------:R-:W-:-:S15]  /*17590*/  WARPGROUP.ARRIVE ;  /* 0x00000000000079c5 */ /* 0x000fde0000000000 */
[----:B------:R-:W-:Y:S01]  /*175a0*/  QGMMA.64x192x32.F32.E4M3.E4M3 R24, gdesc[UR20], R24, gsb0 ;  /* 0x02e00000141879f3 */ /* 0x000fe20008000818 */
[----:B------:R-:W-:-:S06]  /*175b0*/  USEL UR20, URZ, 0x1, UP0 ;  /* 0x000000013f147887 */ /* 0x000fcc0008000000 */
[----:B------:R-:W-:Y:S01]  /*175c0*/  ISETP.NE.AND P0, PT, RZ, UR20, PT ;  /* 0x00000014ff007c0c */ /* 0x000fe2000bf05270 */
[----:B------:R-:W-:-:S12]  /*175d0*/  WARPGROUP.DEPBAR.LE gsb0, 0x0 ;  /* 0x00008000000079c5 */ /* 0x000fd80000010000 */
[----:B0-----:R-:W-:Y:S05]  /*175e0*/  @!P0 BRA `(.L_x_28) ;  /* 0x0000005400a08947 */ /* 0x001fea0003800000 */
[----:B------:R0:W-:Y:S04]  /*175f0*/  STL [R1+0x96c], R60 ;  /* 0x00096c3c01007387 */ /* 0x0001e80000100800 */
[----:B0-----:R-:W2:Y:S04]  /*17600*/  LDL.LU R60, [R1+0x314] ;  /* 0x00031400013c7983 */ /* 0x001ea80000300800 */
[----:B------:R0:W-:Y:S04]  /*17610*/  STL [R1+0x968], R61 ;  /* 0x0009683d01007387 */ /* 0x0001e80000100800 */
[----:B0-----:R-:W2:Y:S04]  /*17620*/  LDL R61, [R1+0x23c] ;  /* 0x00023c00013d7983 */ /* 0x001ea80000100800 */
[----:B------:R0:W-:Y:S04]  /*17630*/  STL [R1+0x964], R62 ;  /* 0x0009643e01007387 */ /* 0x0001e80000100800 */
[----:B0-----:R-:W3:Y:S04]  /*17640*/  LDL.LU R62, [R1+0x310] ;  /* 0x00031000013e7983 */ /* 0x001ee80000300800 */
[----:B------:R0:W-:Y:S04]  /*17650*/  STL [R1+0x960], R63 ;  /* 0x0009603f01007387 */ /* 0x0001e80000100800 */
[----:B0-----:R-:W3:Y:S04]  /*17660*/  LDL R63, [R1+0x238] ;  /* 0x00023800013f7983 */ /* 0x001ee80000100800 */
[----:B------:R0:W-:Y:S04]  /*17670*/  STL [R1+0x95c], R64 ;  /* 0x00095c4001007387 */ /* 0x0001e80000100800 */
[----:B0-----:R-:W4:Y:S04]  /*17680*/  LDL.LU R64, [R1+0x30c] ;  /* 0x00030c0001407983 */ /* 0x001f280000300800 */
[----:B------:R0:W-:Y:S04]  /*17690*/  STL [R1+0x958], R65 ;  /* 0x0009584101007387 */ /* 0x0001e80000100800 */
[----:B0-----:R-:W4:Y:S04]  /*176a0*/  LDL R65, [R1+0x234] ;  /* 0x0002340001417983 */ /* 0x001f280000100800 */
        /* <DEDUP_REMOVED lines=13> */
[----:B0-----:R-:W2:Y:S04]  /*17780*/  LDL R72, [R1+0x224] ;  /* 0x0002240001487983 */ /* 0x001ea80000100800 */
        /* <DEDUP_REMOVED lines=81> */
[----:B0-----:R-:W2:Y:S01]  /*17ca0*/  LDL R113, [R1+0x180] ;  /* 0x0001800001717983 */ /* 0x001ea20000100800 */
[----:B----4-:R-:W-:-:S01]  /*17cb0*/  FADD R70, R71, R70 ;  /* 0x0000004647467221 */ /* 0x010fc20000000000 */
[----:B---3--:R-:W-:Y:S01]  /*17cc0*/  FADD R68, R69, R68 ;  /* 0x0000004445447221 */ /* 0x008fe20000000000 */
[----:B--2---:R-:W-:-:S01]  /*17cd0*/  FADD R66, R67, R66 ;  /* 0x0000004243427221 */ /* 0x004fc20000000000 */
[----:B------:R-:W-:Y:S01]  /*17ce0*/  STL [R1+0x894], R114 ;  /* 0x0008947201007387 */ /* 0x000fe20000100800 */
[----:B------:R-:W-:-:S01]  /*17cf0*/  FADD R64, R65, R64 ;  /* 0x0000004041407221 */ /* 0x000fc20000000000 */
[----:B------:R-:W-:Y:S01]  /*17d00*/  FADD R62, R63, R62 ;  /* 0x0000003e3f3e7221 */ /* 0x000fe20000000000 */
[----:B------:R-:W-:-:S01]  /*17d10*/  FADD R60, R61, R60 ;  /* 0x0000003c3d3c7221 */ /* 0x000fc20000000000 */
[----:B------:R-:W-:Y:S01]  /*17d20*/  STL [R1+0x890], R115 ;  /* 0x0008907301007387 */ /* 0x000fe20000100800 */
[----:B-----5:R-:W-:-:S01]  /*17d30*/  FADD R217, R92, R217 ;  /* 0x000000d95cd97221 */ /* 0x020fc20000000000 */
[----:B------:R-:W-:Y:S01]  /*17d40*/  FADD R218, R91, R218 ;  /* 0x000000da5bda7221 */ /* 0x000fe20000000000 */
[----:B------:R-:W-:-:S01]  /*17d50*/  FADD R219, R90, R219 ;  /* 0x000000db5adb7221 */ /* 0x000fc20000000000 */
[----:B------:R-:W-:Y:S01]  /*17d60*/  STL [R1+0x88c], R116 ;  /* 0x00088c7401007387 */ /* 0x000fe20000100800 */
[----:B------:R-:W-:-:S01]  /*17d70*/  FADD R220, R89, R220 ;  /* 0x000000dc59dc7221 */ /* 0x000fc20000000000 */
        /* <DEDUP_REMOVED lines=10> */
[----:B------:R0:W-:Y:S01]  /*17e20*/  STL [R1+0x880], R119 ;  /* 0x0008807701007387 */ /* 0x0001e20000100800 */
        /* <DEDUP_REMOVED lines=13> */
[----:B------:R-:W-:-:S02]  /*17f00*/  FADD R237, R72, R237 ;  /* 0x000000ed48ed7221 */ /* 0x000fc40000000000 */
[----:B------:R3:W-:Y:S04]  /*17f10*/  STL [R1+0x304], R68 ;  /* 0x0003044401007387 */ /* 0x0007e80000100800 */
[----:B------:R4:W-:Y:S04]  /*17f20*/  STL [R1+0x308], R66 ;  /* 0x0003084201007387 */ /* 0x0009e80000100800 */
[----:B0-----:R-:W4:Y:S01]  /*17f30*/  LDL R119, [R1+0x240] ;  /* 0x0002400001777983 */ /* 0x001f220000100800 */
[----:B------:R-:W-:-:S03]  /*17f40*/  FADD R22, R95, R22 ;  /* 0x000000165f167221 */ /* 0x000fc60000000000 */
[----:B------:R0:W-:Y:S04]  /*17f50*/  STL [R1+0x30c], R64 ;  /* 0x00030c4001007387 */ /* 0x0001e80000100800 */
[----:B------:R-:W4:Y:S04]  /*17f60*/  LDL.LU R118, [R1+0x318] ;  /* 0x0003180001767983 */ /* 0x000f280000300800 */
[----:B------:R1:W-:Y:S01]  /*17f70*/  STL [R1+0x310], R62 ;  /* 0x0003103e01007387 */ /* 0x0003e20000100800 */
[----:B------:R-:W-:-:S03]  /*17f80*/  FADD R21, R96, R21 ;  /* 0x0000001560157221 */ /* 0x000fc60000000000 */
[----:B------:R-:W4:Y:S04]  /*17f90*/  LDL R117, [R1+0x244] ;  /* 0x0002440001757983 */ /* 0x000f280000100800 */
[----:B------:R1:W-:Y:S04]  /*17fa0*/  STL [R1+0x314], R60 ;  /* 0x0003143c01007387 */ /* 0x0003e80000100800 */
[----:B------:R-:W4:Y:S04]  /*17fb0*/  LDL.LU R116, [R1+0x31c] ;  /* 0x00031c0001747983 */ /* 0x000f280000300800 */
[----:B------:R-:W4:Y:S01]  /*17fc0*/  LDL R115, [R1+0x248] ;  /* 0x0002480001737983 */ /* 0x000f220000100800 */
[----:B------:R-:W-:-:S03]  /*17fd0*/  FADD R20, R97, R20 ;  /* 0x0000001461147221 */ /* 0x000fc60000000000 */
[----:B------:R-:W4:Y:S01]  /*17fe0*/  LDL.LU R114, [R1+0x320] ;  /* 0x0003200001727983 */ /* 0x000f220000300800 */
[----:B------:R-:W-:-:S01]  /*17ff0*/  FADD R19, R98, R19 ;  /* 0x0000001362137221 */ /* 0x000fc20000000000 */
[----:B------:R-:W-:Y:S01]  /*18000*/  FADD R18, R99, R18 ;  /* 0x0000001263127221 */ /* 0x000fe20000000000 */
        /* <DEDUP_REMOVED lines=13> */
[----:B------:R-:W-:-:S02]  /*180e0*/  FADD R4, R113, R4 ;  /* 0x0000000471047221 */ /* 0x000fc40000000000 */
[----:B------:R-:W4:Y:S04]  /*180f0*/  LDL R113, [R1+0x24c] ;  /* 0x00024c0001717983 */ /* 0x000f280000100800 */
[----:B------:R-:W4:Y:S04]  /*18100*/  LDL.LU R112, [R1+0x324] ;  /* 0x0003240001707983 */ /* 0x000f280000300800 */
        /* <DEDUP_REMOVED lines=41> */
[----:B--2---:R-:W2:Y:S04]  /*183a0*/  LDL.LU R70, [R1+0x378] ;  /* 0x0003780001467983 */ /* 0x004ea80000300800 */
[----:B------:R-:W2:Y:S04]  /*183b0*/  LDL R69, [R1+0x2a4] ;  /* 0x0002a40001457983 */ /* 0x000ea80000100800 */
[----:B---3--:R-:W3:Y:S04]  /*183c0*/  LDL.LU R68, [R1+0x37c] ;  /* 0x00037c0001447983 */ /* 0x008ee80000300800 */
[----:B------:R-:W3:Y:S04]  /*183d0*/  LDL R67, [R1+0x2a8] ;  /* 0x0002a80001437983 */ /* 0x000ee80000100800 */
[----:B----4-:R-:W4:Y:S04]  /*183e0*/  LDL.LU R66, [R1+0x380] ;  /* 0x0003800001427983 */ /* 0x010f280000300800 */
[----:B------:R-:W4:Y:S04]  /*183f0*/  LDL R65, [R1+0x2ac] ;  /* 0x0002ac0001417983 */ /* 0x000f280000100800 */
[----:B0-----:R-:W4:Y:S04]  /*18400*/  LDL.LU R64, [R1+0x384] ;  /* 0x0003840001407983 */ /* 0x001f280000300800 */
[----:B------:R-:W4:Y:S04]  /*18410*/  LDL R63, [R1+0x2b0] ;  /* 0x0002b000013f7983 */ /* 0x000f280000100800 */
[----:B-1----:R-:W4:Y:S04]  /*18420*/  LDL.LU R62, [R1+0x388] ;  /* 0x00038800013e7983 */ /* 0x002f280000300800 */
[----:B------:R-:W4:Y:S04]  /*18430*/  LDL R61, [R1+0x2b4] ;  /* 0x0002b400013d7983 */ /* 0x000f280000100800 */
[----:B------:R-:W4:Y:S04]  /*18440*/  LDL.LU R2, [R1+0x38c] ;  /* 0x00038c0001027983 */ /* 0x000f280000300800 */
[----:B------:R-:W4:Y:S04]  /*18450*/  LDL R60, [R1+0x2b8] ;  /* 0x0002b800013c7983 */ /* 0x000f280000100800 */
[----:B------:R-:W4:Y:S01]  /*18460*/  LDL.LU R0, [R1+0x390] ;  /* 0x0003900001007983 */ /* 0x000f220000300800 */
[----:B------:R-:W-:-:S01]  /*18470*/  FADD R118, R119, R118 ;  /* 0x0000007677767221 */ /* 0x000fc20000000000 */
[----:B------:R-:W-:Y:S01]  /*18480*/  FADD R116, R117, R116 ;  /* 0x0000007475747221 */ /* 0x000fe20000000000 */
[----:B------:R-:W-:-:S03]  /*18490*/  FADD R114, R115, R114 ;  /* 0x0000007273727221 */ /* 0x000fc60000000000 */
[----:B------:R-:W-:Y:S04]  /*184a0*/  STL [R1+0x318], R118 ;  /* 0x0003187601007387 */ /* 0x000fe80000100800 */
[----:B------:R-:W-:Y:S04]  /*184b0*/  STL [R1+0x31c], R116 ;  /* 0x00031c7401007387 */ /* 0x000fe80000100800 */
[----:B------:R-:W-:Y:S01]  /*184c0*/  STL [R1+0x320], R114 ;  /* 0x0003207201007387 */ /* 0x000fe20000100800 */
[----:B------:R-:W-:-:S01]  /*184d0*/  FADD R112, R113, R112 ;  /* 0x0000007071707221 */ /* 0x000fc20000000000 */
[----:B------:R-:W-:-:S04]  /*184e0*/  FADD R110, R111, R110 ;  /* 0x0000006e6f6e7221 */ /* 0x000fc80000000000 */
[----:B------:R-:W-:Y:S01]  /*184f0*/  STL [R1+0x324], R112 ;  /* 0x0003247001007387 */ /* 0x000fe20000100800 */
[----:B------:R-:W-:-:S03]  /*18500*/  FADD R108, R109, R108 ;  /* 0x0000006c6d6c7221 */ /* 0x000fc60000000000 */
        /* <DEDUP_REMOVED lines=37> */
[----:B--2---:R-:W-:-:S03]  /*18760*/  FADD R70, R71, R70 ;  /* 0x0000004647467221 */ /* 0x004fc60000000000 */
[----:B------:R-:W-:Y:S01]  /*18770*/  STL [R1+0x374], R72 ;  /* 0x0003744801007387 */ /* 0x000fe20000100800 */
[----:B---3--:R-:W-:-:S03]  /*18780*/  FADD R68, R69, R68 ;  /* 0x0000004445447221 */ /* 0x008fc60000000000 */
[----:B------:R-:W-:Y:S01]  /*18790*/  STL [R1+0x378], R70 ;  /* 0x0003784601007387 */ /* 0x000fe20000100800 */
[----:B----4-:R-:W-:-:S03]  /*187a0*/  FADD R66, R67, R66 ;  /* 0x0000004243427221 */ /* 0x010fc60000000000 */
[----:B------:R-:W-:Y:S01]  /*187b0*/  STL [R1+0x37c], R68 ;  /* 0x00037c4401007387 */ /* 0x000fe20000100800 */
[----:B------:R-:W-:-:S03]  /*187c0*/  FADD R64, R65, R64 ;  /* 0x0000004041407221 */ /* 0x000fc60000000000 */
[----:B------:R-:W-:Y:S04]  /*187d0*/  STL [R1+0x380], R66 ;  /* 0x0003804201007387 */ /* 0x000fe80000100800 */
[----:B------:R-:W-:Y:S01]  /*187e0*/  STL [R1+0x384], R64 ;  /* 0x0003844001007387 */ /* 0x000fe20000100800 */
[----:B------:R-:W-:-:S01]  /*187f0*/  FADD R62, R63, R62 ;  /* 0x0000003e3f3e7221 */ /* 0x000fc20000000000 */
[----:B------:R-:W-:Y:S01]  /*18800*/  FADD R2, R61, R2 ;  /* 0x000000023d027221 */ /* 0x000fe20000000000 */
[----:B------:R-:W-:-:S02]  /*18810*/  FADD R0, R60, R0 ;  /* 0x000000003c007221 */ /* 0x000fc40000000000 */
[----:B------:R-:W2:Y:S04]  /*18820*/  LDL R60, [R1+0x2bc] ;  /* 0x0002bc00013c7983 */ /* 0x000ea80000100800 */
[----:B------:R0:W-:Y:S04]  /*18830*/  STL [R1+0x388], R62 ;  /* 0x0003883e01007387 */ /* 0x0001e80000100800 */
[----:B------:R-:W2:Y:S04]  /*18840*/  LDL.LU R61, [R1+0x394] ;  /* 0x00039400013d7983 */ /* 0x000ea80000300800 */
[----:B------:R1:W-:Y:S04]  /*18850*/  STL [R1+0x38c], R2 ;  /* 0x00038c0201007387 */ /* 0x0003e80000100800 */
[----:B0-----:R-:W3:Y:S04]  /*18860*/  LDL R62, [R1+0x2c0] ;  /* 0x0002c000013e7983 */ /* 0x001ee80000100800 */
[----:B------:R0:W-:Y:S04]  /*18870*/  STL [R1+0x390], R0 ;  /* 0x0003900001007387 */ /* 0x0001e80000100800 */
[----:B------:R-:W3:Y:S04]  /*18880*/  LDL.LU R63, [R1+0x398] ;  /* 0x00039800013f7983 */ /* 0x000ee80000300800 */
        /* <DEDUP_REMOVED lines=30> */
[----:B------:R-:W4:Y:S04]  /*18a70*/  LDL R93, [R1] ;  /* 0x00000000015d7983 */ /* 0x000f280000100800 */
        /* <DEDUP_REMOVED lines=24> */
[----:B-1----:R-:W4:Y:S04]  /*18c00*/  LDL.LU R2, [R1+0x408] ;  /* 0x0004080001027983 */ /* 0x002f280000300800 */
[----:B------:R-:W4:Y:S04]  /*18c10*/  LDL R68, [R1+0x34] ;  /* 0x0000340001447983 */ /* 0x000f280000100800 */
[----:B0-----:R-:W4:Y:S01]  /*18c20*/  LDL.LU R0, [R1+0x40c] ;  /* 0x00040c0001007983 */ /* 0x001f220000300800 */
[----:B--2---:R-:W-:-:S03]  /*18c30*/  FADD R61, R60, R61 ;  /* 0x0000003d3c3d7221 */ /* 0x004fc60000000000 */
[----:B------:R-:W2:Y:S04]  /*18c40*/  LDL.LU R60, [R1+0x96c] ;  /* 0x00096c00013c7983 */ /* 0x000ea80000300800 */
[----:B------:R0:W-:Y:S01]  /*18c50*/  STL [R1+0x394], R61 ;  /* 0x0003943d01007387 */ /* 0x0001e20000100800 */
[----:B---3--:R-:W-:-:S03]  /*18c60*/  FADD R63, R62, R63 ;  /* 0x0000003f3e3f7221 */ /* 0x008fc60000000000 */
[----:B0-----:R-:W3:Y:S04]  /*18c70*/  LDL.LU R61, [R1+0x968] ;  /* 0x00096800013d7983 */ /* 0x001ee80000300800 */
[----:B------:R-:W3:Y:S01]  /*18c80*/  LDL.LU R62, [R1+0x964] ;  /* 0x00096400013e7983 */ /* 0x000ee20000300800 */
[----:B----4-:R-:W-:-:S03]  /*18c90*/  FADD R65, R64, R65 ;  /* 0x0000004140417221 */ /* 0x010fc60000000000 */
[----:B------:R0:W-:Y:S01]  /*18ca0*/  STL [R1+0x398], R63 ;  /* 0x0003983f01007387 */ /* 0x0001e20000100800 */
[----:B------:R-:W-:-:S03]  /*18cb0*/  FADD R67, R66, R67 ;  /* 0x0000004342437221 */ /* 0x000fc60000000000 */
[----:B0-----:R-:W4:Y:S04]  /*18cc0*/  LDL.LU R63, [R1+0x960] ;  /* 0x00096000013f7983 */ /* 0x001f280000300800 */
[----:B------:R-:W4:Y:S01]  /*18cd0*/  LDL.LU R64, [R1+0x95c] ;  /* 0x00095c0001407983 */ /* 0x000f220000300800 */
[----:B------:R-:W-:-:S03]  /*18ce0*/  FADD R118, R119, R118 ;  /* 0x0000007677767221 */ /* 0x000fc60000000000 */
[----:B------:R0:W-:Y:S01]  /*18cf0*/  STL [R1+0x39c], R65 ;  /* 0x00039c4101007387 */ /* 0x0001e20000100800 */
[----:B------:R-:W-:-:S03]  /*18d00*/  FADD R116, R117, R116 ;  /* 0x0000007475747221 */ /* 0x000fc60000000000 */
[----:B0-----:R-:W4:Y:S01]  /*18d10*/  LDL.LU R65, [R1+0x958] ;  /* 0x0009580001417983 */ /* 0x001f220000300800 */
[----:B------:R-:W-:-:S03]  /*18d20*/  FADD R114, R115, R114 ;  /* 0x0000007273727221 */ /* 0x000fc60000000000 */
[----:B------:R-:W4:Y:S04]  /*18d30*/  LDL.LU R66, [R1+0x954] ;  /* 0x0009540001427983 */ /* 0x000f280000300800 */
[----:B------:R0:W-:Y:S01]  /*18d40*/  STL [R1+0x3a0], R67 ;  /* 0x0003a04301007387 */ /* 0x0001e20000100800 */
[----:B------:R-:W-:-:S03]  /*18d50*/  FADD R112, R113, R112 ;  /* 0x0000007071707221 */ /* 0x000fc60000000000 */
[----:B0-----:R-:W4:Y:S01]  /*18d60*/  LDL.LU R67, [R1+0x950] ;  /* 0x0009500001437983 */ /* 0x001f220000300800 */
[----:B------:R-:W-:-:S03]  /*18d70*/  FADD R110, R111, R110 ;  /* 0x0000006e6f6e7221 */ /* 0x000fc60000000000 */
[----:B------:R-:W-:Y:S04]  /*18d80*/  STL [R1+0x3a4], R118 ;  /* 0x0003a47601007387 */ /* 0x000fe80000100800 */
[----:B------:R-:W-:Y:S01]  /*18d90*/  STL [R1+0x3a8], R116 ;  /* 0x0003a87401007387 */ /* 0x000fe20000100800 */
[----:B------:R-:W-:-:S03]  /*18da0*/  FADD R108, R109, R108 ;  /* 0x0000006c6d6c7221 */ /* 0x000fc60000000000 */
[----:B------:R-:W-:Y:S01]  /*18db0*/  STL [R1+0x3ac], R114 ;  /* 0x0003ac7201007387 */ /* 0x000fe20000100800 */
[----:B------:R-:W-:-:S03]  /*18dc0*/  FADD R106, R107, R106 ;  /* 0x0000006a6b6a7221 */ /* 0x000fc60000000000 */
[----:B------:R-:W-:Y:S04]  /*18dd0*/  STL [R1+0x3b0], R112 ;  /* 0x0003b07001007387 */ /* 0x000fe80000100800 */
[----:B------:R-:W-:Y:S01]  /*18de0*/  STL [R1+0x3b4], R110 ;  /* 0x0003b46e01007387 */ /* 0x000fe20000100800 */
[----:B------:R-:W-:-:S03]  /*18df0*/  FADD R104, R105, R104 ;  /* 0x0000006869687221 */ /* 0x000fc60000000000 */
[----:B------:R-:W-:Y:S04]  /*18e00*/  STL [R1+0x3b8], R108 ;  /* 0x0003b86c01007387 */ /* 0x000fe80000100800 */
        /* <DEDUP_REMOVED lines=32> */
[----:B------:R-:W-:Y:S04]  /*19010*/  STL [R1+0x3fc], R74 ;  /* 0x0003fc4a01007387 */ /* 0x000fe80000100800 */
[----:B------:R-:W-:Y:S01]  /*19020*/  STL [R1+0x400], R72 ;  /* 0x0004004801007387 */ /* 0x000fe20000100800 */
[----:B------:R-:W-:-:S03]  /*19030*/  FADD R70, R71, R70 ;  /* 0x0000004647467221 */ /* 0x000fc60000000000 */
[----:B------:R-:W2:Y:S04]  /*19040*/  LDL R83, [R1+0x38] ;  /* 0x0000380001537983 */ /* 0x000ea80000100800 */
[----:B------:R0:W-:Y:S01]  /*19050*/  STL [R1+0x404], R70 ;  /* 0x0004044601007387 */ /* 0x0001e20000100800 */
[----:B------:R-:W-:-:S03]  /*19060*/  FADD R2, R69, R2 ;  /* 0x0000000245027221 */ /* 0x000fc60000000000 */
[----:B------:R-:W2:Y:S04]  /*19070*/  LDL.LU R81, [R1+0x410] ;  /* 0x0004100001517983 */ /* 0x000ea80000300800 */
[----:B------:R1:W-:Y:S01]  /*19080*/  STL [R1+0x408], R2 ;  /* 0x0004080201007387 */ /* 0x0003e20000100800 */
[----:B------:R-:W-:-:S03]  /*19090*/  FADD R0, R68, R0 ;  /* 0x0000000044007221 */ /* 0x000fc60000000000 */
[----:B------:R-:W3:Y:S04]  /*190a0*/  LDL R79, [R1+0x3c] ;  /* 0x00003c00014f7983 */ /* 0x000ee80000100800 */
[----:B------:R1:W-:Y:S04]  /*190b0*/  STL [R1+0x40c], R0 ;  /* 0x00040c0001007387 */ /* 0x0003e80000100800 */
[----:B------:R-:W3:Y:S04]  /*190c0*/  LDL.LU R77, [R1+0x414] ;  /* 0x00041400014d7983 */ /* 0x000ee80000300800 */
[----:B------:R-:W4:Y:S04]  /*190d0*/  LDL R75, [R1+0x40] ;  /* 0x00004000014b7983 */ /* 0x000f280000100800 */
[----:B------:R-:W4:Y:S04]  /*190e0*/  LDL.LU R73, [R1+0x418] ;  /* 0x0004180001497983 */ /* 0x000f280000300800 */
[----:B------:R-:W4:Y:S04]  /*190f0*/  LDL R71, [R1+0x44] ;  /* 0x0000440001477983 */ /* 0x000f280000100800 */
[----:B------:R-:W4:Y:S04]  /*19100*/  LDL.LU R69, [R1+0x41c] ;  /* 0x00041c0001457983 */ /* 0x000f280000300800 */
[----:B------:R-:W4:Y:S04]  /*19110*/  LDL R68, [R1+0x48] ;  /* 0x0000480001447983 */ /* 0x000f280000100800 */
[----:B0-----:R-:W4:Y:S04]  /*19120*/  LDL R70, [R1+0x4c] ;  /* 0x00004c0001467983 */ /* 0x001f280000100800 */
        /* <DEDUP_REMOVED lines=30> */
[----:B------:R-:W4:Y:S04]  /*19310*/  LDL.LU R0, [R1+0x488] ;  /* 0x0004880001007983 */ /* 0x000f280000300800 */
[----:B------:R-:W4:Y:S04]  /*19320*/  LDL.LU R95, [R1+0x470] ;  /* 0x00047000015f7983 */ /* 0x000f280000300800 */
[----:B------:R-:W4:Y:S01]  /*19330*/  LDL.LU R97, [R1+0x46c] ;  /* 0x00046c0001617983 */ /* 0x000f220000300800 */
[----:B--2---:R-:W-:-:S05]  /*19340*/  FADD R81, R83, R81 ;  /* 0x0000005153517221 */ /* 0x004fca0000000000 */
[----:B------:R-:W-:Y:S04]  /*19350*/  STL [R1+0x410], R81 ;  /* 0x0004105101007387 */ /* 0x000fe80000100800 */
[----:B------:R-:W2:Y:S01]  /*19360*/  LDL.LU R99, [R1+0x468] ;  /* 0x0004680001637983 */ /* 0x000ea20000300800 */
[----:B---3--:R-:W-:-:S05]  /*19370*/  FADD R77, R79, R77 ;  /* 0x0000004d4f4d7221 */ /* 0x008fca0000000000 */
[----:B------:R-:W-:Y:S01]  /*19380*/  STL [R1+0x414], R77 ;  /* 0x0004144d01007387 */ /* 0x000fe20000100800 */
[----:B----4-:R-:W-:-:S01]  /*19390*/  FADD R73, R75, R73 ;  /* 0x000000494b497221 */ /* 0x010fc20000000000 */
[----:B------:R-:W-:-:S05]  /*193a0*/  FADD R69, R71, R69 ;  /* 0x0000004547457221 */ /* 0x000fca0000000000 */
[----:B------:R0:W-:Y:S04]  /*193b0*/  STL [R1+0x41c], R69 ;  /* 0x00041c4501007387 */ /* 0x0001e80000100800 */
[----:B------:R1:W-:Y:S04]  /*193c0*/  STL [R1+0x418], R73 ;  /* 0x0004184901007387 */ /* 0x0003e80000100800 */
[----:B0-----:R-:W3:Y:S04]  /*193d0*/  LDL.LU R69, [R1+0x420] ;  /* 0x0004200001457983 */ /* 0x001ee80000300800 */
[----:B------:R-:W4:Y:S04]  /*193e0*/  LDL.LU R71, [R1+0x424] ;  /* 0x0004240001477983 */ /* 0x000f280000300800 */
[----:B-1----:R-:W4:Y:S04]  /*193f0*/  LDL.LU R73, [R1+0x428] ;  /* 0x0004280001497983 */ /* 0x002f280000300800 */
[----:B------:R-:W4:Y:S04]  /*19400*/  LDL.LU R75, [R1+0x42c] ;  /* 0x00042c00014b7983 */ /* 0x000f280000300800 */
        /* <DEDUP_REMOVED lines=22> */
[----:B--2---:R-:W-:-:S01]  /*19570*/  FADD R99, R100, R99 ;  /* 0x0000006364637221 */ /* 0x004fc20000000000 */
[----:B---3--:R-:W-:-:S02]  /*19580*/  FADD R69, R68, R69 ;  /* 0x0000004544457221 */ /* 0x008fc40000000000 */
[----:B------:R-:W2:Y:S01]  /*19590*/  LDL.LU R68, [R1+0x94c] ;  /* 0x00094c0001447983 */ /* 0x000ea20000300800 */
[----:B----4-:R-:W-:-:S03]  /*195a0*/  FADD R71, R70, R71 ;  /* 0x0000004746477221 */ /* 0x010fc60000000000 */
[----:B------:R0:W-:Y:S01]  /*195b0*/  STL [R1+0x420], R69 ;  /* 0x0004204501007387 */ /* 0x0001e20000100800 */
[----:B------:R-:W-:-:S01]  /*195c0*/  FADD R73, R72, R73 ;  /* 0x0000004948497221 */ /* 0x000fc20000000000 */
[----:B------:R-:W-:Y:S02]  /*195d0*/  FADD R75, R74, R75 ;  /* 0x0000004b4a4b7221 */ /* 0x000fe40000000000 */
[----:B0-----:R-:W3:Y:S04]  /*195e0*/  LDL.LU R69, [R1+0x948] ;  /* 0x0009480001457983 */ /* 0x001ee80000300800 */
[----:B------:R-:W4:Y:S04]  /*195f0*/  LDL.LU R70, [R1+0x944] ;  /* 0x0009440001467983 */ /* 0x000f280000300800 */
[----:B------:R0:W-:Y:S01]  /*19600*/  STL [R1+0x424], R71 ;  /* 0x0004244701007387 */ /* 0x0001e20000100800 */
[----:B------:R-:W-:-:S01]  /*19610*/  FADD R77, R76, R77 ;  /* 0x0000004d4c4d7221 */ /* 0x000fc20000000000 */
[----:B------:R-:W-:-:S02]  /*19620*/  FADD R79, R78, R79 ;  /* 0x0000004f4e4f7221 */ /* 0x000fc40000000000 */
[----:B0-----:R-:W4:Y:S04]  /*19630*/  LDL.LU R71, [R1+0x940] ;  /* 0x0009400001477983 */ /* 0x001f280000300800 */
[----:B------:R-:W4:Y:S04]  /*19640*/  LDL.LU R72, [R1+0x93c] ;  /* 0x00093c0001487983 */ /* 0x000f280000300800 */
[----:B------:R0:W-:Y:S01]  /*19650*/  STL [R1+0x428], R73 ;  /* 0x0004284901007387 */ /* 0x0001e20000100800 */
[----:B------:R-:W-:-:S03]  /*19660*/  FADD R81, R80, R81 ;  /* 0x0000005150517221 */ /* 0x000fc60000000000 */
[----:B0-----:R-:W4:Y:S04]  /*19670*/  LDL.LU R73, [R1+0x938] ;  /* 0x0009380001497983 */ /* 0x001f280000300800 */
[----:B------:R-:W4:Y:S04]  /*19680*/  LDL.LU R74, [R1+0x934] ;  /* 0x00093400014a7983 */ /* 0x000f280000300800 */
[----:B------:R0:W-:Y:S01]  /*19690*/  STL [R1+0x42c], R75 ;  /* 0x00042c4b01007387 */ /* 0x0001e20000100800 */
[----:B------:R-:W-:-:S03]  /*196a0*/  FADD R83, R82, R83 ;  /* 0x0000005352537221 */ /* 0x000fc60000000000 */
[----:B0-----:R-:W4:Y:S04]  /*196b0*/  LDL.LU R75, [R1+0x930] ;  /* 0x00093000014b7983 */ /* 0x001f280000300800 */
[----:B------:R-:W4:Y:S04]  /*196c0*/  LDL.LU R76, [R1+0x92c] ;  /* 0x00092c00014c7983 */ /* 0x000f280000300800 */
[----:B------:R0:W-:Y:S01]  /*196d0*/  STL [R1+0x430], R77 ;  /* 0x0004304d01007387 */ /* 0x0001e20000100800 */
[----:B------:R-:W-:-:S01]  /*196e0*/  FADD R119, R84, R119 ;  /* 0x0000007754777221 */ /* 0x000fc20000000000 */
[----:B------:R-:W-:-:S02]  /*196f0*/  FADD R117, R118, R117 ;  /* 0x0000007576757221 */ /* 0x000fc40000000000 */
[----:B0-----:R-:W4:Y:S04]  /*19700*/  LDL.LU R77, [R1+0x928] ;  /* 0x00092800014d7983 */ /* 0x001f280000300800 */
[----:B------:R-:W4:Y:S04]  /*19710*/  LDL.LU R78, [R1+0x924] ;  /* 0x00092400014e7983 */ /* 0x000f280000300800 */
[----:B------:R0:W-:Y:S01]  /*19720*/  STL [R1+0x434], R79 ;  /* 0x0004344f01007387 */ /* 0x0001e20000100800 */
[----:B------:R-:W-:-:S01]  /*19730*/  FADD R115, R116, R115 ;  /* 0x0000007374737221 */ /* 0x000fc20000000000 */
[----:B------:R-:W-:Y:S01]  /*19740*/  FADD R113, R114, R113 ;  /* 0x0000007172717221 */ /* 0x000fe20000000000 */
[----:B------:R-:W-:-:S01]  /*19750*/  FADD R111, R112, R111 ;  /* 0x0000006f706f7221 */ /* 0x000fc20000000000 */
        /* <DEDUP_REMOVED lines=10> */
[----:B------:R-:W-:-:S02]  /*19800*/  FADD R101, R102, R101 ;  /* 0x0000006566657221 */ /* 0x000fc40000000000 */
[----:B0-----:R-:W4:Y:S04]  /*19810*/  LDL.LU R83, [R1+0x910] ;  /* 0x0009100001537983 */ /* 0x001f280000300800 */
[----:B------:R-:W4:Y:S04]  /*19820*/  LDL.LU R84, [R1+0x90c] ;  /* 0x00090c0001547983 */ /* 0x000f280000300800 */
[----:B------:R0:W-:Y:S04]  /*19830*/  STL [R1+0x440], R119 ;  /* 0x0004407701007387 */ /* 0x0001e80000100800 */
[----:B------:R-:W-:Y:S04]  /*19840*/  STL [R1+0x444], R117 ;  /* 0x0004447501007387 */ /* 0x000fe80000100800 */
[----:B------:R-:W-:Y:S04]  /*19850*/  STL [R1+0x448], R115 ;  /* 0x0004487301007387 */ /* 0x000fe80000100800 */
[----:B------:R-:W-:Y:S04]  /*19860*/  STL [R1+0x44c], R113 ;  /* 0x00044c7101007387 */ /* 0x000fe80000100800 */
[----:B------:R-:W-:Y:S04]  /*19870*/  STL [R1+0x450], R111 ;  /* 0x0004506f01007387 */ /* 0x000fe80000100800 */
[----:B------:R-:W-:Y:S04]  /*19880*/  STL [R1+0x454], R109 ;  /* 0x0004546d01007387 */ /* 0x000fe80000100800 */
[----:B------:R-:W-:Y:S04]  /*19890*/  STL [R1+0x458], R107 ;  /* 0x0004586b01007387 */ /* 0x000fe80000100800 */
[----:B------:R1:W-:Y:S04]  /*198a0*/  STL [R1+0x45c], R105 ;  /* 0x00045c6901007387 */ /* 0x0003e80000100800 */
[----:B------:R-:W-:Y:S04]  /*198b0*/  STL [R1+0x460], R103 ;  /* 0x0004606701007387 */ /* 0x000fe80000100800 */
[----:B------:R-:W-:Y:S04]  /*198c0*/  STL [R1+0x464], R101 ;  /* 0x0004646501007387 */ /* 0x000fe80000100800 */
[----:B------:R-:W-:Y:S04]  /*198d0*/  STL [R1+0x468], R99 ;  /* 0x0004686301007387 */ /* 0x000fe80000100800 */
[----:B------:R1:W-:Y:S04]  /*198e0*/  STL [R1+0x46c], R97 ;  /* 0x00046c6101007387 */ /* 0x0003e80000100800 */
[----:B------:R-:W-:Y:S04]  /*198f0*/  STL [R1+0x470], R95 ;  /* 0x0004705f01007387 */ /* 0x000fe80000100800 */
[----:B------:R-:W-:Y:S04]  /*19900*/  STL [R1+0x474], R93 ;  /* 0x0004745d01007387 */ /* 0x000fe80000100800 */
[----:B------:R-:W-:Y:S04]  /*19910*/  STL [R1+0x478], R91 ;  /* 0x0004785b01007387 */ /* 0x000fe80000100800 */
[----:B------:R-:W-:Y:S04]  /*19920*/  STL [R1+0x47c], R89 ;  /* 0x00047c5901007387 */ /* 0x000fe80000100800 */
[----:B0-----:R-:W2:Y:S04]  /*19930*/  LDL R119, [R1+0xb4] ;  /* 0x0000b40001777983 */ /* 0x001ea80000100800 */
[----:B------:R-:W-:Y:S04]  /*19940*/  STL [R1+0x480], R87 ;  /* 0x0004805701007387 */ /* 0x000fe80000100800 */
[----:B-1----:R-:W2:Y:S04]  /*19950*/  LDL.LU R105, [R1+0x48c] ;  /* 0x00048c0001697983 */ /* 0x002ea80000300800 */
[----:B------:R0:W-:Y:S04]  /*19960*/  STL [R1+0x484], R2 ;  /* 0x0004840201007387 */ /* 0x0001e80000100800 */
        /* <DEDUP_REMOVED lines=16> */
[----:B0-----:R-:W4:Y:S04]  /*19a70*/  LDL.LU R2, [R1+0x4ac] ;  /* 0x0004ac0001027983 */ /* 0x001f280000300800 */
[----:B------:R-:W4:Y:S04]  /*19a80*/  LDL R86, [R1+0xd8] ;  /* 0x0000d80001567983 */ /* 0x000f280000100800 */
[----:B-1----:R-:W4:Y:S04]  /*19a90*/  LDL.LU R0, [R1+0x4b0] ;  /* 0x0004b00001007983 */ /* 0x002f280000300800 */
        /* <DEDUP_REMOVED lines=16> */
[----:B------:R-:W4:Y:S01]  /*19ba0*/  LDL.LU R85, [R1+0x4dc] ;  /* 0x0004dc0001557983 */ /* 0x000f220000300800 */
[----:B--2---:R-:W-:-:S05]  /*19bb0*/  FADD R105, R119, R105 ;  /* 0x0000006977697221 */ /* 0x004fca0000000000 */
[----:B------:R0:W-:Y:S04]  /*19bc0*/  STL [R1+0x48c], R105 ;  /* 0x00048c6901007387 */ /* 0x0001e80000100800 */
[----:B0-----:R-:W2:Y:S01]  /*19bd0*/  LDL.LU R105, [R1+0x4c4] ;  /* 0x0004c40001697983 */ /* 0x001ea20000300800 */
[----:B---3--:R-:W-:-:S05]  /*19be0*/  FADD R107, R118, R107 ;  /* 0x0000006b766b7221 */ /* 0x008fca0000000000 */
[----:B------:R0:W-:Y:S01]  /*19bf0*/  STL [R1+0x490], R107 ;  /* 0x0004906b01007387 */ /* 0x0001e20000100800 */
[----:B----4-:R-:W-:-:S03]  /*19c00*/  FADD R109, R117, R109 ;  /* 0x0000006d756d7221 */ /* 0x010fc60000000000 */
[----:B0-----:R-:W3:Y:S01]  /*19c10*/  LDL.LU R107, [R1+0x4c0] ;  /* 0x0004c000016b7983 */ /* 0x001ee20000300800 */
        /* <DEDUP_REMOVED lines=11> */
[----:B------:R0:W-:Y:S01]  /*19cd0*/  STL [R1+0x4a0], R97 ;  /* 0x0004a06101007387 */ /* 0x0001e20000100800 */
[----:B------:R-:W-:-:S03]  /*19ce0*/  FADD R2, R88, R2 ;  /* 0x0000000258027221 */ /* 0x000fc60000000000 */
[----:B------:R-:W-:Y:S04]  /*19cf0*/  STL [R1+0x4a4], R94 ;  /* 0x0004a45e01007387 */ /* 0x000fe80000100800 */
[----:B------:R-:W4:Y:S01]  /*19d00*/  LDL R98, [R1+0x108] ;  /* 0x0001080001627983 */ /* 0x000f220000100800 */
[----:B------:R-:W-:-:S03]  /*19d10*/  FADD R0, R86, R0 ;  /* 0x0000000056007221 */ /* 0x000fc60000000000 */
[----:B------:R-:W-:Y:S04]  /*19d20*/  STL [R1+0x4a8], R90 ;  /* 0x0004a85a01007387 */ /* 0x000fe80000100800 */
[----:B0-----:R-:W4:Y:S04]  /*19d30*/  LDL.LU R97, [R1+0x4e0] ;  /* 0x0004e00001617983 */ /* 0x001f280000300800 */
[----:B------:R-:W-:Y:S04]  /*19d40*/  STL [R1+0x4ac], R2 ;  /* 0x0004ac0201007387 */ /* 0x000fe80000100800 */
[----:B------:R-:W4:Y:S04]  /*19d50*/  LDL R96, [R1+0x10c] ;  /* 0x00010c0001607983 */ /* 0x000f280000100800 */
[----:B------:R0:W-:Y:S04]  /*19d60*/  STL [R1+0x4b0], R0 ;  /* 0x0004b00001007387 */ /* 0x0001e80000100800 */
[----:B0-----:R-:W4:Y:S04]  /*19d70*/  LDL.LU R0, [R1+0x4e4] ;  /* 0x0004e40001007983 */ /* 0x001f280000300800 */
[----:B------:R-:W4:Y:S04]  /*19d80*/  LDL R94, [R1+0x110] ;  /* 0x00011000015e7983 */ /* 0x000f280000100800 */
[----:B------:R-:W4:Y:S04]  /*19d90*/  LDL.LU R2, [R1+0x4e8] ;  /* 0x0004e80001027983 */ /* 0x000f280000300800 */
[----:B------:R-:W4:Y:S04]  /*19da0*/  LDL R92, [R1+0x114] ;  /* 0x00011400015c7983 */ /* 0x000f280000100800 */
[----:B------:R-:W4:Y:S04]  /*19db0*/  LDL.LU R90, [R1+0x4ec] ;  /* 0x0004ec00015a7983 */ /* 0x000f280000300800 */
[----:B------:R-:W4:Y:S04]  /*19dc0*/  LDL R88, [R1+0x118] ;  /* 0x0001180001587983 */ /* 0x000f280000100800 */
[----:B------:R-:W4:Y:S01]  /*19dd0*/  LDL.LU R86, [R1+0x4f0] ;  /* 0x0004f00001567983 */ /* 0x000f220000300800 */
[----:B------:R-:W-:-:S01]  /*19de0*/  FADD R103, R104, R103 ;  /* 0x0000006768677221 */ /* 0x000fc20000000000 */
[----:B------:R-:W-:Y:S01]  /*19df0*/  FADD R101, R102, R101 ;  /* 0x0000006566657221 */ /* 0x000fe20000000000 */
[----:B------:R-:W-:-:S01]  /*19e00*/  FADD R99, R100, R99 ;  /* 0x0000006364637221 */ /* 0x000fc20000000000 */
[----:B------:R-:W-:Y:S01]  /*19e10*/  FADD R93, R95, R93 ;  /* 0x0000005d5f5d7221 */ /* 0x000fe20000000000 */
[----:B------:R-:W-:-:S01]  /*19e20*/  FADD R89, R91, R89 ;  /* 0x000000595b597221 */ /* 0x000fc20000000000 */
[----:B------:R-:W-:Y:S01]  /*19e30*/  FADD R85, R87, R85 ;  /* 0x0000005557557221 */ /* 0x000fe20000000000 */
[----:B--2---:R-:W-:-:S01]  /*19e40*/  FADD R105, R106, R105 ;  /* 0x000000696a697221 */ /* 0x004fc20000000000 */
[----:B---3--:R-:W-:Y:S01]  /*19e50*/  FADD R107, R108, R107 ;  /* 0x0000006b6c6b7221 */ /* 0x008fe20000000000 */
[----:B----4-:R-:W-:-:S01]  /*19e60*/  FADD R109, R110, R109 ;  /* 0x0000006d6e6d7221 */ /* 0x010fc20000000000 */
[----:B------:R-:W-:-:S05]  /*19e70*/  FADD R113, R114, R113 ;  /* 0x0000007172717221 */ /* 0x000fca0000000000 */
[----:B------:R-:W-:Y:S01]  /*19e80*/  STL [R1+0x4b4], R113 ;  /* 0x0004b47101007387 */ /* 0x000fe20000100800 */
[----:B------:R-:W-:-:S05]  /*19e90*/  FADD R111, R112, R111 ;  /* 0x0000006f706f7221 */ /* 0x000fca0000000000 */
[----:B------:R-:W-:Y:S04]  /*19ea0*/  STL [R1+0x4b8], R111 ;  /* 0x0004b86f01007387 */ /* 0x000fe80000100800 */
[----:B------:R-:W-:Y:S04]  /*19eb0*/  STL [R1+0x4bc], R109 ;  /* 0x0004bc6d01007387 */ /* 0x000fe80000100800 */
[----:B------:R-:W-:Y:S04]  /*19ec0*/  STL [R1+0x4c0], R107 ;  /* 0x0004c06b01007387 */ /* 0x000fe80000100800 */
[----:B------:R-:W-:Y:S04]  /*19ed0*/  STL [R1+0x4c4], R105 ;  /* 0x0004c46901007387 */ /* 0x000fe80000100800 */
[----:B------:R-:W-:Y:S04]  /*19ee0*/  STL [R1+0x4c8], R103 ;  /* 0x0004c86701007387 */ /* 0x000fe80000100800 */
[----:B------:R-:W-:Y:S01]  /*19ef0*/  STL [R1+0x4cc], R101 ;  /* 0x0004cc6501007387 */ /* 0x000fe20000100800 */
[----:B------:R-:W-:-:S03]  /*19f00*/  FADD R97, R98, R97 ;  /* 0x0000006162617221 */ /* 0x000fc60000000000 */
[----:B------:R-:W-:Y:S04]  /*19f10*/  STL [R1+0x4d0], R99 ;  /* 0x0004d06301007387 */ /* 0x000fe80000100800 */
[----:B------:R0:W-:Y:S04]  /*19f20*/  STL [R1+0x4dc], R85 ;  /* 0x0004dc5501007387 */ /* 0x0001e80000100800 */
[----:B------:R-:W-:Y:S04]  /*19f30*/  STL [R1+0x4d4], R93 ;  /* 0x0004d45d01007387 */ /* 0x000fe80000100800 */
[----:B0-----:R-:W2:Y:S01]  /*19f40*/  LDL R85, [R1+0x11c] ;  /* 0x00011c0001557983 */ /* 0x001ea20000100800 */
[----:B------:R-:W-:-:S03]  /*19f50*/  FADD R0, R96, R0 ;  /* 0x0000000060007221 */ /* 0x000fc60000000000 */
[----:B------:R0:W-:Y:S04]  /*19f60*/  STL [R1+0x4d8], R89 ;  /* 0x0004d85901007387 */ /* 0x0001e80000100800 */
[----:B------:R-:W3:Y:S01]  /*19f70*/  LDL R87, [R1+0x120] ;  /* 0x0001200001577983 */ /* 0x000ee20000100800 */
[----:B------:R-:W-:-:S03]  /*19f80*/  FADD R2, R94, R2 ;  /* 0x000000025e027221 */ /* 0x000fc60000000000 */
[----:B------:R-:W4:Y:S04]  /*19f90*/  LDL R91, [R1+0x128] ;  /* 0x00012800015b7983 */ /* 0x000f280000100800 */
[----:B0-----:R-:W4:Y:S04]  /*19fa0*/  LDL R89, [R1+0x124] ;  /* 0x0001240001597983 */ /* 0x001f280000100800 */
[----:B------:R-:W4:Y:S01]  /*19fb0*/  LDL R93, [R1+0x12c] ;  /* 0x00012c00015d7983 */ /* 0x000f220000100800 */
[----:B------:R-:W-:-:S03]  /*19fc0*/  FADD R90, R92, R90 ;  /* 0x0000005a5c5a7221 */ /* 0x000fc60000000000 */
[----:B------:R-:W4:Y:S04]  /*19fd0*/  LDL R116, [R1+0x130] ;  /* 0x0001300001747983 */ /* 0x000f280000100800 */
[----:B------:R-:W4:Y:S01]  /*19fe0*/  LDL R112, [R1+0x134] ;  /* 0x0001340001707983 */ /* 0x000f220000100800 */
[----:B------:R-:W-:-:S03]  /*19ff0*/  FADD R86, R88, R86 ;  /* 0x0000005658567221 */ /* 0x000fc60000000000 */
[----:B------:R-:W4:Y:S04]  /*1a000*/  LDL R108, [R1+0x138] ;  /* 0x00013800016c7983 */ /* 0x000f280000100800 */
[----:B------:R-:W4:Y:S04]  /*1a010*/  LDL R106, [R1+0x13c] ;  /* 0x00013c00016a7983 */ /* 0x000f280000100800 */
[----:B------:R-:W4:Y:S04]  /*1a020*/  LDL R103, [R1+0x140] ;  /* 0x0001400001677983 */ /* 0x000f280000100800 */
[----:B------:R-:W4:Y:S04]  /*1a030*/  LDL R99, [R1+0x144] ;  /* 0x0001440001637983 */ /* 0x000f280000100800 */
[----:B------:R-:W4:Y:S04]  /*1a040*/  LDL R95, [R1+0x148] ;  /* 0x00014800015f7983 */ /* 0x000f280000100800 */
[----:B------:R0:W-:Y:S04]  /*1a050*/  STL [R1+0x4e4], R0 ;  /* 0x0004e40001007387 */ /* 0x0001e80000100800 */
[----:B0-----:R-:W2:Y:S04]  /*1a060*/  LDL.LU R0, [R1+0x524] ;  /* 0x0005240001007983 */ /* 0x001ea80000300800 */
[----:B------:R-:W-:Y:S04]  /*1a070*/  STL [R1+0x4e0], R97 ;  /* 0x0004e06101007387 */ /* 0x000fe80000100800 */
[----:B------:R0:W-:Y:S04]  /*1a080*/  STL [R1+0x4e8], R2 ;  /* 0x0004e80201007387 */ /* 0x0001e80000100800 */
[----:B0-----:R-:W4:Y:S04]  /*1a090*/  LDL.LU R2, [R1+0x520] ;  /* 0x0005200001027983 */ /* 0x001f280000300800 */
[----:B------:R-:W4:Y:S04]  /*1a0a0*/  LDL.LU R97, [R1+0x51c] ;  /* 0x00051c0001617983 */ /* 0x000f280000300800 */
        /* <DEDUP_REMOVED lines=23> */
[----:B------:R-:W4:Y:S01]  /*1a220*/  LDL R109, [R1+0x17c] ;  /* 0x00017c00016d7983 */ /* 0x000f220000100800 */
        /* <DEDUP_REMOVED lines=11> */
[----:B------:R-:W-:Y:S01]  /*1a2e0*/  FADD R114, R116, R114 ;  /* 0x0000007274727221 */ /* 0x000fe20000000000 */
[----:B------:R-:W-:-:S01]  /*1a2f0*/  FADD R110, R112, R110 ;  /* 0x0000006e706e7221 */ /* 0x000fc20000000000 */
[----:B------:R-:W-:Y:S01]  /*1a300*/  FADD R107, R108, R107 ;  /* 0x0000006b6c6b7221 */ /* 0x000fe20000000000 */
        /* <DEDUP_REMOVED lines=9> */
[----:B------:R-:W-:-:S02]  /*1a3a0*/  FADD R2, R95, R2 ;  /* 0x000000025f027221 */ /* 0x000fc40000000000 */
[----:B0-----:R-:W4:Y:S04]  /*1a3b0*/  LDL.LU R92, [R1+0x8ec] ;  /* 0x0008ec00015c7983 */ /* 0x001f280000300800 */
[----:B------:R-:W4:Y:S04]  /*1a3c0*/  LDL.LU R93, [R1+0x8e8] ;  /* 0x0008e800015d7983 */ /* 0x000f280000300800 */
[----:B------:R-:W-:Y:S04]  /*1a3d0*/  STL [R1+0x504], R118 ;  /* 0x0005047601007387 */ /* 0x000fe80000100800 */
[----:B------:R-:W-:Y:S04]  /*1a3e0*/  STL [R1+0x508], R114 ;  /* 0x0005087201007387 */ /* 0x000fe80000100800 */
[----:B------:R-:W-:Y:S04]  /*1a3f0*/  STL [R1+0x50c], R110 ;  /* 0x00050c6e01007387 */ /* 0x000fe80000100800 */
[----:B------:R-:W-:Y:S04]  /*1a400*/  STL [R1+0x510], R107 ;  /* 0x0005106b01007387 */ /* 0x000fe80000100800 */
[----:B------:R-:W-:Y:S04]  /*1a410*/  STL [R1+0x514], R105 ;  /* 0x0005146901007387 */ /* 0x000fe80000100800 */
[----:B------:R-:W-:Y:S04]  /*1a420*/  STL [R1+0x518], R101 ;  /* 0x0005186501007387 */ /* 0x000fe80000100800 */
[----:B------:R-:W2:Y:S04]  /*1a430*/  LDL.LU R95, [R1+0x528] ;  /* 0x00052800015f7983 */ /* 0x000ea80000300800 */
[----:B------:R0:W-:Y:S04]  /*1a440*/  STL [R1+0x51c], R97 ;  /* 0x00051c6101007387 */ /* 0x0001e80000100800 */
[----:B0-----:R-:W3:Y:S04]  /*1a450*/  LDL.LU R97, [R1+0x52c] ;  /* 0x00052c0001617983 */ /* 0x001ee80000300800 */
[----:B------:R0:W-:Y:S04]  /*1a460*/  STL [R1+0x520], R2 ;  /* 0x0005200201007387 */ /* 0x0001e80000100800 */
[----:B------:R-:W4:Y:S04]  /*1a470*/  LDL.LU R99, [R1+0x530] ;  /* 0x0005300001637983 */ /* 0x000f280000300800 */
[----:B------:R1:W-:Y:S04]  /*1a480*/  STL [R1+0x524], R0 ;  /* 0x0005240001007387 */ /* 0x0003e80000100800 */
        /* <DEDUP_REMOVED lines=12> */
[----:B0-----:R-:W4:Y:S04]  /*1a550*/  LDL.LU R2, [R1+0x564] ;  /* 0x0005640001027983 */ /* 0x001f280000300800 */
[----:B-1----:R-:W4:Y:S01]  /*1a560*/  LDL.LU R0, [R1+0x568] ;  /* 0x0005680001007983 */ /* 0x002f220000300800 */
        /* <DEDUP_REMOVED lines=9> */
[----:B0-----:R-:W4:Y:S01]  /*1a600*/  LDL.LU R97, [R1+0x8d8] ;  /* 0x0008d80001617983 */ /* 0x001f220000300800 */
[----:B------:R-:W-:-:S03]  /*1a610*/  FADD R103, R102, R103 ;  /* 0x0000006766677221 */ /* 0x000fc60000000000 */
        /* <DEDUP_REMOVED lines=23> */
[----:B------:R0:W-:Y:S04]  /*1a790*/  STL [R1+0x540], R118 ;  /* 0x0005407601007387 */ /* 0x0001e80000100800 */
[----:B------:R1:W-:Y:S04]  /*1a7a0*/  STL [R1+0x544], R116 ;  /* 0x0005447401007387 */ /* 0x0003e80000100800 */
[----:B------:R1:W-:Y:S04]  /*1a7b0*/  STL [R1+0x548], R114 ;  /* 0x0005487201007387 */ /* 0x0003e80000100800 */
[----:B------:R1:W-:Y:S04]  /*1a7c0*/  STL [R1+0x54c], R112 ;  /* 0x00054c7001007387 */ /* 0x0003e80000100800 */
[----:B------:R1:W-:Y:S01]  /*1a7d0*/  STL [R1+0x550], R110 ;  /* 0x0005506e01007387 */ /* 0x0003e20000100800 */
[----:B------:R-:W-:-:S03]  /*1a7e0*/  FADD R0, R124, R0 ;  /* 0x000000007c007221 */ /* 0x000fc60000000000 */
[----:B------:R1:W-:Y:S04]  /*1a7f0*/  STL [R1+0x554], R108 ;  /* 0x0005546c01007387 */ /* 0x0003e80000100800 */
[----:B------:R1:W-:Y:S04]  /*1a800*/  STL [R1+0x558], R107 ;  /* 0x0005586b01007387 */ /* 0x0003e80000100800 */
[----:B------:R1:W-:Y:S04]  /*1a810*/  STL [R1+0x55c], R106 ;  /* 0x00055c6a01007387 */ /* 0x0003e80000100800 */
[----:B------:R-:W2:Y:S04]  /*1a820*/  LDL.LU R119, [R1+0x56c] ;  /* 0x00056c0001777983 */ /* 0x000ea80000300800 */
[----:B------:R1:W-:Y:S04]  /*1a830*/  STL [R1+0x560], R3 ;  /* 0x0005600301007387 */ /* 0x0003e80000100800 */
[----:B0-----:R-:W3:Y:S04]  /*1a840*/  LDL.LU R118, [R1+0x570] ;  /* 0x0005700001767983 */ /* 0x001ee80000300800 */
[----:B------:R0:W-:Y:S04]  /*1a850*/  STL [R1+0x564], R2 ;  /* 0x0005640201007387 */ /* 0x0001e80000100800 */
[----:B------:R-:W4:Y:S04]  /*1a860*/  LDL.LU R117, [R1+0x574] ;  /* 0x0005740001757983 */ /* 0x000f280000300800 */
[----:B------:R0:W-:Y:S04]  /*1a870*/  STL [R1+0x568], R0 ;  /* 0x0005680001007387 */ /* 0x0001e80000100800 */
        /* <DEDUP_REMOVED lines=13> */
[----:B------:R-:W4:Y:S01]  /*1a950*/  LDL.LU R0, [R1+0x5ac] ;  /* 0x0005ac0001007983 */ /* 0x000f220000300800 */
[----:B--2---:R-:W-:-:S01]  /*1a960*/  FADD R119, R125, R119 ;  /* 0x000000777d777221 */ /* 0x004fc20000000000 */
[----:B---3--:R-:W-:-:S04]  /*1a970*/  FADD R118, R126, R118 ;  /* 0x000000767e767221 */ /* 0x008fc80000000000 */
[----:B------:R0:W-:Y:S01]  /*1a980*/  STL [R1+0x56c], R119 ;  /* 0x00056c7701007387 */ /* 0x0001e20000100800 */
[----:B----4-:R-:W-:-:S03]  /*1a990*/  FADD R117, R127, R117 ;  /* 0x000000757f757221 */ /* 0x010fc60000000000 */
[----:B------:R1:W-:Y:S01]  /*1a9a0*/  STL [R1+0x570], R118 ;  /* 0x0005707601007387 */ /* 0x0003e20000100800 */
[----:B------:R-:W-:-:S03]  /*1a9b0*/  FADD R116, R128, R116 ;  /* 0x0000007480747221 */ /* 0x000fc60000000000 */
        /* <DEDUP_REMOVED lines=24> */
[----:B0-----:R-:W4:Y:S01]  /*1ab40*/  LDL.LU R119, [R1+0x5b0] ;  /* 0x0005b00001777983 */ /* 0x001f220000300800 */
[----:B------:R-:W-:-:S03]  /*1ab50*/  FADD R0, R141, R0 ;  /* 0x000000008d007221 */ /* 0x000fc60000000000 */
[----:B------:R0:W-:Y:S04]  /*1ab60*/  STL [R1+0x5a4], R3 ;  /* 0x0005a40301007387 */ /* 0x0001e80000100800 */
[----:B-1----:R-:W4:Y:S04]  /*1ab70*/  LDL.LU R118, [R1+0x5b4] ;  /* 0x0005b40001767983 */ /* 0x002f280000300800 */
[----:B------:R1:W-:Y:S04]  /*1ab80*/  STL [R1+0x5a8], R2 ;  /* 0x0005a80201007387 */ /* 0x0003e80000100800 */
[----:B--2---:R-:W2:Y:S04]  /*1ab90*/  LDL.LU R117, [R1+0x5b8] ;  /* 0x0005b80001757983 */ /* 0x004ea80000300800 */
[----:B------:R1:W-:Y:S04]  /*1aba0*/  STL [R1+0x5ac], R0 ;  /* 0x0005ac0001007387 */ /* 0x0003e80000100800 */
[----:B---3--:R-:W3:Y:S04]  /*1abb0*/  LDL.LU R116, [R1+0x5bc] ;  /* 0x0005bc0001747983 */ /* 0x008ee80000300800 */
[----:B----4-:R-:W4:Y:S04]  /*1abc0*/  LDL.LU R115, [R1+0x5c0] ;  /* 0x0005c00001737983 */ /* 0x010f280000300800 */
        /* <DEDUP_REMOVED lines=10> */
[----:B-1----:R-:W4:Y:S04]  /*1ac70*/  LDL.LU R2, [R1+0x5ec] ;  /* 0x0005ec0001027983 */ /* 0x002f280000300800 */
[----:B------:R-:W4:Y:S01]  /*1ac80*/  LDL.LU R0, [R1+0x5f0] ;  /* 0x0005f00001007983 */ /* 0x000f220000300800 */
[----:B------:R-:W-:-:S01]  /*1ac90*/  FADD R119, R142, R119 ;  /* 0x000000778e777221 */ /* 0x000fc20000000000 */
[----:B------:R-:W-:-:S04]  /*1aca0*/  FADD R118, R143, R118 ;  /* 0x000000768f767221 */ /* 0x000fc80000000000 */
[----:B------:R0:W-:Y:S01]  /*1acb0*/  STL [R1+0x5b0], R119 ;  /* 0x0005b07701007387 */ /* 0x0001e20000100800 */
[----:B--2---:R-:W-:-:S03]  /*1acc0*/  FADD R117, R144, R117 ;  /* 0x0000007590757221 */ /* 0x004fc60000000000 */
[----:B------:R1:W-:Y:S01]  /*1acd0*/  STL [R1+0x5b4], R118 ;  /* 0x0005b47601007387 */ /* 0x0003e20000100800 */
[----:B---3--:R-:W-:-:S03]  /*1ace0*/  FADD R116, R145, R116 ;  /* 0x0000007491747221 */ /* 0x008fc60000000000 */
        /* <DEDUP_REMOVED lines=430> */
[----:B------:R0:W-:Y:S04]  /*1c7d0*/  STL [R1+0x804], R106 ;  /* 0x0008046a01007387 */ /* 0x0001e80000100800 */
[----:B0-----:R-:W2:Y:S04]  /*1c7e0*/  LDL.LU R106, [R1+0x814] ;  /* 0x00081400016a7983 */ /* 0x001ea80000300800 */
[----:B------:R-:W-:Y:S04]  /*1c7f0*/  STL [R1+0x808], R3 ;  /* 0x0008080301007387 */ /* 0x000fe80000100800 */
[----:B------:R-:W3:Y:S01]  /*1c800*/  LDL.LU R107, [R1+0x818] ;  /* 0x00081800016b7983 */ /* 0x000ee20000300800 */
[----:B------:R-:W-:-:S01]  /*1c810*/  FADD R2, R101, R2 ;  /* 0x0000000265027221 */ /* 0x000fc20000000000 */
[----:B------:R-:W-:-:S04]  /*1c820*/  FADD R0, R102, R0 ;  /* 0x0000000066007221 */ /* 0x000fc80000000000 */
        /* <DEDUP_REMOVED lines=17> */
[----:B--2---:R-:W-:-:S05]  /*1c940*/  FADD R106, R103, R106 ;  /* 0x0000006a676a7221 */ /* 0x004fca0000000000 */
[----:B------:R0:W-:Y:S01]  /*1c950*/  STL [R1+0x814], R106 ;  /* 0x0008146a01007387 */ /* 0x0001e20000100800 */
[----:B---3--:R-:W-:-:S03]  /*1c960*/  FADD R107, R104, R107 ;  /* 0x0000006b686b7221 */ /* 0x008fc60000000000 */
[----:B0-----:R-:W2:Y:S04]  /*1c970*/  LDL.LU R106, [R1+0x8b4] ;  /* 0x0008b400016a7983 */ /* 0x001ea80000300800 */
[----:B------:R0:W-:Y:S04]  /*1c980*/  STL [R1+0x818], R107 ;  /* 0x0008186b01007387 */ /* 0x0001e80000100800 */
[----:B0-----:R-:W3:Y:S01]  /*1c990*/  LDL.LU R107, [R1+0x8b0] ;  /* 0x0008b000016b7983 */ /* 0x001ee20000300800 */
[----:B----4-:R-:W-:-:S05]  /*1c9a0*/  FADD R108, R105, R108 ;  /* 0x0000006c696c7221 */ /* 0x010fca0000000000 */
[----:B------:R0:W-:Y:S04]  /*1c9b0*/  STL [R1+0x81c], R108 ;  /* 0x00081c6c01007387 */ /* 0x0001e80000100800 */
[----:B0-----:R-:W4:Y:S01]  /*1c9c0*/  LDL.LU R108, [R1+0x8ac] ;  /* 0x0008ac00016c7983 */ /* 0x001f220000300800 */
        /* <DEDUP_REMOVED lines=35> */
[----:B0-----:R0:W5:Y:S01]  /*1cc00*/  LDL.LU R2, [R1+0x87c] ;  /* 0x00087c0001027983 */ /* 0x0011620000300800 */
[----:B------:R-:W-:Y:S01]  /*1cc10*/  UMOV UR24, URZ ;  /* 0x0000003f00187c82 */ /* 0x000fe20008000000 */
[----:B--2---:R-:W-:-:S05]  /*1cc20*/  FADD R0, R118, R0 ;  /* 0x0000000076007221 */ /* 0x004fca0000000000 */
[----:B------:R1:W-:Y:S01]  /*1cc30*/  STL [R1+0x850], R0 ;  /* 0x0008500001007387 */ /* 0x0003e20000100800 */
[----:B---3--:R-:W-:-:S03]  /*1cc40*/  FADD R3, R3, R119 ;  /* 0x0000007703037221 */ /* 0x008fc60000000000 */
[----:B-1----:R0:W5:Y:S04]  /*1cc50*/  LDL.LU R0, [R1+0x878] ;  /* 0x0008780001007983 */ /* 0x0021680000300800 */
[----:B------:R0:W-:Y:S02]  /*1cc60*/  STL [R1+0x854], R3 ;  /* 0x0008540301007387 */ /* 0x0001e40000100800 */
.L_x_28:
[----:B------:R-:W-:Y:S05]  /*1cc70*/  @!P1 BRA `(.L_x_29) ;  /* 0x0000000000049947 */ /* 0x000fea0003800000 */
[----:B------:R-:W-:Y:S01]  /*1cc80*/  BPT.TRAP 0x1 ;  /* 0x000000040000795c */ /* 0x000fe20000300000 */
.L_x_29:
[----:B0-----:R-:W2:Y:S04]  /*1cc90*/  LDL R3, [R1+0x858] ;  /* 0x0008580001037983 */ /* 0x001ea80000100800 */
[----:B-----5:R0:W-:Y:S04]  /*1cca0*/  STL [R1+0x878], R0 ;  /* 0x0008780001007387 */ /* 0x0201e80000100800 */
[----:B0-----:R-:W3:Y:S01]  /*1ccb0*/  LDL R0, [R1+0x860] ;  /* 0x0008600001007983 */ /* 0x001ee20000100800 */
[----:B--2---:R-:W-:Y:S01]  /*1ccc0*/  ISETP.NE.AND P0, PT, R3, RZ, PT ;  /* 0x000000ff0300720c */ /* 0x004fe20003f05270 */
[----:B------:R-:W-:-:S12]  /*1ccd0*/  IMAD.U32 R3, RZ, RZ, UR26 ;  /* 0x0000001aff037e24 */ /* 0x000fd8000f8e00ff */
[----:B------:R-:W-:-:S05]  /*1cce0*/  @P0 LEA R3, R3, UR16, 0x3 ;  /* 0x0000001003030c11 */ /* 0x000fca000f8e18ff */
[----:B------:R-:W-:-:S05]  /*1ccf0*/  @P0 VIADD R3, R3, 0x10 ;  /* 0x0000001003030836 */ /* 0x000fca0000000000 */
[----:B---3--:R-:W-:Y:S02]  /*1cd00*/  @P0 PRMT R3, R0, 0x654, R3 ;  /* 0x0000065400030816 */ /* 0x008fe40000000003 */
[----:B------:R0:W5:Y:S01]  /*1cd10*/  LDL.LU R0, [R1+0x878] ;  /* 0x0008780001007983 */ /* 0x0001620000300800 */
[----:B------:R-:W-:Y:S01]  /*1cd20*/  UISETP.GT.U32.AND UP0, UPT, UR6, 0x1, UPT ;  /* 0x000000010600788c */ /* 0x000fe2000bf04070 */
[----:B------:R0:W-:Y:S05]  /*1cd30*/  @P0 SYNCS.ARRIVE.TRANS64.RED.A1T0 RZ, [R3+URZ], RZ ;  /* 0x000000ff03ff09a7 */ /* 0x0001ea000810043f */
[----:B------:R-:W-:-:S13]  /*1cd40*/  PLOP3.LUT P0, PT, PT, PT, UP0, 0x80, 0x0 ;  /* 0x000000000000781c */ /* 0x000fda0003f0f008 */
[----:B0-----:R-:W-:Y:S05]  /*1cd50*/  @P0 BRA `(.L_x_30) ;  /* 0x0000000000040947 */ /* 0x001fea0003800000 */
[----:B------:R-:W-:Y:S01]  /*1cd60*/  BPT.TRAP 0x1 ;  /* 0x000000040000795c */ /* 0x000fe20000300000 */
.L_x_30:
[----:B------:R-:W-:Y:S02]  /*1cd70*/  UISETP.GT.AND UP2, UPT, UR27, 0x1, UPT ;  /* 0x000000011b00788c */ /* 0x000fe4000bf44270 */
[----:B------:R-:W-:Y:S02]  /*1cd80*/  UIADD3 UR28, UR28, 0x1, URZ ;  /* 0x000000011c1c7890 */ /* 0x000fe4000fffe03f */
[----:B------:R-:W-:Y:S02]  /*1cd90*/  UIADD3 UR26, UR26, 0x1, URZ ;  /* 0x000000011a1a7890 */ /* 0x000fe4000fffe03f */
[----:B------:R-:W-:Y:S01]  /*1cda0*/  PLOP3.LUT P0, PT, PT, PT, UP2, 0x80, 0x0 ;  /* 0x000000000000781c */ /* 0x000fe20003f0f028 */
[----:B------:R-:W-:Y:S02]  /*1cdb0*/  UISETP.NE.AND UP0, UPT, UR28, 0x2, UPT ;  /* 0x000000021c00788c */ /* 0x000fe4000bf05270 */
[----:B------:R-:W-:Y:S02]  /*1cdc0*/  UISETP.NE.AND UP1, UPT, UR26, 0x2, UPT ;  /* 0x000000021a00788c */ /* 0x000fe4000bf25270 */
[----:B------:R-:W-:-:S02]  /*1cdd0*/  USEL UR21, URZ, 0x1, UP0 ;  /* 0x000000013f157887 */ /* 0x000fc40008000000 */
[----:B------:R-:W-:Y:S02]  /*1cde0*/  UIADD3 UR27, UR27, -0x1, URZ ;  /* 0xffffffff1b1b7890 */ /* 0x000fe4000fffe03f */
[----:B------:R-:W-:Y:S02]  /*1cdf0*/  USEL UR28, UR28, URZ, UP0 ;  /* 0x0000003f1c1c7287 */ /* 0x000fe40008000000 */
[----:B------:R-:W-:Y:S01]  /*1ce00*/  LOP3.LUT R2, R2, UR21, RZ, 0x3c, !PT ;  /* 0x0000001502027c12 */ /* 0x000fe2000f8e3cff */
[----:B------:R-:W-:Y:S01]  /*1ce10*/  USEL UR26, UR26, URZ, UP1 ;  /* 0x0000003f1a1a7287 */ /* 0x000fe20008800000 */
[----:B------:R-:W-:Y:S01]  /*1ce20*/  UMOV UR21, 0x1 ;  /* 0x0000000100157882 */ /* 0x000fe20000000000 */
[----:B------:R-:W-:Y:S10]  /*1ce30*/  @P0 BRA `(.L_x_31) ;  /* 0xffffff2400b80947 */ /* 0x000ff4000383ffff */
.L_x_23:
[----:B------:R-:W-:-:S04]  /*1ce40*/  UISETP.NE.AND UP0, UPT, UR24, URZ, UPT ;  /* 0x0000003f1800728c */ /* 0x000fc8000bf05270 */
[----:B------:R-:W-:-:S06]  /*1ce50*/  USEL UR15, URZ, 0x1, !UP0 ;  /* 0x000000013f0f7887 */ /* 0x000fcc000c000000 */
[----:B------:R-:W-:-:S13]  /*1ce60*/  ISETP.NE.AND P0, PT, RZ, UR15, PT ;  /* 0x0000000fff007c0c */ /* 0x000fda000bf05270 */
[----:B------:R-:W-:Y:S05]  /*1ce70*/  @!P0 BRA `(.L_x_32) ;  /* 0x0000005400908947 */ /* 0x000fea0003800000 */
[----:B------:R-:W2:Y:S04]  /*1ce80*/  LDL.LU R2, [R1+0x23c] ;  /* 0x00023c0001027983 */ /* 0x000ea80000300800 */
[----:B------:R-:W2:Y:S04]  /*1ce90*/  LDL.LU R3, [R1+0x314] ;  /* 0x0003140001037983 */ /* 0x000ea80000300800 */
[----:B------:R0:W-:Y:S04]  /*1cea0*/  STL [R1+0x964], R61 ;  /* 0x0009643d01007387 */ /* 0x0001e80000100800 */
[----:B0-----:R-:W3:Y:S04]  /*1ceb0*/  LDL.LU R61, [R1+0x310] ;  /* 0x00031000013d7983 */ /* 0x001ee80000300800 */
[----:B------:R0:W-:Y:S04]  /*1cec0*/  STL [R1+0x960], R62 ;  /* 0x0009603e01007387 */ /* 0x0001e80000100800 */
[----:B0-----:R-:W3:Y:S04]  /*1ced0*/  LDL.LU R62, [R1+0x238] ;  /* 0x00023800013e7983 */ /* 0x001ee80000300800 */
[----:B------:R0:W-:Y:S04]  /*1cee0*/  STL [R1+0x95c], R63 ;  /* 0x00095c3f01007387 */ /* 0x0001e80000100800 */
[----:B0-----:R-:W4:Y:S04]  /*1cef0*/  LDL.LU R63, [R1+0x30c] ;  /* 0x00030c00013f7983 */ /* 0x001f280000300800 */
[----:B------:R0:W-:Y:S04]  /*1cf00*/  STL [R1+0x958], R64 ;  /* 0x0009584001007387 */ /* 0x0001e80000100800 */
[----:B0-----:R-:W4:Y:S04]  /*1cf10*/  LDL.LU R64, [R1+0x234] ;  /* 0x0002340001407983 */ /* 0x001f280000300800 */
[----:B------:R0:W-:Y:S04]  /*1cf20*/  STL [R1+0x954], R65 ;  /* 0x0009544101007387 */ /* 0x0001e80000100800 */
[----:B0-----:R-:W2:Y:S04]  /*1cf30*/  LDL.LU R65, [R1+0x308] ;  /* 0x0003080001417983 */ /* 0x001ea80000300800 */
[----:B------:R0:W-:Y:S04]  /*1cf40*/  STL [R1+0x950], R66 ;  /* 0x0009504201007387 */ /* 0x0001e80000100800 */
[----:B0-----:R-:W2:Y:S04]  /*1cf50*/  LDL.LU R66, [R1+0x230] ;  /* 0x0002300001427983 */ /* 0x001ea80000300800 */
        /* <DEDUP_REMOVED lines=91> */
[----:B0-----:R-:W2:Y:S01]  /*1d510*/  LDL.LU R112, [R1+0x180] ;  /* 0x0001800001707983 */ /* 0x001ea20000300800 */
[----:B----4-:R-:W-:Y:S01]  /*1d520*/  FADD R69, R70, R69 ;  /* 0x0000004546457221 */ /* 0x010fe20000000000 */
[----:B---3--:R-:W-:Y:S01]  /*1d530*/  FADD R67, R68, R67 ;  /* 0x0000004344437221 */ /* 0x008fe20000000000 */
[----:B--2---:R-:W-:Y:S01]  /*1d540*/  FADD R65, R66, R65 ;  /* 0x0000004142417221 */ /* 0x004fe20000000000 */
[----:B------:R-:W-:Y:S01]  /*1d550*/  STL [R1+0x894], R113 ;  /* 0x0008947101007387 */ /* 0x000fe20000100800 */
[----:B------:R-:W-:Y:S01]  /*1d560*/  FADD R63, R64, R63 ;  /* 0x0000003f403f7221 */ /* 0x000fe20000000000 */
[----:B------:R-:W-:Y:S01]  /*1d570*/  FADD R61, R62, R61 ;  /* 0x0000003d3e3d7221 */ /* 0x000fe20000000000 */
[----:B------:R-:W-:Y:S01]  /*1d580*/  FADD R3, R2, R3 ;  /* 0x0000000302037221 */ /* 0x000fe20000000000 */
        /* <DEDUP_REMOVED lines=24> */
[----:B-----5:R0:W-:Y:S01]  /*1d710*/  STL [R1+0x878], R0 ;  /* 0x0008780001007387 */ /* 0x0201e20000100800 */
[----:B------:R-:W-:Y:S01]  /*1d720*/  FADD R234, R74, R234 ;  /* 0x000000ea4aea7221 */ /* 0x000fe20000000000 */
[----:B------:R-:W-:Y:S01]  /*1d730*/  FADD R23, R93, R23 ;  /* 0x000000175d177221 */ /* 0x000fe20000000000 */
[----:B------:R-:W-:Y:S01]  /*1d740*/  FADD R235, R73, R235 ;  /* 0x000000eb49eb7221 */ /* 0x000fe20000000000 */
[----:B------:R2:W-:Y:S01]  /*1d750*/  STL [R1+0x300], R69 ;  /* 0x0003004501007387 */ /* 0x0005e20000100800 */
[----:B------:R-:W-:Y:S01]  /*1d760*/  FADD R236, R72, R236 ;  /* 0x000000ec48ec7221 */ /* 0x000fe20000000000 */
[----:B------:R-:W-:-:S02]  /*1d770*/  FADD R237, R71, R237 ;  /* 0x000000ed47ed7221 */ /* 0x000fc40000000000 */
[----:B------:R3:W-:Y:S04]  /*1d780*/  STL [R1+0x304], R67 ;  /* 0x0003044301007387 */ /* 0x0007e80000100800 */
[----:B------:R4:W-:Y:S04]  /*1d790*/  STL [R1+0x308], R65 ;  /* 0x0003084101007387 */ /* 0x0009e80000100800 */
[----:B0-----:R-:W4:Y:S01]  /*1d7a0*/  LDL.LU R0, [R1+0x240] ;  /* 0x0002400001007983 */ /* 0x001f220000300800 */
[----:B------:R-:W-:-:S03]  /*1d7b0*/  FADD R22, R94, R22 ;  /* 0x000000165e167221 */ /* 0x000fc60000000000 */
[----:B------:R0:W-:Y:S04]  /*1d7c0*/  STL [R1+0x30c], R63 ;  /* 0x00030c3f01007387 */ /* 0x0001e80000100800 */
[----:B------:R-:W4:Y:S04]  /*1d7d0*/  LDL.LU R119, [R1+0x318] ;  /* 0x0003180001777983 */ /* 0x000f280000300800 */
[----:B------:R1:W-:Y:S01]  /*1d7e0*/  STL [R1+0x310], R61 ;  /* 0x0003103d01007387 */ /* 0x0003e20000100800 */
[----:B------:R-:W-:-:S03]  /*1d7f0*/  FADD R21, R95, R21 ;  /* 0x000000155f157221 */ /* 0x000fc60000000000 */
[----:B------:R-:W4:Y:S04]  /*1d800*/  LDL.LU R118, [R1+0x244] ;  /* 0x0002440001767983 */ /* 0x000f280000300800 */
[----:B------:R1:W-:Y:S04]  /*1d810*/  STL [R1+0x314], R3 ;  /* 0x0003140301007387 */ /* 0x0003e80000100800 */
[----:B------:R-:W4:Y:S04]  /*1d820*/  LDL.LU R117, [R1+0x31c] ;  /* 0x00031c0001757983 */ /* 0x000f280000300800 */
[----:B------:R-:W4:Y:S01]  /*1d830*/  LDL.LU R116, [R1+0x248] ;  /* 0x0002480001747983 */ /* 0x000f220000300800 */
[----:B------:R-:W-:-:S03]  /*1d840*/  FADD R20, R96, R20 ;  /* 0x0000001460147221 */ /* 0x000fc60000000000 */
[----:B------:R-:W4:Y:S04]  /*1d850*/  LDL.LU R115, [R1+0x320] ;  /* 0x0003200001737983 */ /* 0x000f280000300800 */
[----:B------:R-:W4:Y:S04]  /*1d860*/  LDL.LU R114, [R1+0x24c] ;  /* 0x00024c0001727983 */ /* 0x000f280000300800 */
[----:B------:R-:W4:Y:S01]  /*1d870*/  LDL.LU R113, [R1+0x324] ;  /* 0x0003240001717983 */ /* 0x000f220000300800 */
[----:B------:R-:W-:Y:S01]  /*1d880*/  FADD R19, R97, R19 ;  /* 0x0000001361137221 */ /* 0x000fe20000000000 */
        /* <DEDUP_REMOVED lines=14> */
[----:B------:R-:W-:-:S02]  /*1d970*/  FADD R4, R112, R4 ;  /* 0x0000000470047221 */ /* 0x000fc40000000000 */
        /* <DEDUP_REMOVED lines=43> */
[----:B--2---:R-:W2:Y:S04]  /*1dc30*/  LDL.LU R69, [R1+0x37c] ;  /* 0x00037c0001457983 */ /* 0x004ea80000300800 */
[----:B------:R-:W2:Y:S04]  /*1dc40*/  LDL.LU R68, [R1+0x2a8] ;  /* 0x0002a80001447983 */ /* 0x000ea80000300800 */
[----:B---3--:R-:W3:Y:S04]  /*1dc50*/  LDL.LU R67, [R1+0x380] ;  /* 0x0003800001437983 */ /* 0x008ee80000300800 */
[----:B------:R-:W3:Y:S04]  /*1dc60*/  LDL.LU R66, [R1+0x2ac] ;  /* 0x0002ac0001427983 */ /* 0x000ee80000300800 */
[----:B----4-:R-:W4:Y:S04]  /*1dc70*/  LDL.LU R65, [R1+0x384] ;  /* 0x0003840001417983 */ /* 0x010f280000300800 */
[----:B------:R-:W4:Y:S04]  /*1dc80*/  LDL.LU R64, [R1+0x2b0] ;  /* 0x0002b00001407983 */ /* 0x000f280000300800 */
[----:B0-----:R-:W4:Y:S04]  /*1dc90*/  LDL.LU R63, [R1+0x388] ;  /* 0x00038800013f7983 */ /* 0x001f280000300800 */
[----:B------:R-:W4:Y:S04]  /*1dca0*/  LDL.LU R62, [R1+0x2b4] ;  /* 0x0002b400013e7983 */ /* 0x000f280000300800 */
[----:B-1----:R-:W4:Y:S04]  /*1dcb0*/  LDL.LU R61, [R1+0x38c] ;  /* 0x00038c00013d7983 */ /* 0x002f280000300800 */
[----:B------:R-:W4:Y:S04]  /*1dcc0*/  LDL.LU R2, [R1+0x2b8] ;  /* 0x0002b80001027983 */ /* 0x000f280000300800 */
[----:B------:R-:W4:Y:S01]  /*1dcd0*/  LDL.LU R3, [R1+0x390] ;  /* 0x0003900001037983 */ /* 0x000f220000300800 */
[----:B------:R-:W-:Y:S01]  /*1dce0*/  FADD R119, R0, R119 ;  /* 0x0000007700777221 */ /* 0x000fe20000000000 */
[----:B------:R-:W-:Y:S01]  /*1dcf0*/  FADD R117, R118, R117 ;  /* 0x0000007576757221 */ /* 0x000fe20000000000 */
[----:B------:R-:W-:Y:S01]  /*1dd00*/  FADD R115, R116, R115 ;  /* 0x0000007374737221 */ /* 0x000fe20000000000 */
[----:B------:R-:W-:-:S02]  /*1dd10*/  FADD R113, R114, R113 ;  /* 0x0000007172717221 */ /* 0x000fc40000000000 */
[----:B------:R0:W-:Y:S04]  /*1dd20*/  STL [R1+0x318], R119 ;  /* 0x0003187701007387 */ /* 0x0001e80000100800 */
[----:B------:R1:W-:Y:S04]  /*1dd30*/  STL [R1+0x31c], R117 ;  /* 0x00031c7501007387 */ /* 0x0003e80000100800 */
[----:B------:R1:W-:Y:S04]  /*1dd40*/  STL [R1+0x320], R115 ;  /* 0x0003207301007387 */ /* 0x0003e80000100800 */
[----:B------:R1:W-:Y:S01]  /*1dd50*/  STL [R1+0x324], R113 ;  /* 0x0003247101007387 */ /* 0x0003e20000100800 */
[----:B------:R-:W-:Y:S01]  /*1dd60*/  FADD R111, R112, R111 ;  /* 0x0000006f706f7221 */ /* 0x000fe20000000000 */
[----:B------:R-:W-:-:S04]  /*1dd70*/  FADD R109, R110, R109 ;  /* 0x0000006d6e6d7221 */ /* 0x000fc80000000000 */
        /* <DEDUP_REMOVED lines=39> */
[----:B--2---:R-:W-:-:S03]  /*1dff0*/  FADD R69, R70, R69 ;  /* 0x0000004546457221 */ /* 0x004fc60000000000 */
[----:B------:R2:W-:Y:S01]  /*1e000*/  STL [R1+0x378], R71 ;  /* 0x0003784701007387 */ /* 0x0005e20000100800 */
[----:B---3--:R-:W-:-:S03]  /*1e010*/  FADD R67, R68, R67 ;  /* 0x0000004344437221 */ /* 0x008fc60000000000 */
[----:B------:R3:W-:Y:S01]  /*1e020*/  STL [R1+0x37c], R69 ;  /* 0x00037c4501007387 */ /* 0x0007e20000100800 */
[----:B----4-:R-:W-:-:S03]  /*1e030*/  FADD R65, R66, R65 ;  /* 0x0000004142417221 */ /* 0x010fc60000000000 */
[----:B------:R4:W-:Y:S04]  /*1e040*/  STL [R1+0x380], R67 ;  /* 0x0003804301007387 */ /* 0x0009e80000100800 */
[----:B------:R4:W-:Y:S01]  /*1e050*/  STL [R1+0x384], R65 ;  /* 0x0003844101007387 */ /* 0x0009e20000100800 */
[----:B------:R-:W-:-:S03]  /*1e060*/  FADD R63, R64, R63 ;  /* 0x0000003f403f7221 */ /* 0x000fc60000000000 */
[----:B------:R-:W4:Y:S04]  /*1e070*/  LDL.LU R0, [R1+0x2bc] ;  /* 0x0002bc0001007983 */ /* 0x000f280000300800 */
[----:B------:R4:W-:Y:S01]  /*1e080*/  STL [R1+0x388], R63 ;  /* 0x0003883f01007387 */ /* 0x0009e20000100800 */
[----:B------:R-:W-:-:S03]  /*1e090*/  FADD R61, R62, R61 ;  /* 0x0000003d3e3d7221 */ /* 0x000fc60000000000 */
[----:B0-----:R-:W4:Y:S04]  /*1e0a0*/  LDL.LU R119, [R1+0x394] ;  /* 0x0003940001777983 */ /* 0x001f280000300800 */
[----:B------:R0:W-:Y:S01]  /*1e0b0*/  STL [R1+0x38c], R61 ;  /* 0x00038c3d01007387 */ /* 0x0001e20000100800 */
[----:B------:R-:W-:-:S03]  /*1e0c0*/  FADD R3, R2, R3 ;  /* 0x0000000302037221 */ /* 0x000fc60000000000 */
        /* <DEDUP_REMOVED lines=33> */
[----:B------:R-:W4:Y:S04]  /*1e2e0*/  LDL.LU R86, [R1] ;  /* 0x0000000001567983 */ /* 0x000f280000300800 */
        /* <DEDUP_REMOVED lines=20> */
[----:B------:R-:W4:Y:S04]  /*1e430*/  LDL.LU R65, [R1+0x400] ;  /* 0x0004000001417983 */ /* 0x000f280000300800 */
[----:B------:R-:W4:Y:S04]  /*1e440*/  LDL.LU R64, [R1+0x2c] ;  /* 0x00002c0001407983 */ /* 0x000f280000300800 */
[----:B------:R-:W4:Y:S04]  /*1e450*/  LDL.LU R63, [R1+0x404] ;  /* 0x00040400013f7983 */ /* 0x000f280000300800 */
[----:B------:R-:W4:Y:S04]  /*1e460*/  LDL.LU R62, [R1+0x30] ;  /* 0x00003000013e7983 */ /* 0x000f280000300800 */
[----:B0-----:R-:W4:Y:S04]  /*1e470*/  LDL.LU R61, [R1+0x408] ;  /* 0x00040800013d7983 */ /* 0x001f280000300800 */
[----:B------:R-:W4:Y:S04]  /*1e480*/  LDL.LU R2, [R1+0x34] ;  /* 0x0000340001027983 */ /* 0x000f280000300800 */
[----:B------:R-:W4:Y:S01]  /*1e490*/  LDL.LU R3, [R1+0x40c] ;  /* 0x00040c0001037983 */ /* 0x000f220000300800 */
[----:B------:R-:W-:-:S05]  /*1e4a0*/  FADD R119, R0, R119 ;  /* 0x0000007700777221 */ /* 0x000fca0000000000 */
        /* <DEDUP_REMOVED lines=124> */
[----:B------:R-:W-:Y:S01]  /*1ec70*/  STL [R1+0x410], R119 ;  /* 0x0004107701007387 */ /* 0x000fe20000100800 */
[----:B------:R-:W-:Y:S01]  /*1ec80*/  FADD R117, R118, R117 ;  /* 0x0000007576757221 */ /* 0x000fe20000000000 */
        /* <DEDUP_REMOVED lines=51> */
[----:B------:R-:W-:Y:S04]  /*1efc0*/  STL [R1+0x478], R67 ;  /* 0x0004784301007387 */ /* 0x000fe80000100800 */
[----:B------:R-:W-:Y:S01]  /*1efd0*/  STL [R1+0x47c], R65 ;  /* 0x00047c4101007387 */ /* 0x000fe20000100800 */
[----:B------:R-:W-:Y:S01]  /*1efe0*/  FADD R63, R64, R63 ;  /* 0x0000003f403f7221 */ /* 0x000fe20000000000 */
[----:B------:R-:W-:-:S05]  /*1eff0*/  FADD R61, R62, R61 ;  /* 0x0000003d3e3d7221 */ /* 0x000fca0000000000 */
[----:B------:R0:W-:Y:S01]  /*1f000*/  STL [R1+0x484], R61 ;  /* 0x0004843d01007387 */ /* 0x0001e20000100800 */
[----:B------:R-:W-:-:S03]  /*1f010*/  FADD R3, R2, R3 ;  /* 0x0000000302037221 */ /* 0x000fc60000000000 */
[----:B------:R1:W-:Y:S04]  /*1f020*/  STL [R1+0x480], R63 ;  /* 0x0004803f01007387 */ /* 0x0003e80000100800 */
[----:B0-----:R-:W2:Y:S04]  /*1f030*/  LDL.LU R61, [R1+0xb4] ;  /* 0x0000b400013d7983 */ /* 0x001ea80000300800 */
[----:B------:R-:W2:Y:S04]  /*1f040*/  LDL.LU R62, [R1+0x48c] ;  /* 0x00048c00013e7983 */ /* 0x000ea80000300800 */
[----:B-1----:R-:W3:Y:S04]  /*1f050*/  LDL.LU R63, [R1+0xb8] ;  /* 0x0000b800013f7983 */ /* 0x002ee80000300800 */
[----:B------:R0:W-:Y:S04]  /*1f060*/  STL [R1+0x488], R3 ;  /* 0x0004880301007387 */ /* 0x0001e80000100800 */
[----:B------:R-:W3:Y:S04]  /*1f070*/  LDL.LU R64, [R1+0x490] ;  /* 0x0004900001407983 */ /* 0x000ee80000300800 */
        /* <DEDUP_REMOVED lines=57> */
[----:B0-----:R-:W4:Y:S01]  /*1f410*/  LDL.LU R3, [R1+0x504] ;  /* 0x0005040001037983 */ /* 0x001f220000300800 */
[----:B--2---:R-:W-:-:S03]  /*1f420*/  FADD R62, R61, R62 ;  /* 0x0000003e3d3e7221 */ /* 0x004fc60000000000 */
[----:B------:R-:W2:Y:S04]  /*1f430*/  LDL.LU R61, [R1+0x964] ;  /* 0x00096400013d7983 */ /* 0x000ea80000300800 */
[----:B------:R0:W-:Y:S01]  /*1f440*/  STL [R1+0x48c], R62 ;  /* 0x00048c3e01007387 */ /* 0x0001e20000100800 */
[----:B---3--:R-:W-:-:S03]  /*1f450*/  FADD R64, R63, R64 ;  /* 0x000000403f407221 */ /* 0x008fc60000000000 */
[----:B0-----:R-:W3:Y:S01]  /*1f460*/  LDL.LU R62, [R1+0x960] ;  /* 0x00096000013e7983 */ /* 0x001ee20000300800 */
[----:B----4-:R-:W-:-:S03]  /*1f470*/  FADD R66, R65, R66 ;  /* 0x0000004241427221 */ /* 0x010fc60000000000 */
[----:B------:R-:W4:Y:S04]  /*1f480*/  LDL.LU R63, [R1+0x95c] ;  /* 0x00095c00013f7983 */ /* 0x000f280000300800 */
[----:B------:R0:W-:Y:S01]  /*1f490*/  STL [R1+0x490], R64 ;  /* 0x0004904001007387 */ /* 0x0001e20000100800 */
[----:B------:R-:W-:-:S03]  /*1f4a0*/  FADD R68, R67, R68 ;  /* 0x0000004443447221 */ /* 0x000fc60000000000 */
[----:B0-----:R-:W4:Y:S01]  /*1f4b0*/  LDL.LU R64, [R1+0x958] ;  /* 0x0009580001407983 */ /* 0x001f220000300800 */
[----:B------:R-:W-:-:S03]  /*1f4c0*/  FADD R70, R69, R70 ;  /* 0x0000004645467221 */ /* 0x000fc60000000000 */
[----:B------:R-:W4:Y:S04]  /*1f4d0*/  LDL.LU R65, [R1+0x954] ;  /* 0x0009540001417983 */ /* 0x000f280000300800 */
[----:B------:R0:W-:Y:S01]  /*1f4e0*/  STL [R1+0x494], R66 ;  /* 0x0004944201007387 */ /* 0x0001e20000100800 */
[----:B------:R-:W-:-:S03]  /*1f4f0*/  FADD R72, R71, R72 ;  /* 0x0000004847487221 */ /* 0x000fc60000000000 */
[----:B0-----:R-:W4:Y:S04]  /*1f500*/  LDL.LU R66, [R1+0x950] ;  /* 0x0009500001427983 */ /* 0x001f280000300800 */
[----:B------:R-:W4:Y:S04]  /*1f510*/  LDL.LU R67, [R1+0x94c] ;  /* 0x00094c0001437983 */ /* 0x000f280000300800 */
[----:B------:R0:W-:Y:S01]  /*1f520*/  STL [R1+0x498], R68 ;  /* 0x0004984401007387 */ /* 0x0001e20000100800 */
[----:B------:R-:W-:Y:S01]  /*1f530*/  FADD R74, R73, R74 ;  /* 0x0000004a494a7221 */ /* 0x000fe20000000000 */
        /* <DEDUP_REMOVED lines=23> */
[----:B------:R-:W-:Y:S01]  /*1f6b0*/  FADD R111, R112, R111 ;  /* 0x0000006f706f7221 */ /* 0x000fe20000000000 */
[----:B------:R-:W-:Y:S01]  /*1f6c0*/  FADD R109, R110, R109 ;  /* 0x0000006d6e6d7221 */ /* 0x000fe20000000000 */
        /* <DEDUP_REMOVED lines=13> */
[----:B------:R-:W-:Y:S04]  /*1f7a0*/  STL [R1+0x4b8], R119 ;  /* 0x0004b87701007387 */ /* 0x000fe80000100800 */
[----:B------:R-:W-:Y:S04]  /*1f7b0*/  STL [R1+0x4bc], R117 ;  /* 0x0004bc7501007387 */ /* 0x000fe80000100800 */
        /* <DEDUP_REMOVED lines=14> */
[----:B------:R-:W-:Y:S01]  /*1f8a0*/  STL [R1+0x4e0], R99 ;  /* 0x0004e06301007387 */ /* 0x000fe20000100800 */
[----:B------:R-:W-:-:S03]  /*1f8b0*/  FADD R85, R86, R85 ;  /* 0x0000005556557221 */ /* 0x000fc60000000000 */
[----:B------:R-:W-:Y:S04]  /*1f8c0*/  STL [R1+0x4e4], R97 ;  /* 0x0004e46101007387 */ /* 0x000fe80000100800 */
[----:B------:R-:W-:Y:S04]  /*1f8d0*/  STL [R1+0x4e8], R95 ;  /* 0x0004e85f01007387 */ /* 0x000fe80000100800 */
[----:B------:R-:W-:Y:S01]  /*1f8e0*/  STL [R1+0x4ec], R93 ;  /* 0x0004ec5d01007387 */ /* 0x000fe20000100800 */
[----:B------:R-:W-:-:S03]  /*1f8f0*/  FADD R3, R2, R3 ;  /* 0x0000000302037221 */ /* 0x000fc60000000000 */
[----:B------:R-:W-:Y:S04]  /*1f900*/  STL [R1+0x4f0], R91 ;  /* 0x0004f05b01007387 */ /* 0x000fe80000100800 */
[----:B------:R-:W-:Y:S04]  /*1f910*/  STL [R1+0x4f4], R89 ;  /* 0x0004f45901007387 */ /* 0x000fe80000100800 */
[----:B------:R-:W-:Y:S04]  /*1f920*/  STL [R1+0x4f8], R87 ;  /* 0x0004f85701007387 */ /* 0x000fe80000100800 */
[----:B------:R0:W-:Y:S04]  /*1f930*/  STL [R1+0x500], R83 ;  /* 0x0005005301007387 */ /* 0x0001e80000100800 */
[----:B------:R1:W-:Y:S04]  /*1f940*/  STL [R1+0x4fc], R85 ;  /* 0x0004fc5501007387 */ /* 0x0003e80000100800 */
[----:B0-----:R-:W2:Y:S04]  /*1f950*/  LDL.LU R83, [R1+0x130] ;  /* 0x0001300001537983 */ /* 0x001ea80000300800 */
[----:B------:R-:W2:Y:S04]  /*1f960*/  LDL.LU R115, [R1+0x508] ;  /* 0x0005080001737983 */ /* 0x000ea80000300800 */
[----:B------:R-:W3:Y:S04]  /*1f970*/  LDL.LU R84, [R1+0x134] ;  /* 0x0001340001547983 */ /* 0x000ee80000300800 */
[----:B------:R0:W-:Y:S04]  /*1f980*/  STL [R1+0x504], R3 ;  /* 0x0005040301007387 */ /* 0x0001e80000100800 */
[----:B------:R-:W3:Y:S04]  /*1f990*/  LDL.LU R116, [R1+0x50c] ;  /* 0x00050c0001747983 */ /* 0x000ee80000300800 */
[----:B-1----:R-:W4:Y:S04]  /*1f9a0*/  LDL.LU R85, [R1+0x138] ;  /* 0x0001380001557983 */ /* 0x002f280000300800 */
        /* <DEDUP_REMOVED lines=44> */
[----:B0-----:R-:W2:Y:S04]  /*1fc70*/  LDL.LU R116, [R1+0x55c] ;  /* 0x00055c0001747983 */ /* 0x001ea80000300800 */
[----:B------:R-:W4:Y:S04]  /*1fc80*/  LDL.LU R85, [R1+0x904] ;  /* 0x0009040001557983 */ /* 0x000f280000300800 */
[----:B------:R0:W-:Y:S04]  /*1fc90*/  STL [R1+0x510], R117 ;  /* 0x0005107501007387 */ /* 0x0001e80000100800 */
[----:B0-----:R-:W4:Y:S04]  /*1fca0*/  LDL.LU R117, [R1+0x560] ;  /* 0x0005600001757983 */ /* 0x001f280000300800 */
[----:B------:R-:W4:Y:S04]  /*1fcb0*/  LDL.LU R86, [R1+0x900] ;  /* 0x0009000001567983 */ /* 0x000f280000300800 */
[----:B------:R0:W-:Y:S04]  /*1fcc0*/  STL [R1+0x514], R118 ;  /* 0x0005147601007387 */ /* 0x0001e80000100800 */
[----:B0-----:R-:W4:Y:S01]  /*1fcd0*/  LDL.LU R118, [R1+0x564] ;  /* 0x0005640001767983 */ /* 0x001f220000300800 */
[----:B------:R-:W-:Y:S01]  /*1fce0*/  FADD R2, R87, R2 ;  /* 0x0000000257027221 */ /* 0x000fe20000000000 */
[----:B------:R-:W-:-:S02]  /*1fcf0*/  FADD R3, R88, R3 ;  /* 0x0000000358037221 */ /* 0x000fc40000000000 */
[----:B------:R-:W4:Y:S01]  /*1fd00*/  LDL.LU R87, [R1+0x8fc] ;  /* 0x0008fc0001577983 */ /* 0x000f220000300800 */
[----:B------:R-:W-:-:S03]  /*1fd10*/  FADD R90, R89, R90 ;  /* 0x0000005a595a7221 */ /* 0x000fc60000000000 */
[----:B------:R0:W-:Y:S01]  /*1fd20*/  STL [R1+0x518], R2 ;  /* 0x0005180201007387 */ /* 0x0001e20000100800 */
[----:B------:R-:W-:Y:S01]  /*1fd30*/  FADD R92, R91, R92 ;  /* 0x0000005c5b5c7221 */ /* 0x000fe20000000000 */
[----:B------:R-:W-:Y:S02]  /*1fd40*/  FADD R94, R93, R94 ;  /* 0x0000005e5d5e7221 */ /* 0x000fe40000000000 */
        /* <DEDUP_REMOVED lines=46> */
[----:B------:R0:W-:Y:S04]  /*20030*/  STL [R1+0x548], R111 ;  /* 0x0005486f01007387 */ /* 0x0001e80000100800 */
[----:B0-----:R-:W4:Y:S04]  /*20040*/  LDL.LU R111, [R1+0x578] ;  /* 0x00057800016f7983 */ /* 0x001f280000300800 */
[----:B------:R-:W4:Y:S04]  /*20050*/  LDL.LU R108, [R1+0x8a8] ;  /* 0x0008a800016c7983 */ /* 0x000f280000300800 */
[----:B------:R0:W-:Y:S01]  /*20060*/  STL [R1+0x54c], R112 ;  /* 0x00054c7001007387 */ /* 0x0001e20000100800 */
[----:B---3--:R-:W-:-:S03]  /*20070*/  FADD R115, R120, R115 ;  /* 0x0000007378737221 */ /* 0x008fc60000000000 */
[----:B0-----:R-:W3:Y:S04]  /*20080*/  LDL.LU R112, [R1+0x57c] ;  /* 0x00057c0001707983 */ /* 0x001ee80000300800 */
[----:B------:R0:W-:Y:S04]  /*20090*/  STL [R1+0x550], R113 ;  /* 0x0005507101007387 */ /* 0x0001e80000100800 */
[----:B0-----:R-:W3:Y:S01]  /*200a0*/  LDL.LU R113, [R1+0x580] ;  /* 0x0005800001717983 */ /* 0x001ee20000300800 */
[----:B--2---:R-:W-:-:S03]  /*200b0*/  FADD R116, R121, R116 ;  /* 0x0000007479747221 */ /* 0x004fc60000000000 */
[----:B------:R0:W-:Y:S04]  /*200c0*/  STL [R1+0x554], R114 ;  /* 0x0005547201007387 */ /* 0x0001e80000100800 */
[----:B0-----:R-:W2:Y:S01]  /*200d0*/  LDL.LU R114, [R1+0x584] ;  /* 0x0005840001727983 */ /* 0x001ea20000300800 */
[----:B----4-:R-:W-:-:S03]  /*200e0*/  FADD R117, R122, R117 ;  /* 0x000000757a757221 */ /* 0x010fc60000000000 */
[----:B------:R0:W-:Y:S04]  /*200f0*/  STL [R1+0x558], R115 ;  /* 0x0005587301007387 */ /* 0x0001e80000100800 */
[----:B0-----:R-:W4:Y:S04]  /*20100*/  LDL.LU R115, [R1+0x588] ;  /* 0x0005880001737983 */ /* 0x001f280000300800 */
[----:B------:R0:W-:Y:S01]  /*20110*/  STL [R1+0x55c], R116 ;  /* 0x00055c7401007387 */ /* 0x0001e20000100800 */
[----:B------:R-:W-:-:S03]  /*20120*/  FADD R118, R123, R118 ;  /* 0x000000767b767221 */ /* 0x000fc60000000000 */
[----:B0-----:R-:W4:Y:S04]  /*20130*/  LDL.LU R116, [R1+0x58c] ;  /* 0x00058c0001747983 */ /* 0x001f280000300800 */
[----:B------:R0:W-:Y:S04]  /*20140*/  STL [R1+0x560], R117 ;  /* 0x0005607501007387 */ /* 0x0001e80000100800 */
[----:B0-----:R-:W4:Y:S04]  /*20150*/  LDL.LU R117, [R1+0x590] ;  /* 0x0005900001757983 */ /* 0x001f280000300800 */
[----:B------:R0:W-:Y:S04]  /*20160*/  STL [R1+0x564], R118 ;  /* 0x0005647601007387 */ /* 0x0001e80000100800 */
[----:B0-----:R-:W4:Y:S04]  /*20170*/  LDL.LU R118, [R1+0x594] ;  /* 0x0005940001767983 */ /* 0x001f280000300800 */
[----:B------:R-:W4:Y:S01]  /*20180*/  LDL.LU R119, [R1+0x598] ;  /* 0x0005980001777983 */ /* 0x000f220000300800 */
[----:B------:R-:W-:Y:S01]  /*20190*/  FADD R2, R124, R2 ;  /* 0x000000027c027221 */ /* 0x000fe20000000000 */
[----:B------:R-:W-:-:S02]  /*201a0*/  FADD R3, R125, R3 ;  /* 0x000000037d037221 */ /* 0x000fc40000000000 */
[----:B------:R-:W4:Y:S04]  /*201b0*/  LDL.LU R0, [R1+0x59c] ;  /* 0x00059c0001007983 */ /* 0x000f280000300800 */
[----:B------:R0:W-:Y:S04]  /*201c0*/  STL [R1+0x568], R2 ;  /* 0x0005680201007387 */ /* 0x0001e80000100800 */
[----:B------:R-:W4:Y:S04]  /*201d0*/  LDL.LU R125, [R1+0x5cc] ;  /* 0x0005cc00017d7983 */ /* 0x000f280000300800 */
[----:B------:R-:W4:Y:S04]  /*201e0*/  LDL.LU R124, [R1+0x5d0] ;  /* 0x0005d000017c7983 */ /* 0x000f280000300800 */
[----:B------:R1:W-:Y:S04]  /*201f0*/  STL [R1+0x56c], R3 ;  /* 0x00056c0301007387 */ /* 0x0003e80000100800 */
[----:B------:R-:W4:Y:S04]  /*20200*/  LDL.LU R123, [R1+0x5d4] ;  /* 0x0005d400017b7983 */ /* 0x000f280000300800 */
[----:B------:R-:W4:Y:S04]  /*20210*/  LDL.LU R122, [R1+0x5d8] ;  /* 0x0005d800017a7983 */ /* 0x000f280000300800 */
[----:B------:R-:W4:Y:S04]  /*20220*/  LDL.LU R121, [R1+0x5dc] ;  /* 0x0005dc0001797983 */ /* 0x000f280000300800 */
[----:B------:R-:W4:Y:S04]  /*20230*/  LDL.LU R120, [R1+0x5e0] ;  /* 0x0005e00001787983 */ /* 0x000f280000300800 */
[----:B0-----:R-:W4:Y:S04]  /*20240*/  LDL.LU R2, [R1+0x5e4] ;  /* 0x0005e40001027983 */ /* 0x001f280000300800 */
[----:B-1----:R-:W4:Y:S01]  /*20250*/  LDL.LU R3, [R1+0x5e8] ;  /* 0x0005e80001037983 */ /* 0x002f220000300800 */
[----:B------:R-:W-:-:S05]  /*20260*/  FADD R109, R126, R109 ;  /* 0x0000006d7e6d7221 */ /* 0x000fca0000000000 */
[----:B------:R0:W-:Y:S04]  /*20270*/  STL [R1+0x570], R109 ;  /* 0x0005706d01007387 */ /* 0x0001e80000100800 */
[----:B0-----:R-:W4:Y:S01]  /*20280*/  LDL.LU R109, [R1+0x8a4] ;  /* 0x0008a400016d7983 */ /* 0x001f220000300800 */
[----:B------:R-:W-:-:S03]  /*20290*/  FADD R110, R127, R110 ;  /* 0x0000006e7f6e7221 */ /* 0x000fc60000000000 */
[----:B------:R-:W4:Y:S04]  /*202a0*/  LDL.LU R126, [R1+0x5c8] ;  /* 0x0005c800017e7983 */ /* 0x000f280000300800 */
[----:B------:R0:W-:Y:S04]  /*202b0*/  STL [R1+0x574], R110 ;  /* 0x0005746e01007387 */ /* 0x0001e80000100800 */
[----:B0-----:R-:W4:Y:S01]  /*202c0*/  LDL.LU R110, [R1+0x8a0] ;  /* 0x0008a000016e7983 */ /* 0x001f220000300800 */
[----:B------:R-:W-:-:S03]  /*202d0*/  FADD R111, R128, R111 ;  /* 0x0000006f806f7221 */ /* 0x000fc60000000000 */
[----:B------:R-:W4:Y:S04]  /*202e0*/  LDL.LU R127, [R1+0x5c4] ;  /* 0x0005c400017f7983 */ /* 0x000f280000300800 */
[----:B------:R0:W-:Y:S04]  /*202f0*/  STL [R1+0x578], R111 ;  /* 0x0005786f01007387 */ /* 0x0001e80000100800 */
[----:B0-----:R-:W4:Y:S01]  /*20300*/  LDL.LU R111, [R1+0x89c] ;  /* 0x00089c00016f7983 */ /* 0x001f220000300800 */
[----:B---3--:R-:W-:-:S03]  /*20310*/  FADD R112, R129, R112 ;  /* 0x0000007081707221 */ /* 0x008fc60000000000 */
[----:B------:R-:W3:Y:S04]  /*20320*/  LDL.LU R128, [R1+0x5c0] ;  /* 0x0005c00001807983 */ /* 0x000ee80000300800 */
[----:B------:R0:W-:Y:S01]  /*20330*/  STL [R1+0x57c], R112 ;  /* 0x00057c7001007387 */ /* 0x0001e20000100800 */
[----:B------:R-:W-:-:S03]  /*20340*/  FADD R113, R130, R113 ;  /* 0x0000007182717221 */ /* 0x000fc60000000000 */
[----:B0-----:R-:W3:Y:S04]  /*20350*/  LDL.LU R112, [R1+0x898] ;  /* 0x0008980001707983 */ /* 0x001ee80000300800 */
[----:B------:R-:W3:Y:S04]  /*20360*/  LDL.LU R129, [R1+0x5bc] ;  /* 0x0005bc0001817983 */ /* 0x000ee80000300800 */
[----:B------:R0:W-:Y:S01]  /*20370*/  STL [R1+0x580], R113 ;  /* 0x0005807101007387 */ /* 0x0001e20000100800 */
[----:B--2---:R-:W-:-:S03]  /*20380*/  FADD R114, R131, R114 ;  /* 0x0000007283727221 */ /* 0x004fc60000000000 */
[----:B0-----:R-:W2:Y:S04]  /*20390*/  LDL.LU R113, [R1+0x894] ;  /* 0x0008940001717983 */ /* 0x001ea80000300800 */
[----:B------:R-:W2:Y:S01]  /*203a0*/  LDL.LU R130, [R1+0x5b8] ;  /* 0x0005b80001827983 */ /* 0x000ea20000300800 */
[----:B----4-:R-:W-:-:S03]  /*203b0*/  FADD R115, R132, R115 ;  /* 0x0000007384737221 */ /* 0x010fc60000000000 */
[----:B------:R0:W-:Y:S04]  /*203c0*/  STL [R1+0x584], R114 ;  /* 0x0005847201007387 */ /* 0x0001e80000100800 */
        /* <DEDUP_REMOVED lines=8> */
[----:B------:R-:W-:-:S03]  /*20450*/  FADD R118, R135, R118 ;  /* 0x0000007687767221 */ /* 0x000fc60000000000 */
[----:B0-----:R-:W4:Y:S01]  /*20460*/  LDL.LU R116, [R1+0x888] ;  /* 0x0008880001747983 */ /* 0x001f220000300800 */
[----:B------:R-:W-:-:S03]  /*20470*/  FADD R119, R136, R119 ;  /* 0x0000007788777221 */ /* 0x000fc60000000000 */
[----:B------:R-:W4:Y:S04]  /*20480*/  LDL.LU R133, [R1+0x5ac] ;  /* 0x0005ac0001857983 */ /* 0x000f280000300800 */
[----:B------:R0:W-:Y:S04]  /*20490*/  STL [R1+0x590], R117 ;  /* 0x0005907501007387 */ /* 0x0001e80000100800 */
[----:B0-----:R-:W4:Y:S04]  /*204a0*/  LDL.LU R117, [R1+0x884] ;  /* 0x0008840001757983 */ /* 0x001f280000300800 */
[----:B------:R-:W4:Y:S04]  /*204b0*/  LDL.LU R134, [R1+0x5a8] ;  /* 0x0005a80001867983 */ /* 0x000f280000300800 */
[----:B------:R0:W-:Y:S04]  /*204c0*/  STL [R1+0x594], R118 ;  /* 0x0005947601007387 */ /* 0x0001e80000100800 */
[----:B0-----:R-:W4:Y:S04]  /*204d0*/  LDL.LU R118, [R1+0x880] ;  /* 0x0008800001767983 */ /* 0x001f280000300800 */
[----:B------:R-:W4:Y:S04]  /*204e0*/  LDL.LU R135, [R1+0x5a4] ;  /* 0x0005a40001877983 */ /* 0x000f280000300800 */
[----:B------:R0:W-:Y:S04]  /*204f0*/  STL [R1+0x598], R119 ;  /* 0x0005987701007387 */ /* 0x0001e80000100800 */
[----:B0-----:R-:W4:Y:S04]  /*20500*/  LDL.LU R119, [R1+0x87c] ;  /* 0x00087c0001777983 */ /* 0x001f280000300800 */
[----:B------:R-:W4:Y:S01]  /*20510*/  LDL.LU R136, [R1+0x5a0] ;  /* 0x0005a00001887983 */ /* 0x000f220000300800 */
[----:B------:R-:W-:-:S05]  /*20520*/  FADD R0, R137, R0 ;  /* 0x0000000089007221 */ /* 0x000fca0000000000 */
[----:B------:R0:W-:Y:S01]  /*20530*/  STL [R1+0x59c], R0 ;  /* 0x00059c0001007387 */ /* 0x0001e20000100800 */
[----:B------:R-:W-:Y:S01]  /*20540*/  FADD R125, R149, R125 ;  /* 0x0000007d957d7221 */ /* 0x000fe20000000000 */
[----:B------:R-:W-:Y:S02]  /*20550*/  FADD R124, R150, R124 ;  /* 0x0000007c967c7221 */ /* 0x000fe40000000000 */
[----:B0-----:R0:W5:Y:S01]  /*20560*/  LDL.LU R0, [R1+0x878] ;  /* 0x0008780001007983 */ /* 0x0011620000300800 */
        /* <DEDUP_REMOVED lines=8> */
[----:B---3--:R-:W-:Y:S01]  /*205f0*/  FADD R128, R146, R128 ;  /* 0x0000008092807221 */ /* 0x008fe20000000000 */
[----:B------:R-:W-:Y:S01]  /*20600*/  FADD R129, R145, R129 ;  /* 0x0000008191817221 */ /* 0x000fe20000000000 */
[----:B--2---:R-:W-:Y:S01]  /*20610*/  FADD R130, R144, R130 ;  /* 0x0000008290827221 */ /* 0x004fe20000000000 */
[----:B----4-:R-:W-:Y:S01]  /*20620*/  FADD R131, R143, R131 ;  /* 0x000000838f837221 */ /* 0x010fe20000000000 */
[----:B------:R-:W-:Y:S01]  /*20630*/  FADD R132, R142, R132 ;  /* 0x000000848e847221 */ /* 0x000fe20000000000 */
[----:B------:R-:W-:Y:S01]  /*20640*/  FADD R133, R141, R133 ;  /* 0x000000858d857221 */ /* 0x000fe20000000000 */
[----:B------:R-:W-:Y:S01]  /*20650*/  FADD R134, R140, R134 ;  /* 0x000000868c867221 */ /* 0x000fe20000000000 */
[----:B------:R-:W-:Y:S01]  /*20660*/  FADD R135, R139, R135 ;  /* 0x000000878b877221 */ /* 0x000fe20000000000 */
[----:B------:R-:W-:-:S05]  /*20670*/  FADD R136, R138, R136 ;  /* 0x000000888a887221 */ /* 0x000fca0000000000 */
[----:B------:R1:W-:Y:S04]  /*20680*/  STL [R1+0x5a0], R136 ;  /* 0x0005a08801007387 */ /* 0x0003e80000100800 */
        /* <DEDUP_REMOVED lines=15> */
[----:B------:R-:W4:Y:S04]  /*20780*/  LDL.LU R148, [R1+0x5ec] ;  /* 0x0005ec0001947983 */ /* 0x000f280000300800 */
[----:B------:R0:W-:Y:S04]  /*20790*/  STL [R1+0x5e0], R120 ;  /* 0x0005e07801007387 */ /* 0x0001e80000100800 */
[----:B------:R-:W4:Y:S04]  /*207a0*/  LDL.LU R147, [R1+0x5f0] ;  /* 0x0005f00001937983 */ /* 0x000f280000300800 */
        /* <DEDUP_REMOVED lines=12> */
[----:B-1----:R-:W4:Y:S04]  /*20870*/  LDL.LU R136, [R1+0x61c] ;  /* 0x00061c0001887983 */ /* 0x002f280000300800 */
[----:B--2---:R-:W2:Y:S04]  /*20880*/  LDL.LU R135, [R1+0x620] ;  /* 0x0006200001877983 */ /* 0x004ea80000300800 */
[----:B---3--:R-:W3:Y:S04]  /*20890*/  LDL.LU R134, [R1+0x624] ;  /* 0x0006240001867983 */ /* 0x008ee80000300800 */
[----:B----4-:R-:W4:Y:S04]  /*208a0*/  LDL.LU R133, [R1+0x628] ;  /* 0x0006280001857983 */ /* 0x010f280000300800 */
        /* <DEDUP_REMOVED lines=444> */
[----:B------:R-:W-:Y:S01]  /*22470*/  FADD R2, R118, R2 ;  /* 0x0000000276027221 */ /* 0x000fe20000000000 */
[----:B------:R-:W-:-:S05]  /*22480*/  FADD R3, R3, R119 ;  /* 0x0000007703037221 */ /* 0x000fca0000000000 */
[----:B------:R0:W-:Y:S04]  /*22490*/  STL [R1+0x854], R3 ;  /* 0x0008540301007387 */ /* 0x0001e80000100800 */
[----:B------:R0:W-:Y:S04]  /*224a0*/  STL [R1+0x84c], R120 ;  /* 0x00084c7801007387 */ /* 0x0001e80000100800 */
[----:B------:R0:W-:Y:S02]  /*224b0*/  STL [R1+0x850], R2 ;  /* 0x0008500201007387 */ /* 0x0001e40000100800 */
.L_x_32:
[----:B0-----:R-:W0:Y:S02]  /*224c0*/  LDC R2, c[0x0][0x28c] ;  /* 0x0000a300ff027b82 */ /* 0x001e240000000800 */
[----:B0-----:R-:W-:-:S13]  /*224d0*/  ISETP.GE.AND P0, PT, R2, 0x1, PT ;  /* 0x000000010200780c */ /* 0x001fda0003f06270 */
[----:B------:R-:W-:Y:S05]  /*224e0*/  @!P0 BRA `(.L_x_33) ;  /* 0x0000000000588947 */ /* 0x000fea0003800000 */
[----:B------:R-:W-:-:S06]  /*224f0*/  UISETP.NE.AND UP0, UPT, UR13, 0x3, UPT ;  /* 0x000000030d00788c */ /* 0x000fcc000bf05270 */
[----:B------:R-:W-:-:S13]  /*22500*/  PLOP3.LUT P0, PT, PT, PT, UP0, 0x80, 0x0 ;  /* 0x000000000000781c */ /* 0x000fda0003f0f008 */
[----:B------:R-:W-:Y:S05]  /*22510*/  @!P0 BRA `(.L_x_34) ;  /* 0x0000000000048947 */ /* 0x000fea0003800000 */
[----:B------:R-:W-:Y:S01]  /*22520*/  BPT.TRAP 0x1 ;  /* 0x000000040000795c */ /* 0x000fe20000300000 */
.L_x_34:
[----:B------:R-:W2:Y:S04]  /*22530*/  LDL R2, [R1+0x858] ;  /* 0x0008580001027983 */ /* 0x000ea80000100800 */
[----:B------:R-:W3:Y:S01]  /*22540*/  LDL R24, [R1+0x860] ;  /* 0x0008600001187983 */ /* 0x000ee20000100800 */
[----:B------:R-:W-:Y:S01]  /*22550*/  UISETP.LT.AND UP1, UPT, UR14, 0x1, UPT ;  /* 0x000000010e00788c */ /* 0x000fe2000bf21270 */
[----:B--2---:R-:W-:Y:S01]  /*22560*/  ISETP.NE.AND P0, PT, R2, RZ, PT ;  /* 0x000000ff0200720c */ /* 0x004fe20003f05270 */
[----:B------:R-:W-:-:S12]  /*22570*/  IMAD.U32 R2, RZ, RZ, UR16 ;  /* 0x00000010ff027e24 */ /* 0x000fd8000f8e00ff */
[----:B------:R-:W-:-:S05]  /*22580*/  VOTEU.ANY UP0, P0 ;  /* 0x00000000003f7886 */ /* 0x000fca0000000100 */
[----:B------:R-:W-:-:S04]  /*22590*/  @UP0 USEL UR15, UR14, 0x1, UP1 ;  /* 0x000000010e0f0887 */ /* 0x000fc80008800000 */
[----:B------:R-:W-:Y:S02]  /*225a0*/  @UP0 UIADD3 UR15, UR5, UR14, -UR15 ;  /* 0x0000000e050f0290 */ /* 0x000fe4000fffe80f */
[----:B------:R-:W-:-:S04]  /*225b0*/  UISETP.GT.U32.AND UP0, UPT, UR6, 0x1, UPT ;  /* 0x000000010600788c */ /* 0x000fc8000bf04070 */
[----:B------:R-:W-:-:S04]  /*225c0*/  IMAD.U32 R3, RZ, RZ, UR15 ;  /* 0x0000000fff037e24 */ /* 0x000fc8000f8e00ff */
[----:B------:R-:W-:-:S05]  /*225d0*/  @P0 IMAD.SHL.U32 R3, R3, 0x8, RZ ;  /* 0x0000000803030824 */ /* 0x000fca00078e00ff */
[----:B------:R-:W-:-:S04]  /*225e0*/  @P0 LOP3.LUT R3, R3, 0x8, RZ, 0xc0, !PT ;  /* 0x0000000803030812 */ /* 0x000fc800078ec0ff */
[----:B------:R-:W-:-:S04]  /*225f0*/  @P0 IADD3 R2, R2, 0x10, R3 ;  /* 0x0000001002020810 */ /* 0x000fc80007ffe003 */
[----:B---3--:R-:W-:-:S04]  /*22600*/  @P0 PRMT R2, R24, 0x654, R2 ;  /* 0x0000065418020816 */ /* 0x008fc80000000002 */
[----:B------:R0:W-:Y:S01]  /*22610*/  @P0 SYNCS.ARRIVE.TRANS64.RED.A1T0 RZ, [R2+URZ], RZ ;  /* 0x000000ff02ff09a7 */ /* 0x0001e2000810043f */
[----:B------:R-:W-:-:S13]  /*22620*/  PLOP3.LUT P0, PT, PT, PT, UP0, 0x80, 0x0 ;  /* 0x000000000000781c */ /* 0x000fda0003f0f008 */
[----:B0-----:R-:W-:Y:S05]  /*22630*/  @P0 BRA `(.L_x_33) ;  /* 0x0000000000040947 */ /* 0x001fea0003800000 */
[----:B------:R-:W-:Y:S01]  /*22640*/  BPT.TRAP 0x1 ;  /* 0x000000040000795c */ /* 0x000fe20000300000 */
.L_x_33:
[----:B------:R-:W2:Y:S01]  /*22650*/  LDL.LU R2, [R1+0x864] ;  /* 0x0008640001027983 */ /* 0x000ea20000300800 */
[----:B------:R-:W0:Y:S01]  /*22660*/  LDC R27, c[0x0][0x288] ;  /* 0x0000a200ff1b7b82 */ /* 0x000e220000000800 */
[----:B------:R-:W-:Y:S01]  /*22670*/  ULDC UR15, c[0x0][0x284] ;  /* 0x0000a100000f7ab9 */ /* 0x000fe20000000800 */
[----:B------:R-:W3:Y:S01]  /*22680*/  S2R R31, SR_TID.X ;  /* 0x00000000001f7919 */ /* 0x000ee20000002100 */
[----:B------:R-:W-:Y:S01]  /*22690*/  USHF.R.S32.HI UR16, URZ, 0x1f, UR19 ;  /* 0x0000001f3f107899 */ /* 0x000fe20008011413 */
[----:B------:R-:W-:Y:S01]  /*226a0*/  ULDC.64 UR20, c[0x0][0x5d0] ;  /* 0x0001740000147ab9 */ /* 0x000fe20000000a00 */
[----:B------:R-:W4:Y:S01]  /*226b0*/  LDL.LU R30, [R1+0x85c] ;  /* 0x00085c00011e7983 */ /* 0x000f220000300800 */
[----:B------:R-:W-:Y:S01]  /*226c0*/  IMAD.MOV.U32 R213, RZ, RZ, -0x1 ;  /* 0xffffffffffd57424 */ /* 0x000fe200078e00ff */
[----:B---3--:R-:W-:Y:S02]  /*226d0*/  SHF.R.U32.HI R25, RZ, 0x2, R31 ;  /* 0x00000002ff197819 */ /* 0x008fe4000001161f */
[----:B------:R-:W-:-:S02]  /*226e0*/  LOP3.LUT R36, R31, 0x60, RZ, 0xc0, !PT ;  /* 0x000000601f247812 */ /* 0x000fc400078ec0ff */
[----:B------:R-:W-:Y:S02]  /*226f0*/  SHF.R.U32.HI R24, RZ, 0x7, R31 ;  /* 0x00000007ff187819 */ /* 0x000fe4000001161f */
[----:B------:R-:W-:Y:S02]  /*22700*/  LOP3.LUT R25, R25, 0x7, RZ, 0xc0, !PT ;  /* 0x0000000719197812 */ /* 0x000fe400078ec0ff */
[----:B------:R-:W-:Y:S02]  /*22710*/  SHF.R.U32.HI R36, RZ, 0x1, R36 ;  /* 0x00000001ff247819 */ /* 0x000fe40000011624 */
[----:B------:R-:W-:Y:S02]  /*22720*/  LOP3.LUT R29, R31, 0x3, RZ, 0xc0, !PT ;  /* 0x000000031f1d7812 */ /* 0x000fe400078ec0ff */
[----:B------:R-:W-:-:S03]  /*22730*/  LOP3.LUT R24, R24, 0x1, RZ, 0xc0, !PT ;  /* 0x0000000118187812 */ /* 0x000fc600078ec0ff */
[----:B0-----:R-:W-:Y:S02]  /*22740*/  IMAD R29, R29, -0x2, R27 ;  /* 0xfffffffe1d1d7824 */ /* 0x001fe400078e021b */
[----:B------:R-:W-:-:S05]  /*22750*/  IMAD.SHL.U32 R3, R24, 0x40, RZ ;  /* 0x0000004018037824 */ /* 0x000fca00078e00ff */
[--C-:B------:R-:W-:Y:S01]  /*22760*/  LOP3.LUT R3, R3, 0x40, R25.reuse, 0xe2, !PT ;  /* 0x0000004003037812 */ /* 0x100fe200078ee219 */
[----:B--2---:R-:W-:Y:S01]  /*22770*/  IMAD R26, R2, 0xc0, RZ ;  /* 0x000000c0021a7824 */ /* 0x004fe200078e02ff */
[----:B------:R-:W-:-:S03]  /*22780*/  IADD3 R2, RZ, -R36, -R25 ;  /* 0x80000024ff027210 */ /* 0x000fc60007ffe819 */
[----:B------:R-:W-:Y:S01]  /*22790*/  IMAD.IADD R29, R29, 0x1, -R26 ;  /* 0x000000011d1d7824 */ /* 0x000fe200078e0a1a */
[----:B------:R-:W-:Y:S01]  /*227a0*/  ISETP.GE.AND P0, PT, R26, R27, PT ;  /* 0x0000001b1a00720c */ /* 0x000fe20003f06270 */
[----:B------:R-:W-:Y:S02]  /*227b0*/  IMAD.SHL.U32 R27, R31, 0x2, RZ ;  /* 0x000000021f1b7824 */ /* 0x000fe400078e00ff */
[----:B----4-:R-:W-:Y:S02]  /*227c0*/  IMAD.SHL.U32 R28, R30, 0x200, RZ ;  /* 0x000002001e1c7824 */ /* 0x010fe400078e00ff */
[----:B------:R-:W-:Y:S01]  /*227d0*/  IMAD R2, R24, -0x40, R2 ;  /* 0xffffffc018027824 */ /* 0x000fe200078e0202 */
[----:B------:R-:W-:Y:S01]  /*227e0*/  LOP3.LUT R26, R26, 0x6, R27, 0xf8, !PT ;  /* 0x000000061a1a7812 */ /* 0x000fe200078ef81b */
[----:B------:R-:W-:Y:S01]  /*227f0*/  IMAD.U32 R24, RZ, RZ, UR20 ;  /* 0x00000014ff187e24 */ /* 0x000fe2000f8e00ff */
[----:B------:R-:W-:Y:S01]  /*22800*/  ISETP.GE.OR P0, PT, R28, UR15, P0 ;  /* 0x0000000f1c007c0c */ /* 0x000fe20008706670 */
[----:B------:R-:W-:Y:S01]  /*22810*/  IMAD.WIDE R38, R30, 0x200, RZ ;  /* 0x000002001e267825 */ /* 0x000fe200078e02ff */
[----:B------:R-:W-:Y:S01]  /*22820*/  IADD3 R28, -R28, UR15, R2 ;  /* 0x0000000f1c1c7c10 */ /* 0x000fe2000fffe102 */
[----:B------:R-:W-:Y:S01]  /*22830*/  UIMAD UR15, UR16, UR20, URZ ;  /* 0x00000014100f72a4 */ /* 0x000fe2000f8e023f */
[----:B------:R-:W-:-:S02]  /*22840*/  SHF.R.S32.HI R27, RZ, 0x1f, R26 ;  /* 0x0000001fff1b7819 */ /* 0x000fc4000001141a */
[----:B------:R-:W-:Y:S01]  /*22850*/  LOP3.LUT R36, R38, R3, R36, 0xfe, !PT ;  /* 0x0000000326247212 */ /* 0x000fe200078efe24 */
[----:B------:R-:W-:Y:S02]  /*22860*/  UIMAD UR15, UR19, UR21, UR15 ;  /* 0x00000015130f72a4 */ /* 0x000fe4000f8e020f */
[----:B------:R-:W-:-:S04]  /*22870*/  IMAD.WIDE.U32 R24, R24, UR19, R26 ;  /* 0x0000001318187c25 */ /* 0x000fc8000f8e001a */
[----:B------:R-:W-:Y:S01]  /*22880*/  VIADD R25, R25, UR15 ;  /* 0x0000000f19197c36 */ /* 0x000fe20008000000 */
[----:B------:R-:W-:Y:S06]  /*22890*/  @P0 BRA `(.L_x_35) ;  /* 0x000002a800a80947 */ /* 0x000fec0003800000 */
[----:B------:R-:W0:Y:S01]  /*228a0*/  LDC.64 R2, c[0x0][0x5c8] ;  /* 0x00017200ff027b82 */ /* 0x000e220000000a00 */
[----:B------:R-:W-:Y:S01]  /*228b0*/  FSETP.NEU.AND P0, PT, RZ, UR17, PT ;  /* 0x00000011ff007c0b */ /* 0x000fe2000bf0d000 */
[----:B------:R-:W-:Y:S01]  /*228c0*/  BSSY B0, `(.L_x_35) ;  /* 0x0002aa7000007945 */ /* 0x000fe20003800000 */
[-C--:B0-----:R-:W-:Y:S02]  /*228d0*/  IMAD R30, R39, R2.reuse, RZ ;  /* 0x00000002271e7224 */ /* 0x081fe400078e02ff */
[----:B------:R-:W-:-:S04]  /*228e0*/  IMAD.WIDE.U32 R24, R36, R2, R24 ;  /* 0x0000000224187225 */ /* 0x000fc800078e0018 */
[----:B------:R-:W-:-:S04]  /*228f0*/  IMAD R30, R36, R3, R30 ;  /* 0x00000003241e7224 */ /* 0x000fc800078e021e */
[----:B------:R-:W-:Y:S01]  /*22900*/  IMAD.IADD R30, R25, 0x1, R30 ;  /* 0x00000001191e7824 */ /* 0x000fe200078e021e */
[----:B------:R-:W-:Y:S06]  /*22910*/  @!P0 BRA `(.L_x_36) ;  /* 0x0000018000008947 */ /* 0x000fec0003800000 */
[----:B------:R-:W-:Y:S01]  /*22920*/  ULDC.64 UR20, c[0x0][0x5b8] ;  /* 0x00016e0000147ab9 */ /* 0x000fe20000000a00 */
[----:B------:R-:W-:Y:S01]  /*22930*/  ISETP.GE.AND P1, PT, R28, 0x1, PT ;  /* 0x000000011c00780c */ /* 0x000fe20003f26270 */
[----:B------:R-:W-:Y:S02]  /*22940*/  UIMAD UR15, UR16, UR20, URZ ;  /* 0x00000014100f72a4 */ /* 0x000fe4000f8e023f */
[----:B------:R-:W-:Y:S01]  /*22950*/  IMAD.U32 R31, RZ, RZ, UR20 ;  /* 0x00000014ff1f7e24 */ /* 0x000fe2000f8e00ff */
[----:B------:R-:W-:Y:S01]  /*22960*/  ULDC.64 UR22, c[0x0][0x5a8] ;  /* 0x00016a0000167ab9 */ /* 0x000fe20000000a00 */
[----:B------:R-:W2:Y:S01]  /*22970*/  LDL.LU R41, [R1+0x300] ;  /* 0x0003000001297983 */ /* 0x000ea20000300800 */
[----:B------:R-:W-:Y:S02]  /*22980*/  UIMAD UR15, UR19, UR21, UR15 ;  /* 0x00000015130f72a4 */ /* 0x000fe4000f8e020f */
[----:B------:R-:W-:Y:S01]  /*22990*/  IMAD.WIDE.U32 R26, R31, UR19, R26 ;  /* 0x000000131f1a7c25 */ /* 0x000fe2000f8e001a */
[----:B------:R-:W-:Y:S01]  /*229a0*/  ULDC.64 UR20, c[0x0][0x5b0] ;  /* 0x00016c0000147ab9 */ /* 0x000fe20000000a00 */
[----:B------:R-:W-:-:S02]  /*229b0*/  ISETP.LT.OR P2, PT, R29, 0x1, !P1 ;  /* 0x000000011d00780c */ /* 0x000fc40004f41670 */
[----:B------:R-:W-:Y:S01]  /*229c0*/  IMAD.MOV.U32 R32, RZ, RZ, R26 ;  /* 0x000000ffff207224 */ /* 0x000fe200078e001a */
[----:B------:R-:W-:Y:S01]  /*229d0*/  ISETP.LT.OR P3, PT, R29, 0x2, !P1 ;  /* 0x000000021d00780c */ /* 0x000fe20004f61670 */
[----:B------:R-:W-:Y:S01]  /*229e0*/  VIADD R33, R27, UR15 ;  /* 0x0000000f1b217c36 */ /* 0x000fe20008000000 */
[----:B------:R-:W3:Y:S01]  /*229f0*/  LDL.LU R37, [R1+0x304] ;  /* 0x0003040001257983 */ /* 0x000ee20000300800 */
[----:B------:R-:W-:Y:S02]  /*22a00*/  IMAD R31, R39, UR20, RZ ;  /* 0x00000014271f7c24 */ /* 0x000fe4000f8e02ff */
[C---:B------:R-:W-:Y:S01]  /*22a10*/  IMAD.WIDE.U32 R26, R36.reuse, UR20, R32 ;  /* 0x00000014241a7c25 */ /* 0x040fe2000f8e0020 */
[----:B------:R-:W4:Y:S03]  /*22a20*/  LDL.LU R40, [R1+0x308] ;  /* 0x0003080001287983 */ /* 0x000f260000300800 */
[----:B------:R-:W-:Y:S01]  /*22a30*/  IMAD R31, R36, UR21, R31 ;  /* 0x00000015241f7c24 */ /* 0x000fe2000f8e021f */
[----:B------:R-:W-:Y:S01]  /*22a40*/  IADD3 R26, P0, R26, UR22, RZ ;  /* 0x000000161a1a7c10 */ /* 0x000fe2000ff1e0ff */
[----:B------:R-:W0:Y:S03]  /*22a50*/  @!P2 LDC.64 R34, c[0x0][0x5c0] ;  /* 0x00017000ff22ab82 */ /* 0x000e260000000a00 */
[----:B------:R-:W-:-:S02]  /*22a60*/  IADD3.X R27, R27, UR23, R31, P0, !PT ;  /* 0x000000171b1b7c10 */ /* 0x000fc400087fe41f */
[----:B------:R-:W-:-:S06]  /*22a70*/  PRMT R31, RZ, 0x7610, R31 ;  /* 0x00007610ff1f7816 */ /* 0x000fcc000000001f */
[----:B------:R-:W2:Y:S01]  /*22a80*/  @!P2 LDG.E.U8 R31, desc[UR30][R26.64] ;  /* 0x0000001e1a1fa981 */ /* 0x000ea2000c1e1100 */
[----:B0-----:R-:W-:-:S05]  /*22a90*/  @!P2 IADD3 R34, P0, R24, R34, RZ ;  /* 0x000000221822a210 */ /* 0x001fca0007f1e0ff */
[----:B------:R-:W-:Y:S01]  /*22aa0*/  @!P2 IMAD.X R35, R30, 0x1, R35, P0 ;  /* 0x000000011e23a824 */ /* 0x000fe200000e0623 */
[----:B--2---:R-:W-:-:S04]  /*22ab0*/  LOP3.LUT R31, R31, 0xff, RZ, 0xc0, !PT ;  /* 0x000000ff1f1f7812 */ /* 0x004fc800078ec0ff */
[----:B------:R-:W-:-:S05]  /*22ac0*/  F2FP.F16.E4M3.UNPACK_B R31, R31 ;  /* 0x0000001fff1f723e */ /* 0x000fca00020006ff */
[----:B------:R-:W-:-:S05]  /*22ad0*/  HADD2.F32 R31, -RZ, R31.H0_H0 ;  /* 0x2000001fff1f7230 */ /* 0x000fca0000004100 */
[----:B------:R-:W-:-:S04]  /*22ae0*/  FMUL R31, R31, UR17 ;  /* 0x000000111f1f7c20 */ /* 0x000fc80008400000 */
[----:B------:R-:W-:Y:S01]  /*22af0*/  FFMA R31, R4, UR18, R31 ;  /* 0x00000012041f7c23 */ /* 0x000fe2000800001f */
[----:B------:R-:W-:-:S04]  /*22b00*/  PRMT R4, RZ, 0x7610, R4 ;  /* 0x00007610ff047816 */ /* 0x000fc80000000004 */
[----:B------:R-:W-:-:S05]  /*22b10*/  F2FP.SATFINITE.E4M3.F32.PACK_AB_MERGE_C R31, RZ, R31, RZ ;  /* 0x0000001fff1f723e */ /* 0x000fca00048070ff */
[----:B------:R0:W-:Y:S04]  /*22b20*/  @!P2 STG.E.U8 desc[UR30][R34.64], R31 ;  /* 0x0000001f2200a986 */ /* 0x0001e8000c10111e */
[----:B------:R-:W2:Y:S01]  /*22b30*/  @!P3 LDG.E.U8 R4, desc[UR30][R26.64+0x1] ;  /* 0x0000011e1a04b981 */ /* 0x000ea2000c1e1100 */
[----:B0-----:R-:W0:Y:S01]  /*22b40*/  @!P3 LDC.64 R34, c[0x0][0x5c0] ;  /* 0x00017000ff22bb82 */ /* 0x001e220000000a00 */
[----:B--2---:R-:W-:-:S04]  /*22b50*/  LOP3.LUT R4, R4, 0xff, RZ, 0xc0, !PT ;  /* 0x000000ff04047812 */ /* 0x004fc800078ec0ff */
[----:B------:R-:W-:-:S05]  /*22b60*/  F2FP.F16.E4M3.UNPACK_B R4, R4 ;  /* 0x00000004ff04723e */ /* 0x000fca00020006ff */
[----:B------:R-:W-:-:S05]  /*22b70*/  HADD2.F32 R4, -RZ, R4.H0_H0 ;  /* 0x20000004ff047230 */ /* 0x000fca0000004100 */
[----:B------:R-:W-:-:S04]  /*22b80*/  FMUL R4, R4, UR17 ;  /* 0x0000001104047c20 */ /* 0x000fc80008400000 */
[----:B------:R-:W-:Y:S01]  /*22b90*/  FFMA R31, R5, UR18, R4 ;  /* 0x00000012051f7c23 */ /* 0x000fe20008000004 */
[----:B0-----:R-:W-:-:S04]  /*22ba0*/  @!P3 IADD3 R4, P0, R24, R34, RZ ;  /* 0x000000221804b210 */ /* 0x001fc80007f1e0ff */
[----:B------:R-:W-:Y:S01]  /*22bb0*/  F2FP.SATFINITE.E4M3.F32.PACK_AB_MERGE_C R31, RZ, R31, RZ ;  /* 0x0000001fff1f723e */ /* 0x000fe200048070ff */
[----:B------:R-:W-:-:S05]  /*22bc0*/  @!P3 IMAD.X R5, R30, 0x1, R35, P0 ;  /* 0x000000011e05b824 */ /* 0x000fca00000e0623 */
[----:B------:R0:W-:Y:S02]  /*22bd0*/  @!P3 STG.E.U8 desc[UR30][R4.64+0x1], R31 ;  /* 0x0000011f0400b986 */ /* 0x0001e4000c10111e */
[----:B0-----:R-:W-:-:S05]  /*22be0*/  IADD3 R4, P0, R36, 0x8, RZ ;  /* 0x0000000824047810 */ /* 0x001fca0007f1e0ff */
[----:B------:R-:W-:Y:S01]  /*22bf0*/  IMAD.X R31, RZ, RZ, R39, P0 ;  /* 0x000000ffff1f7224 */ /* 0x000fe200000e0627 */
[----:B------:R-:W-:-:S03]  /*22c00*/  ISETP.GE.AND P0, PT, R28, 0x9, PT ;  /* 0x000000091c00780c */ /* 0x000fc60003f06270 */
[----:B------:R-:W-:Y:S01]  /*22c10*/  IMAD R31, R31, UR20, RZ ;  /* 0x000000141f1f7c24 */ /* 0x000fe2000f8e02ff */
[----:B------:R-:W-:-:S03]  /*22c20*/  ISETP.LT.OR P2, PT, R29, 0x1, !P0 ;  /* 0x000000011d00780c */ /* 0x000fc60004741670 */
[C---:B------:R-:W-:Y:S02]  /*22c30*/  IMAD R31, R4.reuse, UR21, R31 ;  /* 0x00000015041f7c24 */ /* 0x040fe4000f8e021f */
[----:B------:R-:W-:-:S03]  /*22c40*/  IMAD.WIDE.U32 R4, R4, UR20, R32 ;  /* 0x0000001404047c25 */ /* 0x000fc6000f8e0020 */
[----:B------:R-:W-:-:S05]  /*22c50*/  IADD3 R4, P3, R4, UR22, RZ ;  /* 0x0000001604047c10 */ /* 0x000fca000ff7e0ff */
[----:B------:R-:W0:Y:S01]  /*22c60*/  @!P2 LDC.64 R34, c[0x0][0x5c0] ;  /* 0x00017000ff22ab82 */ /* 0x000e220000000a00 */
[--C-:B------:R-:W-:Y:S02]  /*22c70*/  IADD3.X R5, R5, UR23, R31.reuse, P3, !PT ;  /* 0x0000001705057c10 */ /* 0x100fe40009ffe41f */
[----:B------:R-:W-:-:S06]  /*22c80*/  PRMT R31, RZ, 0x7610, R31 ;  /* 0x00007610ff1f7816 */ /* 0x000fcc000000001f */
[----:B------:R-:W2:Y:S01]  /*22c90*/  @!P2 LDG.E.U8 R31, desc[UR30][R4.64] ;  /* 0x0000001e041fa981 */ /* 0x000ea2000c1e1100 */
[----:B------:R-:W-:Y:S02]  /*22ca0*/  ISETP.LT.OR P3, PT, R29, 0x2, !P0 ;  /* 0x000000021d00780c */ /* 0x000fe40004761670 */
[----:B0-----:R-:W-:-:S04]  /*22cb0*/  @!P2 IADD3 R34, P4, P5, R24, UR10, R34 ;  /* 0x0000000a1822ac10 */ /* 0x001fc8000fd9e022 */
[----:B------:R-:W-:Y:S02]  /*22cc0*/  @!P2 IADD3.X R35, R30, UR9, R35, P4, P5 ;  /* 0x000000091e23ac10 */ /* 0x000fe4000a7ea423 */
        /* <DEDUP_REMOVED lines=9> */
[----:B------:R-:W-:Y:S01]  /*22d60*/  ISETP.LT.OR P2, PT, R29, 0x9, !P1 ;  /* 0x000000091d00780c */ /* 0x000fe20004f41670 */
[----:B0-----:R-:W0:Y:S01]  /*22d70*/  @!P3 LDC.64 R34, c[0x0][0x5c0] ;  /* 0x00017000ff22bb82 */ /* 0x001e220000000a00 */
[----:B--2---:R-:W-:-:S04]  /*22d80*/  LOP3.LUT R6, R6, 0xff, RZ, 0xc0, !PT ;  /* 0x000000ff06067812 */ /* 0x004fc800078ec0ff */
[----:B------:R-:W-:-:S05]  /*22d90*/  F2FP.F16.E4M3.UNPACK_B R6, R6 ;  /* 0x00000006ff06723e */ /* 0x000fca00020006ff */
[----:B------:R-:W-:-:S05]  /*22da0*/  HADD2.F32 R6, -RZ, R6.H0_H0 ;  /* 0x20000006ff067230 */ /* 0x000fca0000004100 */
[----:B------:R-:W-:-:S04]  /*22db0*/  FMUL R6, R6, UR17 ;  /* 0x0000001106067c20 */ /* 0x000fc80008400000 */
[----:B------:R-:W-:Y:S01]  /*22dc0*/  FFMA R31, R7, UR18, R6 ;  /* 0x00000012071f7c23 */ /* 0x000fe20008000006 */
[----:B0-----:R-:W-:-:S04]  /*22dd0*/  @!P3 IADD3 R6, P4, P5, R24, UR10, R34 ;  /* 0x0000000a1806bc10 */ /* 0x001fc8000fd9e022 */
[----:B------:R-:W-:Y:S02]  /*22de0*/  @!P3 IADD3.X R7, R30, UR9, R35, P4, P5 ;  /* 0x000000091e07bc10 */ /* 0x000fe4000a7ea423 */
[----:B------:R-:W-:-:S05]  /*22df0*/  F2FP.SATFINITE.E4M3.F32.PACK_AB_MERGE_C R31, RZ, R31, RZ ;  /* 0x0000001fff1f723e */ /* 0x000fca00048070ff */
[----:B------:R0:W-:Y:S02]  /*22e00*/  @!P3 STG.E.U8 desc[UR30][R6.64+0x1], R31 ;  /* 0x0000011f0600b986 */ /* 0x0001e4000c10111e */
[----:B0-----:R-:W-:Y:S01]  /*22e10*/  PRMT R31, RZ, 0x7610, R31 ;  /* 0x00007610ff1f7816 */ /* 0x001fe2000000001f */
[----:B------:R-:W0:Y:S05]  /*22e20*/  @!P2 LDC.64 R6, c[0x0][0x5c0] ;  /* 0x00017000ff06ab82 */ /* 0x000e2a0000000a00 */
[----:B------:R-:W2:Y:S01]  /*22e30*/  @!P2 LDG.E.U8 R31, desc[UR30][R26.64+0x8] ;  /* 0x0000081e1a1fa981 */ /* 0x000ea2000c1e1100 */
[----:B------:R-:W-:Y:S02]  /*22e40*/  ISETP.LT.OR P3, PT, R29, 0xa, !P1 ;  /* 0x0000000a1d00780c */ /* 0x000fe40004f61670 */
        /* <DEDUP_REMOVED lines=12> */
[----:B0-----:R-:W0:Y:S02]  /*22f10*/  @!P3 LDC.64 R6, c[0x0][0x5c0] ;  /* 0x00017000ff06bb82 */ /* 0x001e240000000a00 */
[----:B0-----:R-:W-:-:S05]  /*22f20*/  @!P3 IADD3 R6, P4, R24, R6, RZ ;  /* 0x000000061806b210 */ /* 0x001fca0007f9e0ff */
[----:B------:R-:W-:Y:S01]  /*22f30*/  @!P3 IMAD.X R7, R30, 0x1, R7, P4 ;  /* 0x000000011e07b824 */ /* 0x000fe200020e0607 */
[----:B--2---:R-:W-:-:S04]  /*22f40*/  LOP3.LUT R8, R8, 0xff, RZ, 0xc0, !PT ;  /* 0x000000ff08087812 */ /* 0x004fc800078ec0ff */
[----:B------:R-:W-:-:S05]  /*22f50*/  F2FP.F16.E4M3.UNPACK_B R8, R8 ;  /* 0x00000008ff08723e */ /* 0x000fca00020006ff */
[----:B------:R-:W-:-:S05]  /*22f60*/  HADD2.F32 R8, -RZ, R8.H0_H0 ;  /* 0x20000008ff087230 */ /* 0x000fca0000004100 */
[----:B------:R-:W-:-:S04]  /*22f70*/  FMUL R8, R8, UR17 ;  /* 0x0000001108087c20 */ /* 0x000fc80008400000 */
[----:B------:R-:W-:-:S05]  /*22f80*/  FFMA R8, R9, UR18, R8 ;  /* 0x0000001209087c23 */ /* 0x000fca0008000008 */
[----:B------:R-:W-:-:S05]  /*22f90*/  F2FP.SATFINITE.E4M3.F32.PACK_AB_MERGE_C R8, RZ, R8, RZ ;  /* 0x00000008ff08723e */ /* 0x000fca00048070ff */
[----:B------:R0:W-:Y:S02]  /*22fa0*/  @!P3 STG.E.U8 desc[UR30][R6.64+0x9], R8 ;  /* 0x000009080600b986 */ /* 0x0001e4000c10111e */
[----:B0-----:R-:W-:Y:S01]  /*22fb0*/  PRMT R8, RZ, 0x7610, R8 ;  /* 0x00007610ff087816 */ /* 0x001fe20000000008 */
[----:B------:R-:W0:Y:S05]  /*22fc0*/  @!P2 LDC.64 R6, c[0x0][0x5c0] ;  /* 0x00017000ff06ab82 */ /* 0x000e2a0000000a00 */
        /* <DEDUP_REMOVED lines=191> */
[----:B------:R-:W-:Y:S02]  /*23bc0*/  F2FP.SATFINITE.E4M3.F32.PACK_AB_MERGE_C R9, RZ, R8, RZ ;  /* 0x00000008ff09723e */ /* 0x000fe400048070ff */
[----:B------:R-:W-:-:S03]  /*23bd0*/  PRMT R8, RZ, 0x7610, R8 ;  /* 0x00007610ff087816 */ /* 0x000fc60000000008 */
        /* <DEDUP_REMOVED lines=17> */
[----:B0-----:R-:W-:-:S04]  /*23cf0*/  @!P2 IADD3 R6, P4, P5, R24, UR10, R6 ;  /* 0x0000000a1806ac10 */ /* 0x001fc8000fd9e006 */
[----:B------:R-:W-:Y:S02]  /*23d00*/  @!P2 IADD3.X R7, R30, UR9, R7, P4, P5 ;  /* 0x000000091e07ac10 */ /* 0x000fe4000a7ea407 */
[----:B--2---:R-:W-:-:S04]  /*23d10*/  LOP3.LUT R8, R8, 0xff, RZ, 0xc0, !PT ;  /* 0x000000ff08087812 */ /* 0x004fc800078ec0ff */
[----:B------:R-:W-:-:S05]  /*23d20*/  F2FP.F16.E4M3.UNPACK_B R8, R8 ;  /* 0x00000008ff08723e */ /* 0x000fca00020006ff */
[----:B------:R-:W-:-:S05]  /*23d30*/  HADD2.F32 R8, -RZ, R8.H0_H0 ;  /* 0x20000008ff087230 */ /* 0x000fca0000004100 */
[----:B------:R-:W-:-:S04]  /*23d40*/  FMUL R8, R8, UR17 ;  /* 0x0000001108087c20 */ /* 0x000fc80008400000 */
[--C-:B------:R-:W-:Y:S01]  /*23d50*/  FFMA R218, R218, UR18, R8.reuse ;  /* 0x00000012dada7c23 */ /* 0x100fe20008000008 */
[----:B------:R-:W-:-:S04]  /*23d60*/  PRMT R8, RZ, 0x7610, R8 ;  /* 0x00007610ff087816 */ /* 0x000fc80000000008 */
[----:B------:R-:W-:-:S05]  /*23d70*/  F2FP.SATFINITE.E4M3.F32.PACK_AB_MERGE_C R218, RZ, R218, RZ ;  /* 0x000000daffda723e */ /* 0x000fca00048070ff */
        /* <DEDUP_REMOVED lines=257> */
[----:B------:R-:W-:Y:S02]  /*24d90*/  FFMA R8, R41, UR18, R8 ;  /* 0x0000001229087c23 */ /* 0x000fe40008000008 */
[----:B------:R-:W2:Y:S03]  /*24da0*/  LDL.LU R41, [R1+0x30c] ;  /* 0x00030c0001297983 */ /* 0x000ea60000300800 */
[----:B------:R-:W-:Y:S02]  /*24db0*/  F2FP.SATFINITE.E4M3.F32.PACK_AB_MERGE_C R9, RZ, R8, RZ ;  /* 0x00000008ff09723e */ /* 0x000fe400048070ff */
[----:B------:R-:W-:-:S03]  /*24dc0*/  PRMT R8, RZ, 0x7610, R8 ;  /* 0x00007610ff087816 */ /* 0x000fc60000000008 */
[----:B------:R0:W-:Y:S04]  /*24dd0*/  @!P2 STG.E.U8 desc[UR30][R6.64+0x50], R9 ;  /* 0x000050090600a986 */ /* 0x0001e8000c10111e */
[----:B------:R-:W3:Y:S01]  /*24de0*/  @!P3 LDG.E.U8 R8, desc[UR30][R4.64+0x51] ;  /* 0x0000511e0408b981 */ /* 0x000ee2000c1e1100 */
[----:B------:R-:W-:Y:S01]  /*24df0*/  ISETP.LT.OR P2, PT, R29, 0x59, !P1 ;  /* 0x000000591d00780c */ /* 0x000fe20004f41670 */
[----:B0-----:R-:W0:Y:S02]  /*24e00*/  @!P3 LDC.64 R6, c[0x0][0x5c0] ;  /* 0x00017000ff06bb82 */ /* 0x001e240000000a00 */
[----:B0-----:R-:W-:-:S04]  /*24e10*/  @!P3 IADD3 R6, P4, P5, R24, UR10, R6 ;  /* 0x0000000a1806bc10 */ /* 0x001fc8000fd9e006 */
[----:B------:R-:W-:Y:S02]  /*24e20*/  @!P3 IADD3.X R7, R30, UR9, R7, P4, P5 ;  /* 0x000000091e07bc10 */ /* 0x000fe4000a7ea407 */
[----:B---3--:R-:W-:-:S04]  /*24e30*/  LOP3.LUT R8, R8, 0xff, RZ, 0xc0, !PT ;  /* 0x000000ff08087812 */ /* 0x008fc800078ec0ff */
[----:B------:R-:W-:-:S05]  /*24e40*/  F2FP.F16.E4M3.UNPACK_B R8, R8 ;  /* 0x00000008ff08723e */ /* 0x000fca00020006ff */
[----:B------:R-:W-:-:S05]  /*24e50*/  HADD2.F32 R8, -RZ, R8.H0_H0 ;  /* 0x20000008ff087230 */ /* 0x000fca0000004100 */
[----:B------:R-:W-:-:S04]  /*24e60*/  FMUL R8, R8, UR17 ;  /* 0x0000001108087c20 */ /* 0x000fc80008400000 */
[----:B------:R-:W-:Y:S02]  /*24e70*/  FFMA R8, R37, UR18, R8 ;  /* 0x0000001225087c23 */ /* 0x000fe40008000008 */
[----:B------:R-:W3:Y:S03]  /*24e80*/  LDL.LU R37, [R1+0x310] ;  /* 0x0003100001257983 */ /* 0x000ee60000300800 */
[----:B------:R-:W-:Y:S02]  /*24e90*/  F2FP.SATFINITE.E4M3.F32.PACK_AB_MERGE_C R9, RZ, R8, RZ ;  /* 0x00000008ff09723e */ /* 0x000fe400048070ff */
[----:B------:R-:W-:-:S03]  /*24ea0*/  PRMT R8, RZ, 0x7610, R8 ;  /* 0x00007610ff087816 */ /* 0x000fc60000000008 */
[----:B------:R0:W-:Y:S04]  /*24eb0*/  @!P3 STG.E.U8 desc[UR30][R6.64+0x51], R9 ;  /* 0x000051090600b986 */ /* 0x0001e8000c10111e */
[----:B------:R-:W4:Y:S01]  /*24ec0*/  @!P2 LDG.E.U8 R8, desc[UR30][R26.64+0x58] ;  /* 0x0000581e1a08a981 */ /* 0x000f22000c1e1100 */
[----:B------:R-:W-:Y:S01]  /*24ed0*/  ISETP.LT.OR P3, PT, R29, 0x5a, !P1 ;  /* 0x0000005a1d00780c */ /* 0x000fe20004f61670 */
[----:B0-----:R-:W0:Y:S02]  /*24ee0*/  @!P2 LDC.64 R6, c[0x0][0x5c0] ;  /* 0x00017000ff06ab82 */ /* 0x001e240000000a00 */
[----:B0-----:R-:W-:-:S05]  /*24ef0*/  @!P2 IADD3 R6, P4, R24, R6, RZ ;  /* 0x000000061806a210 */ /* 0x001fca0007f9e0ff */
[----:B------:R-:W-:Y:S01]  /*24f00*/  @!P2 IMAD.X R7, R30, 0x1, R7, P4 ;  /* 0x000000011e07a824 */ /* 0x000fe200020e0607 */
[----:B----4-:R-:W-:-:S04]  /*24f10*/  LOP3.LUT R8, R8, 0xff, RZ, 0xc0, !PT ;  /* 0x000000ff08087812 */ /* 0x010fc800078ec0ff */
[----:B------:R-:W-:-:S05]  /*24f20*/  F2FP.F16.E4M3.UNPACK_B R8, R8 ;  /* 0x00000008ff08723e */ /* 0x000fca00020006ff */
[----:B------:R-:W-:-:S05]  /*24f30*/  HADD2.F32 R8, -RZ, R8.H0_H0 ;  /* 0x20000008ff087230 */ /* 0x000fca0000004100 */
[----:B------:R-:W-:-:S04]  /*24f40*/  FMUL R8, R8, UR17 ;  /* 0x0000001108087c20 */ /* 0x000fc80008400000 */
[----:B------:R-:W-:Y:S02]  /*24f50*/  FFMA R8, R40, UR18, R8 ;  /* 0x0000001228087c23 */ /* 0x000fe40008000008 */
[----:B------:R-:W4:Y:S03]  /*24f60*/  LDL.LU R40, [R1+0x314] ;  /* 0x0003140001287983 */ /* 0x000f260000300800 */
        /* <DEDUP_REMOVED lines=34> */
[----:B0-----:R-:W-:-:S04]  /*25190*/  @!P3 IADD3 R6, P4, P5, R24, UR10, R6 ;  /* 0x0000000a1806bc10 */ /* 0x001fc8000fd9e006 */
[----:B------:R-:W-:Y:S02]  /*251a0*/  @!P3 IADD3.X R7, R30, UR9, R7, P4, P5 ;  /* 0x000000091e07bc10 */ /* 0x000fe4000a7ea407 */
        /* <DEDUP_REMOVED lines=26> */
[----:B0-----:R-:W-:-:S05]  /*25350*/  @!P3 IADD3 R6, P4, R24, R6, RZ ;  /* 0x000000061806b210 */ /* 0x001fca0007f9e0ff */
[----:B------:R-:W-:Y:S01]  /*25360*/  @!P3 IMAD.X R7, R30, 0x1, R7, P4 ;  /* 0x000000011e07b824 */ /* 0x000fe200020e0607 */
        /* <DEDUP_REMOVED lines=592> */
[----:B------:R-:W-:Y:S01]  /*27870*/  FFMA R8, R37, UR18, R8 ;  /* 0x0000001225087c23 */ /* 0x000fe20008000008 */
[----:B------:R-:W-:Y:S01]  /*27880*/  ISETP.LT.OR P1, PT, R29, 0xba, !P1 ;  /* 0x000000ba1d00780c */ /* 0x000fe20004f21670 */
[----:B------:R-:W3:Y:S03]  /*27890*/  LDL.LU R37, [R1+0x3d0] ;  /* 0x0003d00001257983 */ /* 0x000ee60000300800 */
[----:B------:R-:W-:Y:S02]  /*278a0*/  F2FP.SATFINITE.E4M3.F32.PACK_AB_MERGE_C R9, RZ, R8, RZ ;  /* 0x00000008ff09723e */ /* 0x000fe400048070ff */
[----:B------:R-:W-:-:S03]  /*278b0*/  PRMT R8, RZ, 0x7610, R8 ;  /* 0x00007610ff087816 */ /* 0x000fc60000000008 */
[----:B------:R0:W-:Y:S04]  /*278c0*/  @!P3 STG.E.U8 desc[UR30][R6.64+0xb1], R9 ;  /* 0x0000b1090600b986 */ /* 0x0001e8000c10111e */
[----:B------:R-:W4:Y:S01]  /*278d0*/  @!P2 LDG.E.U8 R8, desc[UR30][R26.64+0xb8] ;  /* 0x0000b81e1a08a981 */ /* 0x000f22000c1e1100 */
        /* <DEDUP_REMOVED lines=34> */
[----:B---3--:R-:W-:Y:S02]  /*27b00*/  FFMA R8, R37, UR18, R8 ;  /* 0x0000001225087c23 */ /* 0x008fe40008000008 */
[----:B------:R-:W2:Y:S03]  /*27b10*/  LDL.LU R37, [R1+0x3d8] ;  /* 0x0003d80001257983 */ /* 0x000ea60000300800 */
[----:B------:R-:W-:Y:S02]  /*27b20*/  F2FP.SATFINITE.E4M3.F32.PACK_AB_MERGE_C R9, RZ, R8, RZ ;  /* 0x00000008ff09723e */ /* 0x000fe400048070ff */
[----:B------:R-:W-:-:S03]  /*27b30*/  PRMT R8, RZ, 0x7610, R8 ;  /* 0x00007610ff087816 */ /* 0x000fc60000000008 */
[----:B------:R0:W-:Y:S04]  /*27b40*/  @!P2 STG.E.U8 desc[UR30][R6.64+0xb8], R9 ;  /* 0x0000b8090600a986 */ /* 0x0001e8000c10111e */
[----:B------:R-:W3:Y:S01]  /*27b50*/  @!P1 LDG.E.U8 R8, desc[UR30][R4.64+0xb9] ;  /* 0x0000b91e04089981 */ /* 0x000ee2000c1e1100 */
[----:B0-----:R-:W0:Y:S02]  /*27b60*/  @!P1 LDC.64 R6, c[0x0][0x5c0] ;  /* 0x00017000ff069b82 */ /* 0x001e240000000a00 */
[----:B0-----:R-:W-:-:S04]  /*27b70*/  @!P1 IADD3 R6, P4, P5, R24, UR10, R6 ;  /* 0x0000000a18069c10 */ /* 0x001fc8000fd9e006 */
[----:B------:R-:W-:Y:S02]  /*27b80*/  @!P1 IADD3.X R7, R30, UR9, R7, P4, P5 ;  /* 0x000000091e079c10 */ /* 0x000fe4000a7ea407 */
[----:B---3--:R-:W-:Y:S02]  /*27b90*/  LOP3.LUT R4, R8, 0xff, RZ, 0xc0, !PT ;  /* 0x000000ff08047812 */ /* 0x008fe400078ec0ff */
[----:B------:R-:W-:Y:S02]  /*27ba0*/  IADD3 R8, P0, R36, 0x80, RZ ;  /* 0x0000008024087810 */ /* 0x000fe40007f1e0ff */
[----:B------:R-:W-:-:S03]  /*27bb0*/  F2FP.F16.E4M3.UNPACK_B R4, R4 ;  /* 0x00000004ff04723e */ /* 0x000fc600020006ff */
[----:B------:R-:W-:Y:S01]  /*27bc0*/  IMAD.X R10, RZ, RZ, R39, P0 ;  /* 0x000000ffff0a7224 */ /* 0x000fe200000e0627 */
[----:B------:R-:W-:Y:S01]  /*27bd0*/  ISETP.GE.AND P0, PT, R28, 0x81, PT ;  /* 0x000000811c00780c */ /* 0x000fe20003f06270 */
[----:B------:R-:W-:Y:S02]  /*27be0*/  HADD2.F32 R4, -RZ, R4.H0_H0 ;  /* 0x20000004ff047230 */ /* 0x000fe40000004100 */
[----:B------:R-:W-:-:S03]  /*27bf0*/  IMAD R10, R10, UR20, RZ ;  /* 0x000000140a0a7c24 */ /* 0x000fc6000f8e02ff */
[----:B------:R-:W-:Y:S01]  /*27c00*/  FMUL R9, R4, UR17 ;  /* 0x0000001104097c20 */ /* 0x000fe20008400000 */
[----:B------:R-:W-:Y:S01]  /*27c10*/  IMAD.WIDE.U32 R4, R8, UR20, R32 ;  /* 0x0000001408047c25 */ /* 0x000fe2000f8e0020 */
[----:B------:R-:W-:-:S03]  /*27c20*/  ISETP.LT.OR P3, PT, R29, 0x1, !P0 ;  /* 0x000000011d00780c */ /* 0x000fc60004761670 */
[----:B----4-:R-:W-:Y:S01]  /*27c30*/  FFMA R9, R40, UR18, R9 ;  /* 0x0000001228097c23 */ /* 0x010fe20008000009 */
[----:B------:R-:W-:Y:S01]  /*27c40*/  IMAD R8, R8, UR21, R10 ;  /* 0x0000001508087c24 */ /* 0x000fe2000f8e020a */
[----:B------:R-:W-:Y:S01]  /*27c50*/  IADD3 R4, P2, R4, UR22, RZ ;  /* 0x0000001604047c10 */ /* 0x000fe2000ff5e0ff */
[----:B------:R-:W3:Y:S02]  /*27c60*/  LDL.LU R40, [R1+0x3dc] ;  /* 0x0003dc0001287983 */ /* 0x000ee40000300800 */
[----:B------:R-:W-:Y:S02]  /*27c70*/  F2FP.SATFINITE.E4M3.F32.PACK_AB_MERGE_C R9, RZ, R9, RZ ;  /* 0x00000009ff09723e */ /* 0x000fe400048070ff */
[--C-:B------:R-:W-:Y:S02]  /*27c80*/  IADD3.X R5, R5, UR23, R8.reuse, P2, !PT ;  /* 0x0000001705057c10 */ /* 0x100fe400097fe408 */
[----:B------:R-:W-:Y:S01]  /*27c90*/  PRMT R8, RZ, 0x7610, R8 ;  /* 0x00007610ff087816 */ /* 0x000fe20000000008 */
[----:B------:R0:W-:Y:S05]  /*27ca0*/  @!P1 STG.E.U8 desc[UR30][R6.64+0xb9], R9 ;  /* 0x0000b90906009986 */ /* 0x0001ea000c10111e */
        /* <DEDUP_REMOVED lines=9> */
[----:B--2---:R-:W-:Y:S01]  /*27d40*/  FFMA R8, R37, UR18, R8 ;  /* 0x0000001225087c23 */ /* 0x004fe20008000008 */
[----:B------:R-:W-:Y:S01]  /*27d50*/  IADD3 R11, P1, R36, 0x88, RZ ;  /* 0x00000088240b7810 */ /* 0x000fe20007f3e0ff */
[----:B------:R-:W2:Y:S03]  /*27d60*/  LDL.LU R37, [R1+0x3e0] ;  /* 0x0003e00001257983 */ /* 0x000ea60000300800 */
[----:B------:R-:W-:Y:S01]  /*27d70*/  F2FP.SATFINITE.E4M3.F32.PACK_AB_MERGE_C R9, RZ, R8, RZ ;  /* 0x00000008ff09723e */ /* 0x000fe200048070ff */
[----:B------:R-:W-:Y:S01]  /*27d80*/  IMAD.X R13, RZ, RZ, R39, P1 ;  /* 0x000000ffff0d7224 */ /* 0x000fe200008e0627 */
[----:B------:R-:W-:Y:S01]  /*27d90*/  PRMT R8, RZ, 0x7610, R8 ;  /* 0x00007610ff087816 */ /* 0x000fe20000000008 */
[----:B------:R-:W4:Y:S04]  /*27da0*/  LDL.LU R41, [R1+0x3e4] ;  /* 0x0003e40001297983 */ /* 0x000f280000300800 */
[----:B------:R0:W-:Y:S04]  /*27db0*/  @!P3 STG.E.U8 desc[UR30][R6.64], R9 ;  /* 0x000000090600b986 */ /* 0x0001e8000c10111e */
[----:B------:R-:W3:Y:S01]  /*27dc0*/  @!P2 LDG.E.U8 R8, desc[UR30][R4.64+0x1] ;  /* 0x0000011e0408a981 */ /* 0x000ee2000c1e1100 */
[----:B------:R-:W-:Y:S01]  /*27dd0*/  ISETP.GE.AND P1, PT, R28, 0x89, PT ;  /* 0x000000891c00780c */ /* 0x000fe20003f26270 */
[----:B------:R-:W-:-:S03]  /*27de0*/  IMAD R13, R13, UR20, RZ ;  /* 0x000000140d0d7c24 */ /* 0x000fc6000f8e02ff */
[----:B------:R-:W-:Y:S01]  /*27df0*/  ISETP.LT.OR P3, PT, R29, 0x1, !P1 ;  /* 0x000000011d00780c */ /* 0x000fe20004f61670 */
[----:B------:R-:W-:Y:S01]  /*27e00*/  IMAD R13, R11, UR21, R13 ;  /* 0x000000150b0d7c24 */ /* 0x000fe2000f8e020d */
[----:B0-----:R-:W0:Y:S02]  /*27e10*/  @!P2 LDC.64 R6, c[0x0][0x5c0] ;  /* 0x00017000ff06ab82 */ /* 0x001e240000000a00 */
[----:B0-----:R-:W-:Y:S02]  /*27e20*/  @!P2 IADD3 R10, P4, P5, R24, UR8, R6 ;  /* 0x00000008180aac10 */ /* 0x001fe4000fd9e006 */
[----:B---3--:R-:W-:-:S04]  /*27e30*/  LOP3.LUT R8, R8, 0xff, RZ, 0xc0, !PT ;  /* 0x000000ff08087812 */ /* 0x008fc800078ec0ff */
[----:B------:R-:W-:-:S05]  /*27e40*/  F2FP.F16.E4M3.UNPACK_B R8, R8 ;  /* 0x00000008ff08723e */ /* 0x000fca00020006ff */
[----:B------:R-:W-:-:S05]  /*27e50*/  HADD2.F32 R8, -RZ, R8.H0_H0 ;  /* 0x20000008ff087230 */ /* 0x000fca0000004100 */
[----:B------:R-:W-:Y:S01]  /*27e60*/  FMUL R12, R8, UR17 ;  /* 0x00000011080c7c20 */ /* 0x000fe20008400000 */
[----:B------:R-:W-:Y:S01]  /*27e70*/  IMAD.WIDE.U32 R8, R11, UR20, R32 ;  /* 0x000000140b087c25 */ /* 0x000fe2000f8e0020 */
[----:B------:R-:W-:-:S03]  /*27e80*/  @!P2 IADD3.X R11, R30, UR7, R7, P4, P5 ;  /* 0x000000071e0bac10 */ /* 0x000fc6000a7ea407 */
[----:B------:R-:W-:Y:S01]  /*27e90*/  FFMA R12, R40, UR18, R12 ;  /* 0x00000012280c7c23 */ /* 0x000fe2000800000c */
[----:B------:R-:W-:-:S04]  /*27ea0*/  IADD3 R6, P4, R8, UR22, RZ ;  /* 0x0000001608067c10 */ /* 0x000fc8000ff9e0ff */
[----:B------:R-:W-:Y:S02]  /*27eb0*/  F2FP.SATFINITE.E4M3.F32.PACK_AB_MERGE_C R8, RZ, R12, RZ ;  /* 0x0000000cff08723e */ /* 0x000fe400048070ff */
[----:B------:R-:W-:Y:S02]  /*27ec0*/  PRMT R12, RZ, 0x7610, R12 ;  /* 0x00007610ff0c7816 */ /* 0x000fe4000000000c */
[----:B------:R-:W-:Y:S01]  /*27ed0*/  IADD3.X R7, R9, UR23, R13, P4, !PT ;  /* 0x0000001709077c10 */ /* 0x000fe2000a7fe40d */
[----:B------:R0:W-:Y:S04]  /*27ee0*/  @!P2 STG.E.U8 desc[UR30][R10.64+0x1], R8 ;  /* 0x000001080a00a986 */ /* 0x0001e8000c10111e */
[----:B------:R-:W3:Y:S01]  /*27ef0*/  @!P3 LDG.E.U8 R12, desc[UR30][R6.64] ;  /* 0x0000001e060cb981 */ /* 0x000ee2000c1e1100 */
[----:B0-----:R-:W0:Y:S01]  /*27f00*/  @!P3 LDC.64 R8, c[0x0][0x5c0] ;  /* 0x00017000ff08bb82 */ /* 0x001e220000000a00 */
[----:B------:R-:W-:Y:S01]  /*27f10*/  IMAD.U32 R13, RZ, RZ, UR9 ;  /* 0x00000009ff0d7e24 */ /* 0x000fe2000f8e00ff */
[----:B------:R-:W-:-:S02]  /*27f20*/  ISETP.LT.OR P2, PT, R29, 0x2, !P1 ;  /* 0x000000021d00780c */ /* 0x000fc40004f41670 */
[----:B---3--:R-:W-:Y:S01]  /*27f30*/  LOP3.LUT R10, R12, 0xff, RZ, 0xc0, !PT ;  /* 0x000000ff0c0a7812 */ /* 0x008fe200078ec0ff */
[----:B------:R-:W-:-:S03]  /*27f40*/  IMAD.U32 R12, RZ, RZ, UR10 ;  /* 0x0000000aff0c7e24 */ /* 0x000fc6000f8e00ff */
[----:B------:R-:W-:-:S05]  /*27f50*/  F2FP.F16.E4M3.UNPACK_B R10, R10 ;  /* 0x0000000aff0a723e */ /* 0x000fca00020006ff */
[----:B------:R-:W-:Y:S01]  /*27f60*/  HADD2.F32 R11, -RZ, R10.H0_H0 ;  /* 0x2000000aff0b7230 */ /* 0x000fe20000004100 */
[----:B------:R-:W-:-:S04]  /*27f70*/  @!P3 IADD3 R10, P4, P5, R12, UR8, R24 ;  /* 0x000000080c0abc10 */ /* 0x000fc8000fd9e018 */
[----:B------:R-:W-:Y:S01]  /*27f80*/  FMUL R11, R11, UR17 ;  /* 0x000000110b0b7c20 */ /* 0x000fe20008400000 */
[----:B------:R-:W-:Y:S02]  /*27f90*/  @!P3 IADD3.X R12, R13, UR7, R30, P4, P5 ;  /* 0x000000070d0cbc10 */ /* 0x000fe4000a7ea41e */
[----:B0-----:R-:W-:Y:S01]  /*27fa0*/  @!P3 IADD3 R8, P4, R10, R8, RZ ;  /* 0x000000080a08b210 */ /* 0x001fe20007f9e0ff */
[----:B--2---:R-:W-:Y:S02]  /*27fb0*/  FFMA R10, R37, UR18, R11 ;  /* 0x00000012250a7c23 */ /* 0x004fe4000800000b */
[----:B------:R-:W2:Y:S02]  /*27fc0*/  LDL.LU R37, [R1+0x3e8] ;  /* 0x0003e80001257983 */ /* 0x000ea40000300800 */
[----:B------:R-:W-:Y:S01]  /*27fd0*/  @!P3 IMAD.X R9, R12, 0x1, R9, P4 ;  /* 0x000000010c09b824 */ /* 0x000fe200020e0609 */
[----:B------:R-:W-:Y:S01]  /*27fe0*/  F2FP.SATFINITE.E4M3.F32.PACK_AB_MERGE_C R11, RZ, R10, RZ ;  /* 0x0000000aff0b723e */ /* 0x000fe200048070ff */
[----:B------:R-:W3:Y:S01]  /*27ff0*/  LDL.LU R40, [R1+0x3ec] ;  /* 0x0003ec0001287983 */ /* 0x000ee20000300800 */
[----:B------:R-:W-:-:S03]  /*28000*/  PRMT R10, RZ, 0x7610, R10 ;  /* 0x00007610ff0a7816 */ /* 0x000fc6000000000a */
[----:B------:R0:W-:Y:S04]  /*28010*/  @!P3 STG.E.U8 desc[UR30][R8.64], R11 ;  /* 0x0000000b0800b986 */ /* 0x0001e8000c10111e */
[----:B------:R-:W4:Y:S01]  /*28020*/  @!P2 LDG.E.U8 R10, desc[UR30][R6.64+0x1] ;  /* 0x0000011e060aa981 */ /* 0x000f22000c1e1100 */
[----:B0-----:R-:W0:Y:S01]  /*28030*/  @!P2 LDC.64 R8, c[0x0][0x5c0] ;  /* 0x00017000ff08ab82 */ /* 0x001e220000000a00 */
[----:B------:R-:W-:Y:S01]  /*28040*/  IMAD.U32 R12, RZ, RZ, UR10 ;  /* 0x0000000aff0c7e24 */ /* 0x000fe2000f8e00ff */
[----:B------:R-:W-:Y:S02]  /*28050*/  ISETP.LT.OR P3, PT, R29, 0x9, !P0 ;  /* 0x000000091d00780c */ /* 0x000fe40004761670 */
[----:B----4-:R-:W-:-:S04]  /*28060*/  LOP3.LUT R10, R10, 0xff, RZ, 0xc0, !PT ;  /* 0x000000ff0a0a7812 */ /* 0x010fc800078ec0ff */
[----:B------:R-:W-:-:S05]  /*28070*/  F2FP.F16.E4M3.UNPACK_B R10, R10 ;  /* 0x0000000aff0a723e */ /* 0x000fca00020006ff */
[----:B------:R-:W-:Y:S01]  /*28080*/  HADD2.F32 R11, -RZ, R10.H0_H0 ;  /* 0x2000000aff0b7230 */ /* 0x000fe20000004100 */
[----:B------:R-:W-:-:S04]  /*28090*/  @!P2 IADD3 R10, P4, P5, R12, UR8, R24 ;  /* 0x000000080c0aac10 */ /* 0x000fc8000fd9e018 */
[----:B------:R-:W-:Y:S01]  /*280a0*/  FMUL R11, R11, UR17 ;  /* 0x000000110b0b7c20 */ /* 0x000fe20008400000 */
[----:B------:R-:W-:Y:S02]  /*280b0*/  @!P2 IADD3.X R12, R13, UR7, R30, P4, P5 ;  /* 0x000000070d0cac10 */ /* 0x000fe4000a7ea41e */
[----:B0-----:R-:W-:Y:S01]  /*280c0*/  @!P2 IADD3 R8, P4, R10, R8, RZ ;  /* 0x000000080a08a210 */ /* 0x001fe20007f9e0ff */
[----:B------:R-:W-:-:S04]  /*280d0*/  FFMA R10, R41, UR18, R11 ;  /* 0x00000012290a7c23 */ /* 0x000fc8000800000b */
[----:B------:R-:W-:Y:S01]  /*280e0*/  @!P2 IMAD.X R9, R12, 0x1, R9, P4 ;  /* 0x000000010c09a824 */ /* 0x000fe200020e0609 */
[----:B------:R-:W-:Y:S02]  /*280f0*/  F2FP.SATFINITE.E4M3.F32.PACK_AB_MERGE_C R11, RZ, R10, RZ ;  /* 0x0000000aff0b723e */ /* 0x000fe400048070ff */
[----:B------:R-:W-:-:S03]  /*28100*/  PRMT R10, RZ, 0x7610, R10 ;  /* 0x00007610ff0a7816 */ /* 0x000fc6000000000a */
[----:B------:R0:W-:Y:S04]  /*28110*/  @!P2 STG.E.U8 desc[UR30][R8.64+0x1], R11 ;  /* 0x0000010b0800a986 */ /* 0x0001e8000c10111e */
[----:B------:R-:W4:Y:S01]  /*28120*/  @!P3 LDG.E.U8 R10, desc[UR30][R4.64+0x8] ;  /* 0x0000081e040ab981 */ /* 0x000f22000c1e1100 */
[----:B0-----:R-:W0:Y:S01]  /*28130*/  @!P3 LDC.64 R8, c[0x0][0x5c0] ;  /* 0x00017000ff08bb82 */ /* 0x001e220000000a00 */
[----:B------:R-:W-:Y:S02]  /*28140*/  ISETP.LT.OR P2, PT, R29, 0xa, !P0 ;  /* 0x0000000a1d00780c */ /* 0x000fe40004741670 */
[----:B0-----:R-:W-:-:S04]  /*28150*/  @!P3 IADD3 R8, P4, P5, R24, UR8, R8 ;  /* 0x000000081808bc10 */ /* 0x001fc8000fd9e008 */
[----:B------:R-:W-:Y:S02]  /*28160*/  @!P3 IADD3.X R9, R30, UR7, R9, P4, P5 ;  /* 0x000000071e09bc10 */ /* 0x000fe4000a7ea409 */
[----:B----4-:R-:W-:-:S04]  /*28170*/  LOP3.LUT R10, R10, 0xff, RZ, 0xc0, !PT ;  /* 0x000000ff0a0a7812 */ /* 0x010fc800078ec0ff */
[----:B------:R-:W-:-:S05]  /*28180*/  F2FP.F16.E4M3.UNPACK_B R10, R10 ;  /* 0x0000000aff0a723e */ /* 0x000fca00020006ff */
[----:B------:R-:W-:-:S05]  /*28190*/  HADD2.F32 R10, -RZ, R10.H0_H0 ;  /* 0x2000000aff0a7230 */ /* 0x000fca0000004100 */
[----:B------:R-:W-:-:S04]  /*281a0*/  FMUL R10, R10, UR17 ;  /* 0x000000110a0a7c20 */ /* 0x000fc80008400000 */
[----:B--2---:R-:W-:Y:S02]  /*281b0*/  FFMA R10, R37, UR18, R10 ;  /* 0x00000012250a7c23 */ /* 0x004fe4000800000a */
[----:B------:R-:W2:Y:S03]  /*281c0*/  LDL.LU R37, [R1+0x3f0] ;  /* 0x0003f00001257983 */ /* 0x000ea60000300800 */
[----:B------:R-:W-:Y:S01]  /*281d0*/  F2FP.SATFINITE.E4M3.F32.PACK_AB_MERGE_C R11, RZ, R10, RZ ;  /* 0x0000000aff0b723e */ /* 0x000fe200048070ff */
[----:B------:R-:W-:Y:S01]  /*281e0*/  IMAD.U32 R12, RZ, RZ, UR10 ;  /* 0x0000000aff0c7e24 */ /* 0x000fe2000f8e00ff */
[----:B------:R-:W-:Y:S01]  /*281f0*/  PRMT R10, RZ, 0x7610, R10 ;  /* 0x00007610ff0a7816 */ /* 0x000fe2000000000a */
[----:B------:R-:W4:Y:S04]  /*28200*/  LDL.LU R41, [R1+0x3f4] ;  /* 0x0003f40001297983 */ /* 0x000f280000300800 */
[----:B------:R0:W-:Y:S04]  /*28210*/  @!P3 STG.E.U8 desc[UR30][R8.64+0x8], R11 ;  /* 0x0000080b0800b986 */ /* 0x0001e8000c10111e */
[----:B------:R-:W3:Y:S01]  /*28220*/  @!P2 LDG.E.U8 R10, desc[UR30][R4.64+0x9] ;  /* 0x0000091e040aa981 */ /* 0x000ee2000c1e1100 */
[----:B0-----:R-:W0:Y:S01]  /*28230*/  @!P2 LDC.64 R8, c[0x0][0x5c0] ;  /* 0x00017000ff08ab82 */ /* 0x001e220000000a00 */
[----:B------:R-:W-:-:S02]  /*28240*/  ISETP.LT.OR P3, PT, R29, 0x9, !P1 ;  /* 0x000000091d00780c */ /* 0x000fc40004f61670 */
[----:B0-----:R-:W-:-:S04]  /*28250*/  @!P2 IADD3 R8, P4, P5, R24, UR8, R8 ;  /* 0x000000081808ac10 */ /* 0x001fc8000fd9e008 */
[----:B------:R-:W-:Y:S02]  /*28260*/  @!P2 IADD3.X R9, R30, UR7, R9, P4, P5 ;  /* 0x000000071e09ac10 */ /* 0x000fe4000a7ea409 */
[----:B---3--:R-:W-:-:S04]  /*28270*/  LOP3.LUT R10, R10, 0xff, RZ, 0xc0, !PT ;  /* 0x000000ff0a0a7812 */ /* 0x008fc800078ec0ff */
[----:B------:R-:W-:-:S05]  /*28280*/  F2FP.F16.E4M3.UNPACK_B R10, R10 ;  /* 0x0000000aff0a723e */ /* 0x000fca00020006ff */
[----:B------:R-:W-:-:S05]  /*28290*/  HADD2.F32 R10, -RZ, R10.H0_H0 ;  /* 0x2000000aff0a7230 */ /* 0x000fca0000004100 */
[----:B------:R-:W-:-:S04]  /*282a0*/  FMUL R10, R10, UR17 ;  /* 0x000000110a0a7c20 */ /* 0x000fc80008400000 */
[----:B------:R-:W-:-:S05]  /*282b0*/  FFMA R10, R40, UR18, R10 ;  /* 0x00000012280a7c23 */ /* 0x000fca000800000a */
[----:B------:R-:W-:Y:S02]  /*282c0*/  F2FP.SATFINITE.E4M3.F32.PACK_AB_MERGE_C R11, RZ, R10, RZ ;  /* 0x0000000aff0b723e */ /* 0x000fe400048070ff */
[----:B------:R-:W-:-:S03]  /*282d0*/  PRMT R10, RZ, 0x7610, R10 ;  /* 0x00007610ff0a7816 */ /* 0x000fc6000000000a */
[----:B------:R0:W-:Y:S04]  /*282e0*/  @!P2 STG.E.U8 desc[UR30][R8.64+0x9], R11 ;  /* 0x0000090b0800a986 */ /* 0x0001e8000c10111e */
[----:B------:R-:W3:Y:S01]  /*282f0*/  @!P3 LDG.E.U8 R10, desc[UR30][R6.64+0x8] ;  /* 0x0000081e060ab981 */ /* 0x000ee2000c1e1100 */
[----:B0-----:R-:W0:Y:S01]  /*28300*/  @!P3 LDC.64 R8, c[0x0][0x5c0] ;  /* 0x00017000ff08bb82 */ /* 0x001e220000000a00 */
[----:B------:R-:W-:Y:S02]  /*28310*/  ISETP.LT.OR P2, PT, R29, 0xa, !P1 ;  /* 0x0000000a1d00780c */ /* 0x000fe40004f41670 */
[----:B---3--:R-:W-:-:S04]  /*28320*/  LOP3.LUT R10, R10, 0xff, RZ, 0xc0, !PT ;  /* 0x000000ff0a0a7812 */ /* 0x008fc800078ec0ff */
        /* <DEDUP_REMOVED lines=990> */
[----:B------:R-:W-:Y:S02]  /*2c110*/  @!P3 IADD3 R12, P4, P5, R12, UR8, R24 ;  /* 0x000000080c0cbc10 */ /* 0x000fe4000fd9e018 */
[----:B------:R-:W-:Y:S02]  /*2c120*/  ISETP.LT.OR P2, PT, R29, 0x8a, !P1 ;  /* 0x0000008a1d00780c */ /* 0x000fe40004f41670 */
[----:B---3--:R-:W-:-:S04]  /*2c130*/  LOP3.LUT R11, R10, 0xff, RZ, 0xc0, !PT ;  /* 0x000000ff0a0b7812 */ /* 0x008fc800078ec0ff */
[----:B------:R-:W-:Y:S01]  /*2c140*/  F2FP.F16.E4M3.UNPACK_B R11, R11 ;  /* 0x0000000bff0b723e */ /* 0x000fe200020006ff */
[----:B------:R-:W-:-:S04]  /*2c150*/  IMAD.U32 R10, RZ, RZ, UR9 ;  /* 0x00000009ff0a7e24 */ /* 0x000fc8000f8e00ff */
[----:B------:R-:W-:Y:S01]  /*2c160*/  HADD2.F32 R11, -RZ, R11.H0_H0 ;  /* 0x2000000bff0b7230 */ /* 0x000fe20000004100 */
[----:B------:R-:W-:-:S04]  /*2c170*/  @!P3 IADD3.X R10, R10, UR7, R30, P4, P5 ;  /* 0x000000070a0abc10 */ /* 0x000fc8000a7ea41e */
[----:B------:R-:W-:Y:S01]  /*2c180*/  FMUL R11, R11, UR17 ;  /* 0x000000110b0b7c20 */ /* 0x000fe20008400000 */
[----:B0-----:R-:W-:-:S03]  /*2c190*/  @!P3 IADD3 R8, P4, R12, R8, RZ ;  /* 0x000000080c08b210 */ /* 0x001fc60007f9e0ff */
[----:B--2---:R-:W-:Y:S02]  /*2c1a0*/  FFMA R11, R37, UR18, R11 ;  /* 0x00000012250b7c23 */ /* 0x004fe4000800000b */
[----:B------:R-:W-:Y:S01]  /*2c1b0*/  @!P3 IMAD.X R9, R10, 0x1, R9, P4 ;  /* 0x000000010a09b824 */ /* 0x000fe200020e0609 */
[----:B------:R-:W-:Y:S01]  /*2c1c0*/  PRMT R10, RZ, 0x7610, R10 ;  /* 0x00007610ff0a7816 */ /* 0x000fe2000000000a */
[----:B------:R-:W-:Y:S01]  /*2c1d0*/  IMAD.U32 R12, RZ, RZ, UR10 ;  /* 0x0000000aff0c7e24 */ /* 0x000fe2000f8e00ff */
[----:B------:R-:W-:Y:S01]  /*2c1e0*/  F2FP.SATFINITE.E4M3.F32.PACK_AB_MERGE_C R11, RZ, R11, RZ ;  /* 0x0000000bff0b723e */ /* 0x000fe200048070ff */
[----:B------:R-:W2:Y:S04]  /*2c1f0*/  LDL.LU R37, [R1+0x4f8] ;  /* 0x0004f80001257983 */ /* 0x000ea80000300800 */
[----:B------:R0:W-:Y:S04]  /*2c200*/  @!P3 STG.E.U8 desc[UR30][R8.64+0x88], R11 ;  /* 0x0000880b0800b986 */ /* 0x0001e8000c10111e */
[----:B------:R-:W3:Y:S01]  /*2c210*/  @!P2 LDG.E.U8 R10, desc[UR30][R6.64+0x89] ;  /* 0x0000891e060aa981 */ /* 0x000ee2000c1e1100 */
[----:B------:R-:W-:-:S03]  /*2c220*/  @!P2 IADD3 R12, P4, P5, R12, UR8, R24 ;  /* 0x000000080c0cac10 */ /* 0x000fc6000fd9e018 */
[----:B------:R-:W2:Y:S01]  /*2c230*/  LDL.LU R40, [R1+0x4fc] ;  /* 0x0004fc0001287983 */ /* 0x000ea20000300800 */
[----:B0-----:R-:W0:Y:S01]  /*2c240*/  @!P2 LDC.64 R8, c[0x0][0x5c0] ;  /* 0x00017000ff08ab82 */ /* 0x001e220000000a00 */
[----:B------:R-:W-:Y:S01]  /*2c250*/  IMAD.U32 R11, RZ, RZ, UR9 ;  /* 0x00000009ff0b7e24 */ /* 0x000fe2000f8e00ff */
[----:B------:R-:W-:-:S04]  /*2c260*/  ISETP.LT.OR P3, PT, R29, 0x91, !P0 ;  /* 0x000000911d00780c */ /* 0x000fc80004761670 */
[----:B------:R-:W-:Y:S02]  /*2c270*/  @!P2 IADD3.X R11, R11, UR7, R30, P4, P5 ;  /* 0x000000070b0bac10 */ /* 0x000fe4000a7ea41e */
[----:B0-----:R-:W-:-:S05]  /*2c280*/  @!P2 IADD3 R8, P4, R12, R8, RZ ;  /* 0x000000080c08a210 */ /* 0x001fca0007f9e0ff */
[----:B------:R-:W-:Y:S01]  /*2c290*/  @!P2 IMAD.X R9, R11, 0x1, R9, P4 ;  /* 0x000000010b09a824 */ /* 0x000fe200020e0609 */
[----:B---3--:R-:W-:-:S04]  /*2c2a0*/  LOP3.LUT R10, R10, 0xff, RZ, 0xc0, !PT ;  /* 0x000000ff0a0a7812 */ /* 0x008fc800078ec0ff */
[----:B------:R-:W-:-:S05]  /*2c2b0*/  F2FP.F16.E4M3.UNPACK_B R10, R10 ;  /* 0x0000000aff0a723e */ /* 0x000fca00020006ff */
[----:B------:R-:W-:-:S05]  /*2c2c0*/  HADD2.F32 R10, -RZ, R10.H0_H0 ;  /* 0x2000000aff0a7230 */ /* 0x000fca0000004100 */
[----:B------:R-:W-:-:S04]  /*2c2d0*/  FMUL R10, R10, UR17 ;  /* 0x000000110a0a7c20 */ /* 0x000fc80008400000 */
[----:B----4-:R-:W-:-:S05]  /*2c2e0*/  FFMA R10, R41, UR18, R10 ;  /* 0x00000012290a7c23 */ /* 0x010fca000800000a */
[----:B------:R-:W-:Y:S02]  /*2c2f0*/  F2FP.SATFINITE.E4M3.F32.PACK_AB_MERGE_C R11, RZ, R10, RZ ;  /* 0x0000000aff0b723e */ /* 0x000fe400048070ff */
[----:B------:R-:W-:-:S03]  /*2c300*/  PRMT R10, RZ, 0x7610, R10 ;  /* 0x00007610ff0a7816 */ /* 0x000fc6000000000a */
[----:B------:R0:W-:Y:S04]  /*2c310*/  @!P2 STG.E.U8 desc[UR30][R8.64+0x89], R11 ;  /* 0x0000890b0800a986 */ /* 0x0001e8000c10111e */
[----:B------:R-:W3:Y:S01]  /*2c320*/  @!P3 LDG.E.U8 R10, desc[UR30][R4.64+0x90] ;  /* 0x0000901e040ab981 */ /* 0x000ee2000c1e1100 */
[----:B0-----:R-:W0:Y:S01]  /*2c330*/  @!P3 LDC.64 R8, c[0x0][0x5c0] ;  /* 0x00017000ff08bb82 */ /* 0x001e220000000a00 */
[----:B------:R-:W-:Y:S02]  /*2c340*/  ISETP.LT.OR P2, PT, R29, 0x92, !P0 ;  /* 0x000000921d00780c */ /* 0x000fe40004741670 */
[----:B0-----:R-:W-:-:S04]  /*2c350*/  @!P3 IADD3 R8, P4, P5, R24, UR8, R8 ;  /* 0x000000081808bc10 */ /* 0x001fc8000fd9e008 */
[----:B------:R-:W-:Y:S02]  /*2c360*/  @!P3 IADD3.X R9, R30, UR7, R9, P4, P5 ;  /* 0x000000071e09bc10 */ /* 0x000fe4000a7ea409 */
[----:B---3--:R-:W-:-:S04]  /*2c370*/  LOP3.LUT R10, R10, 0xff, RZ, 0xc0, !PT ;  /* 0x000000ff0a0a7812 */ /* 0x008fc800078ec0ff */
        /* <DEDUP_REMOVED lines=8> */
[----:B------:R-:W3:Y:S04]  /*2c400*/  LDL.LU R41, [R1+0x504] ;  /* 0x0005040001297983 */ /* 0x000ee80000300800 */
[----:B------:R0:W-:Y:S04]  /*2c410*/  @!P3 STG.E.U8 desc[UR30][R8.64+0x90], R11 ;  /* 0x0000900b0800b986 */ /* 0x0001e8000c10111e */
[----:B------:R-:W4:Y:S01]  /*2c420*/  @!P2 LDG.E.U8 R10, desc[UR30][R4.64+0x91] ;  /* 0x0000911e040aa981 */ /* 0x000f22000c1e1100 */
[----:B0-----:R-:W0:Y:S01]  /*2c430*/  @!P2 LDC.64 R8, c[0x0][0x5c0] ;  /* 0x00017000ff08ab82 */ /* 0x001e220000000a00 */
[----:B------:R-:W-:-:S02]  /*2c440*/  ISETP.LT.OR P3, PT, R29, 0x91, !P1 ;  /* 0x000000911d00780c */ /* 0x000fc40004f61670 */
[----:B0-----:R-:W-:-:S04]  /*2c450*/  @!P2 IADD3 R8, P4, P5, R24, UR8, R8 ;  /* 0x000000081808ac10 */ /* 0x001fc8000fd9e008 */
[----:B------:R-:W-:Y:S02]  /*2c460*/  @!P2 IADD3.X R9, R30, UR7, R9, P4, P5 ;  /* 0x000000071e09ac10 */ /* 0x000fe4000a7ea409 */
[----:B----4-:R-:W-:-:S04]  /*2c470*/  LOP3.LUT R10, R10, 0xff, RZ, 0xc0, !PT ;  /* 0x000000ff0a0a7812 */ /* 0x010fc800078ec0ff */
[----:B------:R-:W-:-:S05]  /*2c480*/  F2FP.F16.E4M3.UNPACK_B R10, R10 ;  /* 0x0000000aff0a723e */ /* 0x000fca00020006ff */
[----:B------:R-:W-:-:S05]  /*2c490*/  HADD2.F32 R10, -RZ, R10.H0_H0 ;  /* 0x2000000aff0a7230 */ /* 0x000fca0000004100 */
[----:B------:R-:W-:-:S04]  /*2c4a0*/  FMUL R10, R10, UR17 ;  /* 0x000000110a0a7c20 */ /* 0x000fc80008400000 */
[----:B------:R-:W-:-:S05]  /*2c4b0*/  FFMA R10, R40, UR18, R10 ;  /* 0x00000012280a7c23 */ /* 0x000fca000800000a */
[----:B------:R-:W-:Y:S02]  /*2c4c0*/  F2FP.SATFINITE.E4M3.F32.PACK_AB_MERGE_C R11, RZ, R10, RZ ;  /* 0x0000000aff0b723e */ /* 0x000fe400048070ff */
[----:B------:R-:W-:-:S03]  /*2c4d0*/  PRMT R10, RZ, 0x7610, R10 ;  /* 0x00007610ff0a7816 */ /* 0x000fc6000000000a */
[----:B------:R0:W-:Y:S04]  /*2c4e0*/  @!P2 STG.E.U8 desc[UR30][R8.64+0x91], R11 ;  /* 0x0000910b0800a986 */ /* 0x0001e8000c10111e */
[----:B------:R-:W4:Y:S01]  /*2c4f0*/  @!P3 LDG.E.U8 R10, desc[UR30][R6.64+0x90] ;  /* 0x0000901e060ab981 */ /* 0x000f22000c1e1100 */
[----:B0-----:R-:W0:Y:S01]  /*2c500*/  @!P3 LDC.64 R8, c[0x0][0x5c0] ;  /* 0x00017000ff08bb82 */ /* 0x001e220000000a00 */
[----:B------:R-:W-:Y:S01]  /*2c510*/  IMAD.U32 R11, RZ, RZ, UR9 ;  /* 0x00000009ff0b7e24 */ /* 0x000fe2000f8e00ff */
[----:B------:R-:W-:Y:S02]  /*2c520*/  @!P3 IADD3 R12, P4, P5, R12, UR8, R24 ;  /* 0x000000080c0cbc10 */ /* 0x000fe4000fd9e018 */
[----:B------:R-:W-:Y:S02]  /*2c530*/  ISETP.LT.OR P2, PT, R29, 0x92, !P1 ;  /* 0x000000921d00780c */ /* 0x000fe40004f41670 */
[----:B------:R-:W-:-:S02]  /*2c540*/  @!P3 IADD3.X R11, R11, UR7, R30, P4, P5 ;  /* 0x000000070b0bbc10 */ /* 0x000fc4000a7ea41e */
[----:B0-----:R-:W-:-:S05]  /*2c550*/  @!P3 IADD3 R8, P4, R12, R8, RZ ;  /* 0x000000080c08b210 */ /* 0x001fca0007f9e0ff */
[----:B------:R-:W-:Y:S01]  /*2c560*/  @!P3 IMAD.X R9, R11, 0x1, R9, P4 ;  /* 0x000000010b09b824 */ /* 0x000fe200020e0609 */
[----:B----4-:R-:W-:-:S04]  /*2c570*/  LOP3.LUT R10, R10, 0xff, RZ, 0xc0, !PT ;  /* 0x000000ff0a0a7812 */ /* 0x010fc800078ec0ff */
[----:B------:R-:W-:-:S05]  /*2c580*/  F2FP.F16.E4M3.UNPACK_B R10, R10 ;  /* 0x0000000aff0a723e */ /* 0x000fca00020006ff */
[----:B------:R-:W-:-:S05]  /*2c590*/  HADD2.F32 R10, -RZ, R10.H0_H0 ;  /* 0x2000000aff0a7230 */ /* 0x000fca0000004100 */
[----:B------:R-:W-:-:S04]  /*2c5a0*/  FMUL R10, R10, UR17 ;  /* 0x000000110a0a7c20 */ /* 0x000fc80008400000 */
[----:B--2---:R-:W-:Y:S01]  /*2c5b0*/  FFMA R10, R37, UR18, R10 ;  /* 0x00000012250a7c23 */ /* 0x004fe2000800000a */
[----:B------:R-:W-:Y:S01]  /*2c5c0*/  IMAD.U32 R12, RZ, RZ, UR10 ;  /* 0x0000000aff0c7e24 */ /* 0x000fe2000f8e00ff */
[----:B------:R-:W2:Y:S03]  /*2c5d0*/  LDL.LU R37, [R1+0x508] ;  /* 0x0005080001257983 */ /* 0x000ea60000300800 */
[----:B------:R-:W-:Y:S01]  /*2c5e0*/  F2FP.SATFINITE.E4M3.F32.PACK_AB_MERGE_C R11, RZ, R10, RZ ;  /* 0x0000000aff0b723e */ /* 0x000fe200048070ff */
[----:B------:R-:W4:Y:S01]  /*2c5f0*/  LDL.LU R40, [R1+0x50c] ;  /* 0x00050c0001287983 */ /* 0x000f220000300800 */
[----:B------:R-:W-:-:S03]  /*2c600*/  PRMT R10, RZ, 0x7610, R10 ;  /* 0x00007610ff0a7816 */ /* 0x000fc6000000000a */
[----:B------:R0:W-:Y:S04]  /*2c610*/  @!P3 STG.E.U8 desc[UR30][R8.64+0x90], R11 ;  /* 0x0000900b0800b986 */ /* 0x0001e8000c10111e */
[----:B------:R-:W3:Y:S01]  /*2c620*/  @!P2 LDG.E.U8 R10, desc[UR30][R6.64+0x91] ;  /* 0x0000911e060aa981 */ /* 0x000ee2000c1e1100 */
[----:B0-----:R-:W0:Y:S01]  /*2c630*/  @!P2 LDC.64 R8, c[0x0][0x5c0] ;  /* 0x00017000ff08ab82 */ /* 0x001e220000000a00 */
[----:B------:R-:W-:Y:S01]  /*2c640*/  IMAD.U32 R11, RZ, RZ, UR9 ;  /* 0x00000009ff0b7e24 */ /* 0x000fe2000f8e00ff */
[----:B------:R-:W-:Y:S02]  /*2c650*/  @!P2 IADD3 R12, P4, P5, R12, UR8, R24 ;  /* 0x000000080c0cac10 */ /* 0x000fe4000fd9e018 */
[----:B------:R-:W-:Y:S02]  /*2c660*/  ISETP.LT.OR P3, PT, R29, 0x99, !P0 ;  /* 0x000000991d00780c */ /* 0x000fe40004761670 */
[----:B------:R-:W-:-:S02]  /*2c670*/  @!P2 IADD3.X R11, R11, UR7, R30, P4, P5 ;  /* 0x000000070b0bac10 */ /* 0x000fc4000a7ea41e */
[----:B0-----:R-:W-:-:S05]  /*2c680*/  @!P2 IADD3 R8, P4, R12, R8, RZ ;  /* 0x000000080c08a210 */ /* 0x001fca0007f9e0ff */
[----:B------:R-:W-:Y:S01]  /*2c690*/  @!P2 IMAD.X R9, R11, 0x1, R9, P4 ;  /* 0x000000010b09a824 */ /* 0x000fe200020e0609 */
        /* <DEDUP_REMOVED lines=59> */
[----:B------:R-:W-:-:S02]  /*2ca50*/  @!P2 IADD3 R12, P4, P5, R12, UR8, R24 ;  /* 0x000000080c0cac10 */ /* 0x000fc4000fd9e018 */
[----:B------:R-:W-:Y:S02]  /*2ca60*/  ISETP.LT.OR P3, PT, R29, 0xa1, !P0 ;  /* 0x000000a11d00780c */ /* 0x000fe40004761670 */
[----:B------:R-:W-:Y:S02]  /*2ca70*/  @!P2 IADD3.X R11, R11, UR7, R30, P4, P5 ;  /* 0x000000070b0bac10 */ /* 0x000fe4000a7ea41e */
        /* <DEDUP_REMOVED lines=24> */
[----:B------:R-:W-:Y:S01]  /*2cc00*/  IMAD.U32 R17, RZ, RZ, UR9 ;  /* 0x00000009ff117e24 */ /* 0x000fe2000f8e00ff */
        /* <DEDUP_REMOVED lines=17> */
[----:B------:R-:W-:Y:S02]  /*2cd20*/  @!P3 IADD3 R15, P4, P5, R15, UR8, R24 ;  /* 0x000000080f0fbc10 */ /* 0x000fe4000fd9e018 */
[----:B------:R-:W-:Y:S02]  /*2cd30*/  ISETP.LT.OR P2, PT, R29, 0xa2, !P1 ;  /* 0x000000a21d00780c */ /* 0x000fe40004f41670 */
[----:B----4-:R-:W-:-:S04]  /*2cd40*/  LOP3.LUT R10, R10, 0xff, RZ, 0xc0, !PT ;  /* 0x000000ff0a0a7812 */ /* 0x010fc800078ec0ff */
[----:B------:R-:W-:-:S05]  /*2cd50*/  F2FP.F16.E4M3.UNPACK_B R10, R10 ;  /* 0x0000000aff0a723e */ /* 0x000fca00020006ff */
[----:B------:R-:W-:-:S05]  /*2cd60*/  HADD2.F32 R10, -RZ, R10.H0_H0 ;  /* 0x2000000aff0a7230 */ /* 0x000fca0000004100 */
[----:B------:R-:W-:Y:S01]  /*2cd70*/  FMUL R11, R10, UR17 ;  /* 0x000000110a0b7c20 */ /* 0x000fe20008400000 */
[----:B------:R-:W-:Y:S02]  /*2cd80*/  @!P3 IADD3.X R10, R17, UR7, R30, P4, P5 ;  /* 0x00000007110abc10 */ /* 0x000fe4000a7ea41e */
[----:B0-----:R-:W-:Y:S01]  /*2cd90*/  @!P3 IADD3 R8, P4, R15, R8, RZ ;  /* 0x000000080f08b210 */ /* 0x001fe20007f9e0ff */
[----:B--2---:R-:W-:Y:S01]  /*2cda0*/  FFMA R11, R37, UR18, R11 ;  /* 0x00000012250b7c23 */ /* 0x004fe2000800000b */
[----:B------:R-:W-:Y:S01]  /*2cdb0*/  IMAD.U32 R13, RZ, RZ, UR10 ;  /* 0x0000000aff0d7e24 */ /* 0x000fe2000f8e00ff */
[----:B------:R-:W2:Y:S02]  /*2cdc0*/  LDL.LU R37, [R1+0x528] ;  /* 0x0005280001257983 */ /* 0x000ea40000300800 */
[----:B------:R-:W-:Y:S01]  /*2cdd0*/  @!P3 IMAD.X R9, R10, 0x1, R9, P4 ;  /* 0x000000010a09b824 */ /* 0x000fe200020e0609 */
        /* <DEDUP_REMOVED lines=45> */
[----:B------:R-:W-:Y:S01]  /*2d0b0*/  FFMA R10, R40, UR18, R10 ;  /* 0x00000012280a7c23 */ /* 0x000fe2000800000a */
[----:B------:R-:W-:Y:S01]  /*2d0c0*/  @!P3 IADD3 R13, P4, P5, R13, UR8, R24 ;  /* 0x000000080d0dbc10 */ /* 0x000fe2000fd9e018 */
[----:B------:R-:W4:Y:S03]  /*2d0d0*/  LDL.LU R40, [R1+0x538] ;  /* 0x0005380001287983 */ /* 0x000f260000300800 */
[----:B------:R-:W-:Y:S02]  /*2d0e0*/  F2FP.SATFINITE.E4M3.F32.PACK_AB_MERGE_C R11, RZ, R10, RZ ;  /* 0x0000000aff0b723e */ /* 0x000fe400048070ff */
[----:B------:R-:W-:-:S03]  /*2d0f0*/  PRMT R10, RZ, 0x7610, R10 ;  /* 0x00007610ff0a7816 */ /* 0x000fc6000000000a */
[----:B------:R0:W-:Y:S04]  /*2d100*/  @!P2 STG.E.U8 desc[UR30][R8.64+0xa9], R11 ;  /* 0x0000a90b0800a986 */ /* 0x0001e8000c10111e */
[----:B------:R-:W2:Y:S01]  /*2d110*/  @!P3 LDG.E.U8 R10, desc[UR30][R6.64+0xa8] ;  /* 0x0000a81e060ab981 */ /* 0x000ea2000c1e1100 */
[----:B0-----:R-:W0:Y:S01]  /*2d120*/  @!P3 LDC.64 R8, c[0x0][0x5c0] ;  /* 0x00017000ff08bb82 */ /* 0x001e220000000a00 */
[----:B------:R-:W-:Y:S02]  /*2d130*/  ISETP.LT.OR P2, PT, R29, 0xaa, !P1 ;  /* 0x000000aa1d00780c */ /* 0x000fe40004f41670 */
[----:B------:R-:W-:Y:S02]  /*2d140*/  @!P3 IADD3.X R12, R15, UR7, R30, P4, P5 ;  /* 0x000000070f0cbc10 */ /* 0x000fe4000a7ea41e */
[----:B0-----:R-:W-:-:S05]  /*2d150*/  @!P3 IADD3 R8, P4, R13, R8, RZ ;  /* 0x000000080d08b210 */ /* 0x001fca0007f9e0ff */
[----:B------:R-:W-:Y:S01]  /*2d160*/  @!P3 IMAD.X R9, R12, 0x1, R9, P4 ;  /* 0x000000010c09b824 */ /* 0x000fe200020e0609 */
[----:B--2---:R-:W-:-:S04]  /*2d170*/  LOP3.LUT R10, R10, 0xff, RZ, 0xc0, !PT ;  /* 0x000000ff0a0a7812 */ /* 0x004fc800078ec0ff */
[----:B------:R-:W-:-:S05]  /*2d180*/  F2FP.F16.E4M3.UNPACK_B R10, R10 ;  /* 0x0000000aff0a723e */ /* 0x000fca00020006ff */
[----:B------:R-:W-:-:S05]  /*2d190*/  HADD2.F32 R10, -RZ, R10.H0_H0 ;  /* 0x2000000aff0a7230 */ /* 0x000fca0000004100 */
[----:B------:R-:W-:-:S04]  /*2d1a0*/  FMUL R10, R10, UR17 ;  /* 0x000000110a0a7c20 */ /* 0x000fc80008400000 */
[----:B------:R-:W-:Y:S01]  /*2d1b0*/  FFMA R10, R37, UR18, R10 ;  /* 0x00000012250a7c23 */ /* 0x000fe2000800000a */
[----:B------:R-:W-:Y:S01]  /*2d1c0*/  IMAD.U32 R13, RZ, RZ, UR10 ;  /* 0x0000000aff0d7e24 */ /* 0x000fe2000f8e00ff */
[----:B------:R-:W2:Y:S03]  /*2d1d0*/  LDL.LU R37, [R1+0x53c] ;  /* 0x00053c0001257983 */ /* 0x000ea60000300800 */
[----:B------:R-:W-:Y:S02]  /*2d1e0*/  F2FP.SATFINITE.E4M3.F32.PACK_AB_MERGE_C R11, RZ, R10, RZ ;  /* 0x0000000aff0b723e */ /* 0x000fe400048070ff */
[----:B------:R-:W-:-:S03]  /*2d1f0*/  PRMT R10, RZ, 0x7610, R10 ;  /* 0x00007610ff0a7816 */ /* 0x000fc6000000000a */
[----:B------:R0:W-:Y:S04]  /*2d200*/  @!P3 STG.E.U8 desc[UR30][R8.64+0xa8], R11 ;  /* 0x0000a80b0800b986 */ /* 0x0001e8000c10111e */
[----:B------:R-:W3:Y:S01]  /*2d210*/  @!P2 LDG.E.U8 R10, desc[UR30][R6.64+0xa9] ;  /* 0x0000a91e060aa981 */ /* 0x000ee2000c1e1100 */
[----:B0-----:R-:W0:Y:S01]  /*2d220*/  @!P2 LDC.64 R8, c[0x0][0x5c0] ;  /* 0x00017000ff08ab82 */ /* 0x001e220000000a00 */
        /* <DEDUP_REMOVED lines=22> */
[----:B----4-:R-:W-:Y:S02]  /*2d390*/  FFMA R10, R40, UR18, R10 ;  /* 0x00000012280a7c23 */ /* 0x010fe4000800000a */
[----:B------:R-:W3:Y:S03]  /*2d3a0*/  LDL.LU R40, [R1+0x540] ;  /* 0x0005400001287983 */ /* 0x000ee60000300800 */
        /* <DEDUP_REMOVED lines=30> */
[----:B------:R-:W-:Y:S01]  /*2d590*/  FFMA R10, R40, UR18, R10 ;  /* 0x00000012280a7c23 */ /* 0x000fe2000800000a */
[----:B------:R-:W-:Y:S01]  /*2d5a0*/  IMAD.U32 R13, RZ, RZ, UR10 ;  /* 0x0000000aff0d7e24 */ /* 0x000fe2000f8e00ff */
[----:B------:R-:W3:Y:S03]  /*2d5b0*/  LDL.LU R40, [R1+0x54c] ;  /* 0x00054c0001287983 */ /* 0x000ee60000300800 */
[----:B------:R-:W-:Y:S02]  /*2d5c0*/  F2FP.SATFINITE.E4M3.F32.PACK_AB_MERGE_C R11, RZ, R10, RZ ;  /* 0x0000000aff0b723e */ /* 0x000fe400048070ff */
[----:B------:R-:W-:-:S03]  /*2d5d0*/  PRMT R10, RZ, 0x7610, R10 ;  /* 0x00007610ff0a7816 */ /* 0x000fc6000000000a */
[----:B------:R0:W-:Y:S04]  /*2d5e0*/  @!P3 STG.E.U8 desc[UR30][R8.64+0xb0], R11 ;  /* 0x0000b00b0800b986 */ /* 0x0001e8000c10111e */
[----:B------:R-:W2:Y:S01]  /*2d5f0*/  @!P2 LDG.E.U8 R10, desc[UR30][R6.64+0xb1] ;  /* 0x0000b11e060aa981 */ /* 0x000ea2000c1e1100 */
[----:B0-----:R-:W0:Y:S01]  /*2d600*/  @!P2 LDC.64 R8, c[0x0][0x5c0] ;  /* 0x00017000ff08ab82 */ /* 0x001e220000000a00 */
[----:B------:R-:W-:Y:S02]  /*2d610*/  @!P2 IADD3 R13, P4, P5, R13, UR8, R24 ;  /* 0x000000080d0dac10 */ /* 0x000fe4000fd9e018 */
[----:B------:R-:W-:Y:S02]  /*2d620*/  ISETP.LT.OR P3, PT, R29, 0xb9, !P0 ;  /* 0x000000b91d00780c */ /* 0x000fe40004761670 */
[----:B------:R-:W-:-:S02]  /*2d630*/  @!P2 IADD3.X R12, R15, UR7, R30, P4, P5 ;  /* 0x000000070f0cac10 */ /* 0x000fc4000a7ea41e */
[----:B0-----:R-:W-:-:S05]  /*2d640*/  @!P2 IADD3 R8, P4, R13, R8, RZ ;  /* 0x000000080d08a210 */ /* 0x001fca0007f9e0ff */
[----:B------:R-:W-:Y:S01]  /*2d650*/  @!P2 IMAD.X R9, R12, 0x1, R9, P4 ;  /* 0x000000010c09a824 */ /* 0x000fe200020e0609 */
[----:B--2---:R-:W-:-:S04]  /*2d660*/  LOP3.LUT R10, R10, 0xff, RZ, 0xc0, !PT ;  /* 0x000000ff0a0a7812 */ /* 0x004fc800078ec0ff */
[----:B------:R-:W-:-:S05]  /*2d670*/  F2FP.F16.E4M3.UNPACK_B R10, R10 ;  /* 0x0000000aff0a723e */ /* 0x000fca00020006ff */
[----:B------:R-:W-:-:S05]  /*2d680*/  HADD2.F32 R10, -RZ, R10.H0_H0 ;  /* 0x2000000aff0a7230 */ /* 0x000fca0000004100 */
[----:B------:R-:W-:-:S04]  /*2d690*/  FMUL R10, R10, UR17 ;  /* 0x000000110a0a7c20 */ /* 0x000fc80008400000 */
[----:B------:R-:W-:Y:S01]  /*2d6a0*/  FFMA R10, R37, UR18, R10 ;  /* 0x00000012250a7c23 */ /* 0x000fe2000800000a */
[----:B------:R-:W-:Y:S01]  /*2d6b0*/  ISETP.LT.OR P0, PT, R29, 0xba, !P0 ;  /* 0x000000ba1d00780c */ /* 0x000fe20004701670 */
[----:B------:R-:W2:Y:S03]  /*2d6c0*/  LDL.LU R37, [R1+0x550] ;  /* 0x0005500001257983 */ /* 0x000ea60000300800 */
[----:B------:R-:W-:Y:S02]  /*2d6d0*/  F2FP.SATFINITE.E4M3.F32.PACK_AB_MERGE_C R11, RZ, R10, RZ ;  /* 0x0000000aff0b723e */ /* 0x000fe400048070ff */
[----:B------:R-:W-:-:S03]  /*2d6e0*/  PRMT R10, RZ, 0x7610, R10 ;  /* 0x00007610ff0a7816 */ /* 0x000fc6000000000a */
[----:B------:R0:W-:Y:S04]  /*2d6f0*/  @!P2 STG.E.U8 desc[UR30][R8.64+0xb1], R11 ;  /* 0x0000b10b0800a986 */ /* 0x0001e8000c10111e */
[----:B------:R-:W4:Y:S01]  /*2d700*/  @!P3 LDG.E.U8 R10, desc[UR30][R4.64+0xb8] ;  /* 0x0000b81e040ab981 */ /* 0x000f22000c1e1100 */
[----:B0-----:R-:W0:Y:S02]  /*2d710*/  @!P3 LDC.64 R8, c[0x0][0x5c0] ;  /* 0x00017000ff08bb82 */ /* 0x001e240000000a00 */
        /* <DEDUP_REMOVED lines=10> */
[----:B------:R4:W3:Y:S02]  /*2d7c0*/  @!P0 LDG.E.U8 R10, desc[UR30][R4.64+0xb9] ;  /* 0x0000b91e040a8981 */ /* 0x0008e4000c1e1100 */
[----:B----4-:R-:W4:Y:S01]  /*2d7d0*/  @!P0 LDC.64 R4, c[0x0][0x5c0] ;  /* 0x00017000ff048b82 */ /* 0x010f220000000a00 */
[----:B------:R-:W-:Y:S02]  /*2d7e0*/  ISETP.LT.OR P2, PT, R29, 0xb9, !P1 ;  /* 0x000000b91d00780c */ /* 0x000fe40004f41670 */
[----:B0-----:R-:W-:Y:S02]  /*2d7f0*/  PRMT R8, RZ, 0x7610, R8 ;  /* 0x00007610ff087816 */ /* 0x001fe40000000008 */
[----:B----4-:R-:W-:-:S04]  /*2d800*/  @!P0 IADD3 R4, P3, P4, R24, UR8, R4 ;  /* 0x0000000818048c10 */ /* 0x010fc8000fc7e004 */
[----:B------:R-:W-:Y:S02]  /*2d810*/  @!P0 IADD3.X R5, R30, UR7, R5, P3, P4 ;  /* 0x000000071e058c10 */ /* 0x000fe40009fe8405 */
[----:B---3--:R-:W-:-:S04]  /*2d820*/  LOP3.LUT R10, R10, 0xff, RZ, 0xc0, !PT ;  /* 0x000000ff0a0a7812 */ /* 0x008fc800078ec0ff */
[----:B------:R-:W-:-:S05]  /*2d830*/  F2FP.F16.E4M3.UNPACK_B R10, R10 ;  /* 0x0000000aff0a723e */ /* 0x000fca00020006ff */
[----:B------:R-:W-:-:S05]  /*2d840*/  HADD2.F32 R10, -RZ, R10.H0_H0 ;  /* 0x2000000aff0a7230 */ /* 0x000fca0000004100 */
[----:B------:R-:W-:-:S04]  /*2d850*/  FMUL R10, R10, UR17 ;  /* 0x000000110a0a7c20 */ /* 0x000fc80008400000 */
[----:B------:R-:W-:Y:S01]  /*2d860*/  FFMA R10, R40, UR18, R10 ;  /* 0x00000012280a7c23 */ /* 0x000fe2000800000a */
[----:B------:R-:W-:Y:S02]  /*2d870*/  IMAD.U32 R11, RZ, RZ, UR10 ;  /* 0x0000000aff0b7e24 */ /* 0x000fe4000f8e00ff */
[----:B------:R-:W-:Y:S01]  /*2d880*/  IMAD.U32 R13, RZ, RZ, UR9 ;  /* 0x00000009ff0d7e24 */ /* 0x000fe2000f8e00ff */
[----:B------:R-:W-:Y:S01]  /*2d890*/  ISETP.LT.OR P1, PT, R29, 0xba, !P1 ;  /* 0x000000ba1d00780c */ /* 0x000fe20004f21670 */
[----:B------:R-:W3:Y:S01]  /*2d8a0*/  LDL.LU R40, [R1+0x554] ;  /* 0x0005540001287983 */ /* 0x000ee20000300800 */
[----:B------:R-:W-:-:S05]  /*2d8b0*/  F2FP.SATFINITE.E4M3.F32.PACK_AB_MERGE_C R9, RZ, R10, RZ ;  /* 0x0000000aff09723e */ /* 0x000fca00048070ff */
[----:B------:R0:W-:Y:S04]  /*2d8c0*/  @!P0 STG.E.U8 desc[UR30][R4.64+0xb9], R9 ;  /* 0x0000b90904008986 */ /* 0x0001e8000c10111e */
[----:B------:R-:W4:Y:S01]  /*2d8d0*/  @!P2 LDG.E.U8 R8, desc[UR30][R6.64+0xb8] ;  /* 0x0000b81e0608a981 */ /* 0x000f22000c1e1100 */
[----:B0-----:R-:W0:Y:S01]  /*2d8e0*/  @!P2 LDC.64 R4, c[0x0][0x5c0] ;  /* 0x00017000ff04ab82 */ /* 0x001e220000000a00 */
[----:B------:R-:W-:-:S04]  /*2d8f0*/  @!P2 IADD3 R11, P0, P3, R11, UR8, R24 ;  /* 0x000000080b0bac10 */ /* 0x000fc8000fb1e018 */
[----:B------:R-:W-:Y:S02]  /*2d900*/  @!P2 IADD3.X R10, R13, UR7, R30, P0, P3 ;  /* 0x000000070d0aac10 */ /* 0x000fe400087e641e */
[----:B0-----:R-:W-:-:S05]  /*2d910*/  @!P2 IADD3 R4, P4, R11, R4, RZ ;  /* 0x000000040b04a210 */ /* 0x001fca0007f9e0ff */
[----:B------:R-:W-:Y:S01]  /*2d920*/  @!P2 IMAD.X R5, R10, 0x1, R5, P4 ;  /* 0x000000010a05a824 */ /* 0x000fe200020e0605 */
[----:B----4-:R-:W-:-:S04]  /*2d930*/  LOP3.LUT R8, R8, 0xff, RZ, 0xc0, !PT ;  /* 0x000000ff08087812 */ /* 0x010fc800078ec0ff */
[----:B------:R-:W-:-:S05]  /*2d940*/  F2FP.F16.E4M3.UNPACK_B R8, R8 ;  /* 0x00000008ff08723e */ /* 0x000fca00020006ff */
[----:B------:R-:W-:-:S05]  /*2d950*/  HADD2.F32 R8, -RZ, R8.H0_H0 ;  /* 0x20000008ff087230 */ /* 0x000fca0000004100 */
[----:B------:R-:W-:-:S04]  /*2d960*/  FMUL R8, R8, UR17 ;  /* 0x0000001108087c20 */ /* 0x000fc80008400000 */
[----:B--2---:R-:W-:Y:S01]  /*2d970*/  FFMA R8, R37, UR18, R8 ;  /* 0x0000001225087c23 */ /* 0x004fe20008000008 */
[----:B------:R-:W-:Y:S01]  /*2d980*/  IADD3 R9, P0, R36, 0x100, RZ ;  /* 0x0000010024097810 */ /* 0x000fe20007f1e0ff */
[----:B------:R-:W-:Y:S01]  /*2d990*/  IMAD.U32 R13, RZ, RZ, UR10 ;  /* 0x0000000aff0d7e24 */ /* 0x000fe2000f8e00ff */
[----:B------:R-:W2:Y:S02]  /*2d9a0*/  LDL.LU R37, [R1+0x558] ;  /* 0x0005580001257983 */ /* 0x000ea40000300800 */
[----:B------:R-:W-:Y:S02]  /*2d9b0*/  F2FP.SATFINITE.E4M3.F32.PACK_AB_MERGE_C R11, RZ, R8, RZ ;  /* 0x00000008ff0b723e */ /* 0x000fe400048070ff */
[----:B------:R-:W-:-:S03]  /*2d9c0*/  PRMT R8, RZ, 0x7610, R8 ;  /* 0x00007610ff087816 */ /* 0x000fc60000000008 */
[----:B------:R0:W-:Y:S04]  /*2d9d0*/  @!P2 STG.E.U8 desc[UR30][R4.64+0xb8], R11 ;  /* 0x0000b80b0400a986 */ /* 0x0001e8000c10111e */
[----:B------:R4:W3:Y:S02]  /*2d9e0*/  @!P1 LDG.E.U8 R8, desc[UR30][R6.64+0xb9] ;  /* 0x0000b91e06089981 */ /* 0x0008e4000c1e1100 */
[----:B----4-:R-:W4:Y:S01]  /*2d9f0*/  @!P1 LDC.64 R6, c[0x0][0x5c0] ;  /* 0x00017000ff069b82 */ /* 0x010f220000000a00 */
[----:B------:R-:W-:Y:S01]  /*2da00*/  IMAD.X R10, RZ, RZ, R39, P0 ;  /* 0x000000ffff0a7224 */ /* 0x000fe200000e0627 */
[----:B------:R-:W-:Y:S02]  /*2da10*/  ISETP.GE.AND P0, PT, R28, 0x101, PT ;  /* 0x000001011c00780c */ /* 0x000fe40003f06270 */
[----:B0-----:R-:W-:Y:S01]  /*2da20*/  @!P1 IADD3 R11, P4, P5, R13, UR8, R24 ;  /* 0x000000080d0b9c10 */ /* 0x001fe2000fd9e018 */
[----:B------:R-:W-:Y:S01]  /*2da30*/  IMAD.U32 R13, RZ, RZ, UR9 ;  /* 0x00000009ff0d7e24 */ /* 0x000fe2000f8e00ff */
[----:B------:R-:W-:Y:S01]  /*2da40*/  ISETP.LT.OR P2, PT, R29, 0x1, !P0 ;  /* 0x000000011d00780c */ /* 0x000fe20004741670 */
[----:B------:R-:W-:-:S02]  /*2da50*/  IMAD R10, R10, UR20, RZ ;  /* 0x000000140a0a7c24 */ /* 0x000fc4000f8e02ff */
[----:B------:R-:W-:Y:S01]  /*2da60*/  IMAD.WIDE.U32 R4, R9, UR20, R32 ;  /* 0x0000001409047c25 */ /* 0x000fe2000f8e0020 */
[----:B------:R-:W-:-:S03]  /*2da70*/  @!P1 IADD3.X R12, R13, UR7, R30, P4, P5 ;  /* 0x000000070d0c9c10 */ /* 0x000fc6000a7ea41e */
[----:B------:R-:W-:Y:S01]  /*2da80*/  IMAD R9, R9, UR21, R10 ;  /* 0x0000001509097c24 */ /* 0x000fe2000f8e020a */
[----:B------:R-:W-:-:S04]  /*2da90*/  IADD3 R4, P4, R4, UR22, RZ ;  /* 0x0000001604047c10 */ /* 0x000fc8000ff9e0ff */
[----:B------:R-:W-:Y:S02]  /*2daa0*/  IADD3.X R5, R5, UR23, R9, P4, !PT ;  /* 0x0000001705057c10 */ /* 0x000fe4000a7fe409 */
[----:B----4-:R-:W-:-:S05]  /*2dab0*/  @!P1 IADD3 R6, P3, R11, R6, RZ ;  /* 0x000000060b069210 */ /* 0x010fca0007f7e0ff */
[----:B------:R-:W-:Y:S01]  /*2dac0*/  @!P1 IMAD.X R7, R12, 0x1, R7, P3 ;  /* 0x000000010c079824 */ /* 0x000fe200018e0607 */
        /* <DEDUP_REMOVED lines=27> */
[----:B0-----:R-:W0:Y:S01]  /*2dc80*/  @!P3 LDC.64 R6, c[0x0][0x5c0] ;  /* 0x00017000ff06bb82 */ /* 0x001e220000000a00 */
[----:B------:R-:W-:Y:S01]  /*2dc90*/  ISETP.GE.AND P1, PT, R28, 0x109, PT ;  /* 0x000001091c00780c */ /* 0x000fe20003f26270 */
[----:B------:R-:W-:-:S03]  /*2dca0*/  IMAD R12, R9, UR20, RZ ;  /* 0x00000014090c7c24 */ /* 0x000fc6000f8e02ff */
[----:B------:R-:W-:Y:S01]  /*2dcb0*/  ISETP.LT.OR P2, PT, R29, 0x1, !P1 ;  /* 0x000000011d00780c */ /* 0x000fe20004f41670 */
[----:B------:R-:W-:Y:S01]  /*2dcc0*/  IMAD R13, R11, UR21, R12 ;  /* 0x000000150b0d7c24 */ /* 0x000fe2000f8e020c */
        /* <DEDUP_REMOVED lines=12> */
[----:B------:R0:W-:Y:S01]  /*2dd90*/  @!P3 STG.E.U8 desc[UR30][R10.64+0x1], R15 ;  /* 0x0000010f0a00b986 */ /* 0x0001e2000c10111e */
[----:B------:R-:W3:Y:S03]  /*2dda0*/  @!P2 LDC.64 R8, c[0x0][0x5c0] ;  /* 0x00017000ff08ab82 */ /* 0x000ee60000000a00 */
[----:B------:R-:W2:Y:S01]  /*2ddb0*/  @!P2 LDG.E.U8 R12, desc[UR30][R6.64] ;  /* 0x0000001e060ca981 */ /* 0x000ea2000c1e1100 */
[----:B------:R-:W-:Y:S01]  /*2ddc0*/  IMAD.U32 R13, RZ, RZ, UR10 ;  /* 0x0000000aff0d7e24 */ /* 0x000fe2000f8e00ff */
[----:B------:R-:W-:-:S04]  /*2ddd0*/  ISETP.LT.OR P3, PT, R29, 0x2, !P1 ;  /* 0x000000021d00780c */ /* 0x000fc80004f61670 */
[----:B------:R-:W-:-:S04]  /*2dde0*/  @!P2 IADD3 R13, P4, P5, R13, UR12, R24 ;  /* 0x0000000c0d0dac10 */ /* 0x000fc8000fd9e018 */
[----:B0-----:R-:W-:Y:S02]  /*2ddf0*/  @!P2 IADD3.X R10, R17, UR11, R30, P4, P5 ;  /* 0x0000000b110aac10 */ /* 0x001fe4000a7ea41e */
[----:B---3--:R-:W-:-:S05]  /*2de00*/  @!P2 IADD3 R8, P4, R13, R8, RZ ;  /* 0x000000080d08a210 */ /* 0x008fca0007f9e0ff */
[----:B------:R-:W-:Y:S01]  /*2de10*/  @!P2 IMAD.X R9, R10, 0x1, R9, P4 ;  /* 0x000000010a09a824 */ /* 0x000fe200020e0609 */
[----:B------:R-:W-:Y:S02]  /*2de20*/  PRMT R10, RZ, 0x7610, R10 ;  /* 0x00007610ff0a7816 */ /* 0x000fe4000000000a */
[----:B--2---:R-:W-:-:S04]  /*2de30*/  LOP3.LUT R12, R12, 0xff, RZ, 0xc0, !PT ;  /* 0x000000ff0c0c7812 */ /* 0x004fc800078ec0ff */
[----:B------:R-:W-:-:S05]  /*2de40*/  F2FP.F16.E4M3.UNPACK_B R12, R12 ;  /* 0x0000000cff0c723e */ /* 0x000fca00020006ff */
[----:B------:R-:W-:-:S05]  /*2de50*/  HADD2.F32 R12, -RZ, R12.H0_H0 ;  /* 0x2000000cff0c7230 */ /* 0x000fca0000004100 */
[----:B------:R-:W-:-:S04]  /*2de60*/  FMUL R12, R12, UR17 ;  /* 0x000000110c0c7c20 */ /* 0x000fc80008400000 */
[----:B------:R-:W-:Y:S01]  /*2de70*/  FFMA R12, R37, UR18, R12 ;  /* 0x00000012250c7c23 */ /* 0x000fe2000800000c */
[----:B------:R-:W-:Y:S01]  /*2de80*/  IMAD.U32 R13, RZ, RZ, UR10 ;  /* 0x0000000aff0d7e24 */ /* 0x000fe2000f8e00ff */
[----:B------:R-:W2:Y:S03]  /*2de90*/  LDL.LU R37, [R1+0x568] ;  /* 0x0005680001257983 */ /* 0x000ea60000300800 */
[----:B------:R-:W-:Y:S01]  /*2dea0*/  F2FP.SATFINITE.E4M3.F32.PACK_AB_MERGE_C R11, RZ, R12, RZ ;  /* 0x0000000cff0b723e */ /* 0x000fe200048070ff */
[----:B------:R-:W-:Y:S01]  /*2deb0*/  IMAD.U32 R15, RZ, RZ, UR9 ;  /* 0x00000009ff0f7e24 */ /* 0x000fe2000f8e00ff */
[----:B------:R-:W-:Y:S01]  /*2dec0*/  @!P3 IADD3 R13, P4, P5, R13, UR12, R24 ;  /* 0x0000000c0d0dbc10 */ /* 0x000fe2000fd9e018 */
[----:B------:R-:W3:Y:S04]  /*2ded0*/  LDL.LU R40, [R1+0x56c] ;  /* 0x00056c0001287983 */ /* 0x000ee80000300800 */
[----:B------:R0:W-:Y:S04]  /*2dee0*/  @!P2 STG.E.U8 desc[UR30][R8.64], R11 ;  /* 0x0000000b0800a986 */ /* 0x0001e8000c10111e */
[----:B------:R-:W4:Y:S01]  /*2def0*/  @!P3 LDG.E.U8 R10, desc[UR30][R6.64+0x1] ;  /* 0x0000011e060ab981 */ /* 0x000f22000c1e1100 */
[----:B0-----:R-:W0:Y:S01]  /*2df00*/  @!P3 LDC.64 R8, c[0x0][0x5c0] ;  /* 0x00017000ff08bb82 */ /* 0x001e220000000a00 */
[----:B------:R-:W-:-:S02]  /*2df10*/  ISETP.LT.OR P2, PT, R29, 0x9, !P0 ;  /* 0x000000091d00780c */ /* 0x000fc40004741670 */
[----:B------:R-:W-:Y:S02]  /*2df20*/  @!P3 IADD3.X R12, R15, UR11, R30, P4, P5 ;  /* 0x0000000b0f0cbc10 */ /* 0x000fe4000a7ea41e */
[----:B0-----:R-:W-:-:S05]  /*2df30*/  @!P3 IADD3 R8, P4, R13, R8, RZ ;  /* 0x000000080d08b210 */ /* 0x001fca0007f9e0ff */
[----:B------:R-:W-:Y:S01]  /*2df40*/  @!P3 IMAD.X R9, R12, 0x1, R9, P4 ;  /* 0x000000010c09b824 */ /* 0x000fe200020e0609 */
        /* <DEDUP_REMOVED lines=48> */
[----:B--2---:R-:W-:Y:S01]  /*2e250*/  FFMA R10, R37, UR18, R10 ;  /* 0x00000012250a7c23 */ /* 0x004fe2000800000a */
[----:B------:R-:W-:Y:S01]  /*2e260*/  IMAD.U32 R13, RZ, RZ, UR10 ;  /* 0x0000000aff0d7e24 */ /* 0x000fe2000f8e00ff */
[----:B------:R-:W2:Y:S03]  /*2e270*/  LDL.LU R37, [R1+0x578] ;  /* 0x0005780001257983 */ /* 0x000ea60000300800 */
[----:B------:R-:W-:Y:S01]  /*2e280*/  F2FP.SATFINITE.E4M3.F32.PACK_AB_MERGE_C R11, RZ, R10, RZ ;  /* 0x0000000aff0b723e */ /* 0x000fe200048070ff */
[----:B------:R-:W3:Y:S01]  /*2e290*/  LDL.LU R40, [R1+0x57c] ;  /* 0x00057c0001287983 */ /* 0x000ee20000300800 */
[----:B------:R-:W-:-:S03]  /*2e2a0*/  PRMT R10, RZ, 0x7610, R10 ;  /* 0x00007610ff0a7816 */ /* 0x000fc6000000000a */
[----:B------:R0:W-:Y:S04]  /*2e2b0*/  @!P2 STG.E.U8 desc[UR30][R8.64+0x8], R11 ;  /* 0x0000080b0800a986 */ /* 0x0001e8000c10111e */
[----:B------:R-:W4:Y:S01]  /*2e2c0*/  @!P3 LDG.E.U8 R10, desc[UR30][R6.64+0x9] ;  /* 0x0000091e060ab981 */ /* 0x000f22000c1e1100 */
[----:B0-----:R-:W0:Y:S01]  /*2e2d0*/  @!P3 LDC.64 R8, c[0x0][0x5c0] ;  /* 0x00017000ff08bb82 */ /* 0x001e220000000a00 */
        /* <DEDUP_REMOVED lines=1216> */
[----:B------:R-:W-:Y:S01]  /*32ee0*/  FFMA R10, R40, UR18, R10 ;  /* 0x00000012280a7c23 */ /* 0x000fe2000800000a */
[----:B------:R-:W-:Y:S01]  /*32ef0*/  @!P2 IADD3 R13, P4, P5, R13, UR12, R24 ;  /* 0x0000000c0d0dac10 */ /* 0x000fe2000fd9e018 */
[----:B------:R-:W3:Y:S03]  /*32f00*/  LDL.LU R40, [R1+0x6b8] ;  /* 0x0006b80001287983 */ /* 0x000ee60000300800 */
        /* <DEDUP_REMOVED lines=43> */
[----:B---3--:R-:W-:Y:S02]  /*331c0*/  FFMA R10, R40, UR18, R10 ;  /* 0x00000012280a7c23 */ /* 0x008fe4000800000a */
        /* <DEDUP_REMOVED lines=30> */
[----:B---3--:R-:W-:Y:S01]  /*333b0*/  FFMA R10, R40, UR18, R10 ;  /* 0x00000012280a7c23 */ /* 0x008fe2000800000a */
[----:B------:R-:W-:Y:S01]  /*333c0*/  IMAD.U32 R13, RZ, RZ, UR10 ;  /* 0x0000000aff0d7e24 */ /* 0x000fe2000f8e00ff */
[----:B------:R-:W3:Y:S03]  /*333d0*/  LDL.LU R40, [R1+0x6c8] ;  /* 0x0006c80001287983 */ /* 0x000ee60000300800 */
[----:B------:R-:W-:Y:S01]  /*333e0*/  F2FP.SATFINITE.E4M3.F32.PACK_AB_MERGE_C R11, RZ, R10, RZ ;  /* 0x0000000aff0b723e */ /* 0x000fe200048070ff */
[----:B------:R-:W4:Y:S01]  /*333f0*/  LDL.LU R41, [R1+0x6cc] ;  /* 0x0006cc0001297983 */ /* 0x000f220000300800 */
        /* <DEDUP_REMOVED lines=19> */
[----:B------:R-:W3:Y:S01]  /*33530*/  @!P2 LDG.E.U8 R10, desc[UR30][R4.64+0xb8] ;  /* 0x0000b81e040aa981 */ /* 0x000ee2000c1e1100 */
[----:B0-----:R-:W0:Y:S01]  /*33540*/  @!P2 LDC.64 R8, c[0x0][0x5c0] ;  /* 0x00017000ff08ab82 */ /* 0x001e220000000a00 */
[----:B------:R-:W-:Y:S02]  /*33550*/  PRMT R12, RZ, 0x7610, R12 ;  /* 0x00007610ff0c7816 */ /* 0x000fe4000000000c */
        /* <DEDUP_REMOVED lines=9> */
[----:B------:R-:W0:Y:S03]  /*335f0*/  @!P0 LDC.64 R10, c[0x0][0x5c0] ;  /* 0x00017000ff0a8b82 */ /* 0x000e260000000a00 */
[----:B------:R1:W-:Y:S04]  /*33600*/  @!P2 STG.E.U8 desc[UR30][R8.64+0xb8], R13 ;  /* 0x0000b80d0800a986 */ /* 0x0003e8000c10111e */
[----:B------:R4:W2:Y:S01]  /*33610*/  @!P0 LDG.E.U8 R12, desc[UR30][R4.64+0xb9] ;  /* 0x0000b91e040c8981 */ /* 0x0008a2000c1e1100 */
[----:B------:R-:W-:-:S02]  /*33620*/  ISETP.LT.OR P2, PT, R29, 0xb9, !P1 ;  /* 0x000000b91d00780c */ /* 0x000fc40004f41670 */
[----:B-1----:R-:W-:-:S11]  /*33630*/  PRMT R8, RZ, 0x7610, R8 ;  /* 0x00007610ff087816 */ /* 0x002fd60000000008 */
[----:B----4-:R-:W1:Y:S01]  /*33640*/  @!P2 LDC.64 R4, c[0x0][0x5c0] ;  /* 0x00017000ff04ab82 */ /* 0x010e620000000a00 */
        /* <DEDUP_REMOVED lines=8> */
[----:B------:R0:W-:Y:S04]  /*336d0*/  @!P0 STG.E.U8 desc[UR30][R10.64+0xb9], R9 ;  /* 0x0000b9090a008986 */ /* 0x0001e8000c10111e */
[----:B------:R-:W2:Y:S01]  /*336e0*/  @!P2 LDG.E.U8 R8, desc[UR30][R6.64+0xb8] ;  /* 0x0000b81e0608a981 */ /* 0x000ea2000c1e1100 */
[----:B------:R-:W-:Y:S01]  /*336f0*/  IMAD.U32 R13, RZ, RZ, UR10 ;  /* 0x0000000aff0d7e24 */ /* 0x000fe2000f8e00ff */
[----:B------:R-:W-:-:S04]  /*33700*/  ISETP.LT.OR P1, PT, R29, 0xba, !P1 ;  /* 0x000000ba1d00780c */ /* 0x000fc80004f21670 */
[----:B------:R-:W-:-:S04]  /*33710*/  @!P2 IADD3 R13, P0, P3, R13, UR12, R24 ;  /* 0x0000000c0d0dac10 */ /* 0x000fc8000fb1e018 */
[----:B-1----:R-:W-:Y:S02]  /*33720*/  @!P2 IADD3 R4, P4, R13, R4, RZ ;  /* 0x000000040d04a210 */ /* 0x002fe40007f9e0ff */
[----:B0-----:R-:W-:-:S05]  /*33730*/  @!P2 IADD3.X R10, R15, UR11, R30, P0, P3 ;  /* 0x0000000b0f0aac10 */ /* 0x001fca00087e641e */
[----:B------:R-:W-:Y:S01]  /*33740*/  @!P2 IMAD.X R5, R10, 0x1, R5, P4 ;  /* 0x000000010a05a824 */ /* 0x000fe200020e0605 */
[----:B--2---:R-:W-:-:S04]  /*33750*/  LOP3.LUT R8, R8, 0xff, RZ, 0xc0, !PT ;  /* 0x000000ff08087812 */ /* 0x004fc800078ec0ff */
[----:B------:R-:W-:-:S05]  /*33760*/  F2FP.F16.E4M3.UNPACK_B R8, R8 ;  /* 0x00000008ff08723e */ /* 0x000fca00020006ff */
[----:B------:R-:W-:-:S05]  /*33770*/  HADD2.F32 R8, -RZ, R8.H0_H0 ;  /* 0x20000008ff087230 */ /* 0x000fca0000004100 */
[----:B------:R-:W-:-:S04]  /*33780*/  FMUL R8, R8, UR17 ;  /* 0x0000001108087c20 */ /* 0x000fc80008400000 */
[----:B------:R-:W-:Y:S01]  /*33790*/  FFMA R8, R37, UR18, R8 ;  /* 0x0000001225087c23 */ /* 0x000fe20008000008 */
[----:B------:R-:W-:Y:S01]  /*337a0*/  IADD3 R11, P0, R36, 0x180, RZ ;  /* 0x00000180240b7810 */ /* 0x000fe20007f1e0ff */
[----:B------:R-:W-:Y:S01]  /*337b0*/  IMAD.U32 R15, RZ, RZ, UR10 ;  /* 0x0000000aff0f7e24 */ /* 0x000fe2000f8e00ff */
[----:B------:R-:W2:Y:S02]  /*337c0*/  LDL.LU R37, [R1+0x6d8] ;  /* 0x0006d80001257983 */ /* 0x000ea40000300800 */
[----:B------:R-:W-:Y:S02]  /*337d0*/  F2FP.SATFINITE.E4M3.F32.PACK_AB_MERGE_C R13, RZ, R8, RZ ;  /* 0x00000008ff0d723e */ /* 0x000fe400048070ff */
[----:B------:R-:W-:-:S03]  /*337e0*/  PRMT R8, RZ, 0x7610, R8 ;  /* 0x00007610ff087816 */ /* 0x000fc60000000008 */
[----:B------:R0:W-:Y:S04]  /*337f0*/  @!P2 STG.E.U8 desc[UR30][R4.64+0xb8], R13 ;  /* 0x0000b80d0400a986 */ /* 0x0001e8000c10111e */
[----:B------:R1:W4:Y:S01]  /*33800*/  @!P1 LDG.E.U8 R8, desc[UR30][R6.64+0xb9] ;  /* 0x0000b91e06089981 */ /* 0x000322000c1e1100 */
[----:B------:R-:W-:Y:S01]  /*33810*/  IMAD.X R12, RZ, RZ, R39, P0 ;  /* 0x000000ffff0c7224 */ /* 0x000fe200000e0627 */
[----:B------:R-:W-:-:S03]  /*33820*/  ISETP.GE.AND P0, PT, R28, 0x181, PT ;  /* 0x000001811c00780c */ /* 0x000fc60003f06270 */
[----:B------:R-:W-:Y:S02]  /*33830*/  IMAD R12, R12, UR20, RZ ;  /* 0x000000140c0c7c24 */ /* 0x000fe4000f8e02ff */
[----:B0-----:R-:W-:Y:S01]  /*33840*/  IMAD.U32 R13, RZ, RZ, UR9 ;  /* 0x00000009ff0d7e24 */ /* 0x001fe2000f8e00ff */
[----:B-1----:R-:W-:Y:S01]  /*33850*/  @!P1 IADD3 R7, P4, P5, R15, UR12, R24 ;  /* 0x0000000c0f079c10 */ /* 0x002fe2000fd9e018 */
[----:B------:R-:W-:Y:S01]  /*33860*/  IMAD.WIDE.U32 R4, R11, UR20, R32 ;  /* 0x000000140b047c25 */ /* 0x000fe2000f8e0020 */
[----:B------:R-:W-:Y:S02]  /*33870*/  ISETP.LT.OR P2, PT, R29, 0x1, !P0 ;  /* 0x000000011d00780c */ /* 0x000fe40004741670 */
[----:B------:R-:W-:Y:S01]  /*33880*/  @!P1 IADD3.X R6, R13, UR11, R30, P4, P5 ;  /* 0x0000000b0d069c10 */ /* 0x000fe2000a7ea41e */
[----:B------:R-:W-:Y:S01]  /*33890*/  IMAD R11, R11, UR21, R12 ;  /* 0x000000150b0b7c24 */ /* 0x000fe2000f8e020c */
[----:B------:R-:W-:-:S04]  /*338a0*/  IADD3 R4, P4, R4, UR22, RZ ;  /* 0x0000001604047c10 */ /* 0x000fc8000ff9e0ff */
[----:B------:R-:W-:Y:S02]  /*338b0*/  IADD3.X R5, R5, UR23, R11, P4, !PT ;  /* 0x0000001705057c10 */ /* 0x000fe4000a7fe40b */
[----:B----4-:R-:W-:Y:S02]  /*338c0*/  LOP3.LUT R10, R8, 0xff, RZ, 0xc0, !PT ;  /* 0x000000ff080a7812 */ /* 0x010fe400078ec0ff */
[----:B------:R-:W0:Y:S02]  /*338d0*/  @!P1 LDC.64 R8, c[0x0][0x5c0] ;  /* 0x00017000ff089b82 */ /* 0x000e240000000a00 */
[----:B------:R-:W-:-:S05]  /*338e0*/  F2FP.F16.E4M3.UNPACK_B R10, R10 ;  /* 0x0000000aff0a723e */ /* 0x000fca00020006ff */
[----:B------:R-:W-:-:S05]  /*338f0*/  HADD2.F32 R10, -RZ, R10.H0_H0 ;  /* 0x2000000aff0a7230 */ /* 0x000fca0000004100 */
[----:B------:R-:W-:-:S04]  /*33900*/  FMUL R10, R10, UR17 ;  /* 0x000000110a0a7c20 */ /* 0x000fc80008400000 */
[----:B---3--:R-:W-:Y:S02]  /*33910*/  FFMA R10, R40, UR18, R10 ;  /* 0x00000012280a7c23 */ /* 0x008fe4000800000a */
[----:B------:R-:W3:Y:S01]  /*33920*/  LDL.LU R40, [R1+0x6dc] ;  /* 0x0006dc0001287983 */ /* 0x000ee20000300800 */
[----:B0-----:R-:W-:Y:S02]  /*33930*/  @!P1 IADD3 R8, P3, R7, R8, RZ ;  /* 0x0000000807089210 */ /* 0x001fe40007f7e0ff */
[----:B------:R-:W-:Y:S02]  /*33940*/  F2FP.SATFINITE.E4M3.F32.PACK_AB_MERGE_C R13, RZ, R10, RZ ;  /* 0x0000000aff0d723e */ /* 0x000fe400048070ff */
[----:B------:R-:W-:Y:S01]  /*33950*/  PRMT R10, RZ, 0x7610, R10 ;  /* 0x00007610ff0a7816 */ /* 0x000fe2000000000a */
[----:B------:R-:W-:Y:S02]  /*33960*/  @!P1 IMAD.X R9, R6, 0x1, R9, P3 ;  /* 0x0000000106099824 */ /* 0x000fe400018e0609 */
[----:B------:R-:W0:Y:S03]  /*33970*/  @!P2 LDC.64 R6, c[0x0][0x5c0] ;  /* 0x00017000ff06ab82 */ /* 0x000e260000000a00 */
[----:B------:R1:W-:Y:S04]  /*33980*/  @!P1 STG.E.U8 desc[UR30][R8.64+0xb9], R13 ;  /* 0x0000b90d08009986 */ /* 0x0003e8000c10111e */
[----:B------:R-:W4:Y:S01]  /*33990*/  @!P2 LDG.E.U8 R10, desc[UR30][R4.64] ;  /* 0x0000001e040aa981 */ /* 0x000f22000c1e1100 */
[----:B------:R-:W-:Y:S01]  /*339a0*/  ISETP.LT.OR P3, PT, R29, 0x2, !P0 ;  /* 0x000000021d00780c */ /* 0x000fe20004761670 */
[----:B-1----:R-:W-:-:S02]  /*339b0*/  @!P2 IMAD.MOV.U32 R8, RZ, RZ, R24 ;  /* 0x000000ffff08a224 */ /* 0x002fc400078e0018 */
[----:B------:R-:W-:Y:S01]  /*339c0*/  @!P2 IMAD.MOV.U32 R9, RZ, RZ, R30 ;  /* 0x000000ffff09a224 */ /* 0x000fe200078e001e */
[----:B----4-:R-:W-:-:S04]  /*339d0*/  LOP3.LUT R10, R10, 0xff, RZ, 0xc0, !PT ;  /* 0x000000ff0a0a7812 */ /* 0x010fc800078ec0ff */
[----:B------:R-:W-:-:S05]  /*339e0*/  F2FP.F16.E4M3.UNPACK_B R10, R10 ;  /* 0x0000000aff0a723e */ /* 0x000fca00020006ff */
[----:B------:R-:W-:-:S05]  /*339f0*/  HADD2.F32 R10, -RZ, R10.H0_H0 ;  /* 0x2000000aff0a7230 */ /* 0x000fca0000004100 */
[----:B------:R-:W-:Y:S01]  /*33a00*/  FMUL R12, R10, UR17 ;  /* 0x000000110a0c7c20 */ /* 0x000fe20008400000 */
[----:B------:R-:W-:-:S04]  /*33a10*/  @!P2 IMAD.WIDE.U32 R10, R2, 0x180, R8 ;  /* 0x00000180020aa825 */ /* 0x000fc800078e0008 */
[----:B--2---:R-:W-:Y:S01]  /*33a20*/  FFMA R12, R37, UR18, R12 ;  /* 0x00000012250c7c23 */ /* 0x004fe2000800000c */
[C---:B------:R-:W-:Y:S01]  /*33a30*/  @!P2 IMAD R9, R3.reuse, 0x180, RZ ;  /* 0x000001800309a824 */ /* 0x040fe200078e02ff */
[----:B0-----:R-:W-:Y:S01]  /*33a40*/  @!P2 IADD3 R8, P1, R10, R6, RZ ;  /* 0x000000060a08a210 */ /* 0x001fe20007f3e0ff */
[----:B------:R-:W-:Y:S01]  /*33a50*/  @!P3 IMAD R14, R3, 0x180, RZ ;  /* 0x00000180030eb824 */ /* 0x000fe200078e02ff */
[----:B------:R-:W-:Y:S01]  /*33a60*/  PRMT R6, RZ, 0x7610, R6 ;  /* 0x00007610ff067816 */ /* 0x000fe20000000006 */
[----:B------:R-:W2:Y:S01]  /*33a70*/  LDL.LU R37, [R1+0x6e0] ;  /* 0x0006e00001257983 */ /* 0x000ea20000300800 */
[----:B------:R-:W-:Y:S02]  /*33a80*/  @!P2 IADD3.X R9, R7, R11, R9, P1, !PT ;  /* 0x0000000b0709a210 */ /* 0x000fe40000ffe409 */
[----:B------:R-:W-:Y:S01]  /*33a90*/  F2FP.SATFINITE.E4M3.F32.PACK_AB_MERGE_C R13, RZ, R12, RZ ;  /* 0x0000000cff0d723e */ /* 0x000fe200048070ff */
[----:B------:R-:W4:Y:S04]  /*33aa0*/  LDL.LU R41, [R1+0x6e4] ;  /* 0x0006e40001297983 */ /* 0x000f280000300800 */
[----:B------:R0:W-:Y:S04]  /*33ab0*/  @!P2 STG.E.U8 desc[UR30][R8.64], R13 ;  /* 0x0000000d0800a986 */ /* 0x0001e8000c10111e */
[----:B------:R-:W3:Y:S01]  /*33ac0*/  @!P3 LDG.E.U8 R6, desc[UR30][R4.64+0x1] ;  /* 0x0000011e0406b981 */ /* 0x000ee2000c1e1100 */
[----:B------:R-:W-:-:S02]  /*33ad0*/  IADD3 R11, P2, R36, 0x188, RZ ;  /* 0x00000188240b7810 */ /* 0x000fc40007f5e0ff */
[----:B------:R-:W-:-:S03]  /*33ae0*/  ISETP.GE.AND P1, PT, R28, 0x189, PT ;  /* 0x000001891c00780c */ /* 0x000fc60003f26270 */
[----:B------:R-:W-:Y:S02]  /*33af0*/  IMAD.X R38, RZ, RZ, R39, P2 ;  /* 0x000000ffff267224 */ /* 0x000fe400010e0627 */
[----:B0-----:R-:W-:Y:S02]  /*33b00*/  @!P3 IMAD.MOV.U32 R8, RZ, RZ, R24 ;  /* 0x000000ffff08b224 */ /* 0x001fe400078e0018 */
[----:B------:R-:W-:Y:S01]  /*33b10*/  @!P3 IMAD.MOV.U32 R9, RZ, RZ, R30 ;  /* 0x000000ffff09b224 */ /* 0x000fe200078e001e */
[----:B------:R-:W-:Y:S01]  /*33b20*/  ISETP.LT.OR P2, PT, R29, 0x1, !P1 ;  /* 0x000000011d00780c */ /* 0x000fe20004f41670 */
[----:B------:R-:W-:-:S04]  /*33b30*/  IMAD.WIDE.U32 R32, R11, UR20, R32 ;  /* 0x000000140b207c25 */ /* 0x000fc8000f8e0020 */
[----:B------:R-:W-:-:S04]  /*33b40*/  @!P3 IMAD.WIDE.U32 R8, R2, 0x180, R8 ;  /* 0x000001800208b825 */ /* 0x000fc800078e0008 */
[----:B------:R-:W-:-:S04]  /*33b50*/  IMAD R38, R38, UR20, RZ ;  /* 0x0000001426267c24 */ /* 0x000fc8000f8e02ff */
[----:B------:R-:W-:Y:S01]  /*33b60*/  IMAD R13, R11, UR21, R38 ;  /* 0x000000150b0d7c24 */ /* 0x000fe2000f8e0226 */
[----:B---3--:R-:W-:Y:S02]  /*33b70*/  LOP3.LUT R10, R6, 0xff, RZ, 0xc0, !PT ;  /* 0x000000ff060a7812 */ /* 0x008fe400078ec0ff */
[----:B------:R-:W0:Y:S02]  /*33b80*/  @!P3 LDC.64 R6, c[0x0][0x5c0] ;  /* 0x00017000ff06bb82 */ /* 0x000e240000000a00 */
[----:B------:R-:W-:-:S05]  /*33b90*/  F2FP.F16.E4M3.UNPACK_B R10, R10 ;  /* 0x0000000aff0a723e */ /* 0x000fca00020006ff */
[----:B------:R-:W-:-:S05]  /*33ba0*/  HADD2.F32 R10, -RZ, R10.H0_H0 ;  /* 0x2000000aff0a7230 */ /* 0x000fca0000004100 */
[----:B------:R-:W-:-:S04]  /*33bb0*/  FMUL R10, R10, UR17 ;  /* 0x000000110a0a7c20 */ /* 0x000fc80008400000 */
[----:B------:R-:W-:-:S05]  /*33bc0*/  FFMA R12, R40, UR18, R10 ;  /* 0x00000012280c7c23 */ /* 0x000fca000800000a */
[----:B------:R-:W-:Y:S02]  /*33bd0*/  F2FP.SATFINITE.E4M3.F32.PACK_AB_MERGE_C R15, RZ, R12, RZ ;  /* 0x0000000cff0f723e */ /* 0x000fe400048070ff */
[----:B0-----:R-:W-:Y:S02]  /*33be0*/  @!P3 IADD3 R10, P5, R8, R6, RZ ;  /* 0x00000006080ab210 */ /* 0x001fe40007fbe0ff */
[----:B------:R-:W-:Y:S02]  /*33bf0*/  IADD3 R6, P4, R32, UR22, RZ ;  /* 0x0000001620067c10 */ /* 0x000fe4000ff9e0ff */
[----:B------:R-:W-:Y:S02]  /*33c00*/  @!P3 IADD3.X R11, R7, R9, R14, P5, !PT ;  /* 0x00000009070bb210 */ /* 0x000fe40002ffe40e */
[----:B------:R-:W-:Y:S01]  /*33c10*/  PRMT R12, RZ, 0x7610, R12 ;  /* 0x00007610ff0c7816 */ /* 0x000fe2000000000c */
[----:B------:R-:W0:Y:S01]  /*33c20*/  @!P2 LDC.64 R8, c[0x0][0x5c0] ;  /* 0x00017000ff08ab82 */ /* 0x000e220000000a00 */
[----:B------:R-:W-:Y:S01]  /*33c30*/  IADD3.X R7, R33, UR23, R13, P4, !PT ;  /* 0x0000001721077c10 */ /* 0x000fe2000a7fe40d */
[----:B------:R1:W-:Y:S04]  /*33c40*/  @!P3 STG.E.U8 desc[UR30][R10.64+0x1], R15 ;  /* 0x0000010f0a00b986 */ /* 0x0003e8000c10111e */
[----:B------:R-:W3:Y:S01]  /*33c50*/  @!P2 LDG.E.U8 R12, desc[UR30][R6.64] ;  /* 0x0000001e060ca981 */ /* 0x000ee2000c1e1100 */
[----:B------:R-:W-:Y:S01]  /*33c60*/  @!P2 IMAD R17, R3, 0x180, RZ ;  /* 0x000001800311a824 */ /* 0x000fe200078e02ff */
[----:B------:R-:W-:Y:S01]  /*33c70*/  ISETP.LT.OR P3, PT, R29, 0x2, !P1 ;  /* 0x000000021d00780c */ /* 0x000fe20004f61670 */
[----:B-1----:R-:W-:-:S02]  /*33c80*/  @!P2 IMAD.MOV.U32 R10, RZ, RZ, R24 ;  /* 0x000000ffff0aa224 */ /* 0x002fc400078e0018 */
[----:B------:R-:W-:Y:S01]  /*33c90*/  @!P2 IMAD.MOV.U32 R11, RZ, RZ, R30 ;  /* 0x000000ffff0ba224 */ /* 0x000fe200078e001e */
[----:B---3--:R-:W-:-:S04]  /*33ca0*/  LOP3.LUT R12, R12, 0xff, RZ, 0xc0, !PT ;  /* 0x000000ff0c0c7812 */ /* 0x008fc800078ec0ff */
[----:B------:R-:W-:-:S05]  /*33cb0*/  F2FP.F16.E4M3.UNPACK_B R12, R12 ;  /* 0x0000000cff0c723e */ /* 0x000fca00020006ff */
[----:B------:R-:W-:Y:S02]  /*33cc0*/  HADD2.F32 R14, -RZ, R12.H0_H0 ;  /* 0x2000000cff0e7230 */ /* 0x000fe40000004100 */
[----:B------:R-:W-:-:S04]  /*33cd0*/  @!P2 IMAD.WIDE.U32 R12, R2, 0x180, R10 ;  /* 0x00000180020ca825 */ /* 0x000fc800078e000a */
[----:B------:R-:W-:Y:S01]  /*33ce0*/  FMUL R14, R14, UR17 ;  /* 0x000000110e0e7c20 */ /* 0x000fe20008400000 */
[----:B------:R-:W-:Y:S01]  /*33cf0*/  @!P2 IMAD.IADD R16, R13, 0x1, R17 ;  /* 0x000000010d10a824 */ /* 0x000fe200078e0211 */
[----:B0-----:R-:W-:Y:S02]  /*33d00*/  @!P2 IADD3 R10, P4, P5, R12, UR10, R8 ;  /* 0x0000000a0c0aac10 */ /* 0x001fe4000fd9e008 */
[----:B--2---:R-:W-:Y:S01]  /*33d10*/  FFMA R14, R37, UR18, R14 ;  /* 0x00000012250e7c23 */ /* 0x004fe2000800000e */
[----:B------:R-:W-:Y:S01]  /*33d20*/  PRMT R12, RZ, 0x7610, R12 ;  /* 0x00007610ff0c7816 */ /* 0x000fe2000000000c */
[----:B------:R-:W-:Y:S01]  /*33d30*/  @!P3 IMAD R17, R3, 0x180, RZ ;  /* 0x000001800311b824 */ /* 0x000fe200078e02ff */
[----:B------:R-:W-:Y:S01]  /*33d40*/  @!P2 IADD3.X R11, R16, UR9, R9, P4, P5 ;  /* 0x00000009100bac10 */ /* 0x000fe2000a7ea409 */
[----:B------:R-:W2:Y:S01]  /*33d50*/  LDL.LU R37, [R1+0x6e8] ;  /* 0x0006e80001257983 */ /* 0x000ea20000300800 */
[----:B------:R-:W-:Y:S01]  /*33d60*/  F2FP.SATFINITE.E4M3.F32.PACK_AB_MERGE_C R15, RZ, R14, RZ ;  /* 0x0000000eff0f723e */ /* 0x000fe200048070ff */
[----:B------:R-:W0:Y:S02]  /*33d70*/  @!P3 LDC.64 R8, c[0x0][0x5c0] ;  /* 0x00017000ff08bb82 */ /* 0x000e240000000a00 */
[----:B------:R-:W3:Y:S04]  /*33d80*/  LDL.LU R40, [R1+0x6ec] ;  /* 0x0006ec0001287983 */ /* 0x000ee80000300800 */
[----:B------:R1:W-:Y:S04]  /*33d90*/  @!P2 STG.E.U8 desc[UR30][R10.64], R15 ;  /* 0x0000000f0a00a986 */ /* 0x0003e8000c10111e */
[----:B------:R-:W4:Y:S01]  /*33da0*/  @!P3 LDG.E.U8 R12, desc[UR30][R6.64+0x1] ;  /* 0x0000011e060cb981 */ /* 0x000f22000c1e1100 */
[----:B------:R-:W-:Y:S01]  /*33db0*/  ISETP.LT.OR P2, PT, R29, 0x9, !P0 ;  /* 0x000000091d00780c */ /* 0x000fe20004741670 */
[----:B-1----:R-:W-:-:S02]  /*33dc0*/  @!P3 IMAD.MOV.U32 R10, RZ, RZ, R24 ;  /* 0x000000ffff0ab224 */ /* 0x002fc400078e0018 */
[----:B------:R-:W-:Y:S01]  /*33dd0*/  @!P3 IMAD.MOV.U32 R11, RZ, RZ, R30 ;  /* 0x000000ffff0bb224 */ /* 0x000fe200078e001e */
[----:B----4-:R-:W-:-:S04]  /*33de0*/  LOP3.LUT R12, R12, 0xff, RZ, 0xc0, !PT ;  /* 0x000000ff0c0c7812 */ /* 0x010fc800078ec0ff */
[----:B------:R-:W-:-:S05]  /*33df0*/  F2FP.F16.E4M3.UNPACK_B R12, R12 ;  /* 0x0000000cff0c723e */ /* 0x000fca00020006ff */
[----:B------:R-:W-:Y:S02]  /*33e00*/  HADD2.F32 R14, -RZ, R12.H0_H0 ;  /* 0x2000000cff0e7230 */ /* 0x000fe40000004100 */
[----:B------:R-:W-:-:S04]  /*33e10*/  @!P3 IMAD.WIDE.U32 R12, R2, 0x180, R10 ;  /* 0x00000180020cb825 */ /* 0x000fc800078e000a */
[----:B------:R-:W-:Y:S01]  /*33e20*/  FMUL R14, R14, UR17 ;  /* 0x000000110e0e7c20 */ /* 0x000fe20008400000 */
[----:B------:R-:W-:Y:S01]  /*33e30*/  @!P3 IMAD.IADD R10, R13, 0x1, R17 ;  /* 0x000000010d0ab824 */ /* 0x000fe200078e0211 */
[----:B0-----:R-:W-:Y:S02]  /*33e40*/  @!P3 IADD3 R8, P4, P5, R12, UR10, R8 ;  /* 0x0000000a0c08bc10 */ /* 0x001fe4000fd9e008 */
[----:B------:R-:W-:Y:S02]  /*33e50*/  FFMA R14, R41, UR18, R14 ;  /* 0x00000012290e7c23 */ /* 0x000fe4000800000e */
[----:B------:R-:W-:Y:S02]  /*33e60*/  @!P3 IADD3.X R9, R10, UR9, R9, P4, P5 ;  /* 0x000000090a09bc10 */ /* 0x000fe4000a7ea409 */
[----:B------:R-:W-:Y:S02]  /*33e70*/  PRMT R10, RZ, 0x7610, R10 ;  /* 0x00007610ff0a7816 */ /* 0x000fe4000000000a */
[----:B------:R-:W-:-:S02]  /*33e80*/  F2FP.SATFINITE.E4M3.F32.PACK_AB_MERGE_C R13, RZ, R14, RZ ;  /* 0x0000000eff0d723e */ /* 0x000fc400048070ff */
[----:B------:R-:W0:Y:S03]  /*33e90*/  @!P2 LDC.64 R14, c[0x0][0x5c0] ;  /* 0x00017000ff0eab82 */ /* 0x000e260000000a00 */
[----:B------:R1:W-:Y:S04]  /*33ea0*/  @!P3 STG.E.U8 desc[UR30][R8.64+0x1], R13 ;  /* 0x0000010d0800b986 */ /* 0x0003e8000c10111e */
[----:B------:R-:W4:Y:S01]  /*33eb0*/  @!P2 LDG.E.U8 R10, desc[UR30][R4.64+0x8] ;  /* 0x0000081e040aa981 */ /* 0x000f22000c1e1100 */
[----:B------:R-:W-:Y:S01]  /*33ec0*/  ISETP.LT.OR P3, PT, R29, 0xa, !P0 ;  /* 0x0000000a1d00780c */ /* 0x000fe20004761670 */
[----:B-1----:R-:W-:Y:S02]  /*33ed0*/  @!P2 IMAD.MOV.U32 R8, RZ, RZ, R24 ;  /* 0x000000ffff08a224 */ /* 0x002fe400078e0018 */
[----:B------:R-:W-:Y:S01]  /*33ee0*/  @!P2 IMAD.MOV.U32 R9, RZ, RZ, R30 ;  /* 0x000000ffff09a224 */ /* 0x000fe200078e001e */
[----:B----4-:R-:W-:-:S04]  /*33ef0*/  LOP3.LUT R10, R10, 0xff, RZ, 0xc0, !PT ;  /* 0x000000ff0a0a7812 */ /* 0x010fc800078ec0ff */
[----:B------:R-:W-:-:S05]  /*33f00*/  F2FP.F16.E4M3.UNPACK_B R10, R10 ;  /* 0x0000000aff0a723e */ /* 0x000fca00020006ff */
[----:B------:R-:W-:-:S05]  /*33f10*/  HADD2.F32 R10, -RZ, R10.H0_H0 ;  /* 0x2000000aff0a7230 */ /* 0x000fca0000004100 */
[----:B------:R-:W-:Y:S01]  /*33f20*/  FMUL R12, R10, UR17 ;  /* 0x000000110a0c7c20 */ /* 0x000fe20008400000 */
[----:B------:R-:W-:-:S04]  /*33f30*/  @!P2 IMAD.WIDE.U32 R10, R2, 0x180, R8 ;  /* 0x00000180020aa825 */ /* 0x000fc800078e0008 */
[----:B--2---:R-:W-:Y:S01]  /*33f40*/  FFMA R12, R37, UR18, R12 ;  /* 0x00000012250c7c23 */ /* 0x004fe2000800000c */
[----:B------:R-:W-:Y:S01]  /*33f50*/  @!P2 IMAD R9, R3, 0x180, RZ ;  /* 0x000001800309a824 */ /* 0x000fe200078e02ff */
[----:B0-----:R-:W-:Y:S01]  /*33f60*/  @!P2 IADD3 R8, P4, R10, R14, RZ ;  /* 0x0000000e0a08a210 */ /* 0x001fe20007f9e0ff */
[----:B------:R-:W2:Y:S01]  /*33f70*/  LDL.LU R37, [R1+0x6f0] ;  /* 0x0006f00001257983 */ /* 0x000ea20000300800 */
[----:B------:R-:W-:Y:S02]  /*33f80*/  PRMT R10, RZ, 0x7610, R10 ;  /* 0x00007610ff0a7816 */ /* 0x000fe4000000000a */
[----:B------:R-:W-:Y:S01]  /*33f90*/  @!P2 IADD3.X R9, R15, R11, R9, P4, !PT ;  /* 0x0000000b0f09a210 */ /* 0x000fe200027fe409 */
[----:B------:R-:W4:Y:S01]  /*33fa0*/  LDL.LU R41, [R1+0x6f4] ;  /* 0x0006f40001297983 */ /* 0x000f220000300800 */
[----:B------:R-:W-:Y:S01]  /*33fb0*/  F2FP.SATFINITE.E4M3.F32.PACK_AB_MERGE_C R13, RZ, R12, RZ ;  /* 0x0000000cff0d723e */ /* 0x000fe200048070ff */
[----:B------:R-:W0:Y:S04]  /*33fc0*/  @!P3 LDC.64 R14, c[0x0][0x5c0] ;  /* 0x00017000ff0ebb82 */ /* 0x000e280000000a00 */
[----:B------:R1:W-:Y:S04]  /*33fd0*/  @!P2 STG.E.U8 desc[UR30][R8.64+0x8], R13 ;  /* 0x0000080d0800a986 */ /* 0x0003e8000c10111e */
[----:B------:R-:W3:Y:S01]  /*33fe0*/  @!P3 LDG.E.U8 R10, desc[UR30][R4.64+0x9] ;  /* 0x0000091e040ab981 */ /* 0x000ee2000c1e1100 */
[----:B------:R-:W-:Y:S01]  /*33ff0*/  ISETP.LT.OR P2, PT, R29, 0x9, !P1 ;  /* 0x000000091d00780c */ /* 0x000fe20004f41670 */
[----:B-1----:R-:W-:-:S02]  /*34000*/  @!P3 IMAD.MOV.U32 R8, RZ, RZ, R24 ;  /* 0x000000ffff08b224 */ /* 0x002fc400078e0018 */
[----:B------:R-:W-:-:S10]  /*34010*/  @!P3 IMAD.MOV.U32 R9, RZ, RZ, R30 ;  /* 0x000000ffff09b224 */ /* 0x000fd400078e001e */
[----:B------:R-:W1:Y:S01]  /*34020*/  @!P2 LDC.64 R16, c[0x0][0x5c0] ;  /* 0x00017000ff10ab82 */ /* 0x000e620000000a00 */
[----:B---3--:R-:W-:-:S04]  /*34030*/  LOP3.LUT R10, R10, 0xff, RZ, 0xc0, !PT ;  /* 0x000000ff0a0a7812 */ /* 0x008fc800078ec0ff */
[----:B------:R-:W-:-:S05]  /*34040*/  F2FP.F16.E4M3.UNPACK_B R10, R10 ;  /* 0x0000000aff0a723e */ /* 0x000fca00020006ff */
[----:B------:R-:W-:-:S05]  /*34050*/  HADD2.F32 R10, -RZ, R10.H0_H0 ;  /* 0x2000000aff0a7230 */ /* 0x000fca0000004100 */
[----:B------:R-:W-:Y:S01]  /*34060*/  FMUL R12, R10, UR17 ;  /* 0x000000110a0c7c20 */ /* 0x000fe20008400000 */
[----:B------:R-:W-:-:S04]  /*34070*/  @!P3 IMAD.WIDE.U32 R10, R2, 0x180, R8 ;  /* 0x00000180020ab825 */ /* 0x000fc800078e0008 */
[----:B------:R-:W-:Y:S01]  /*34080*/  FFMA R12, R40, UR18, R12 ;  /* 0x00000012280c7c23 */ /* 0x000fe2000800000c */
[----:B------:R-:W-:Y:S01]  /*34090*/  @!P3 IMAD R9, R3, 0x180, RZ ;  /* 0x000001800309b824 */ /* 0x000fe200078e02ff */
[----:B0-----:R-:W-:Y:S02]  /*340a0*/  @!P3 IADD3 R8, P4, R10, R14, RZ ;  /* 0x0000000e0a08b210 */ /* 0x001fe40007f9e0ff */
[----:B------:R-:W-:Y:S02]  /*340b0*/  PRMT R10, RZ, 0x7610, R10 ;  /* 0x00007610ff0a7816 */ /* 0x000fe4000000000a */
[----:B------:R-:W-:Y:S02]  /*340c0*/  @!P3 IADD3.X R9, R15, R11, R9, P4, !PT ;  /* 0x0000000b0f09b210 */ /* 0x000fe400027fe409 */
[----:B------:R-:W-:-:S05]  /*340d0*/  F2FP.SATFINITE.E4M3.F32.PACK_AB_MERGE_C R13, RZ, R12, RZ ;  /* 0x0000000cff0d723e */ /* 0x000fca00048070ff */
[----:B------:R0:W-:Y:S04]  /*340e0*/  @!P3 STG.E.U8 desc[UR30][R8.64+0x9], R13 ;  /* 0x0000090d0800b986 */ /* 0x0001e8000c10111e */
[----:B------:R-:W3:Y:S01]  /*340f0*/  @!P2 LDG.E.U8 R10, desc[UR30][R6.64+0x8] ;  /* 0x0000081e060aa981 */ /* 0x000ee2000c1e1100 */
[----:B------:R-:W-:Y:S02]  /*34100*/  @!P2 IMAD R15, R3, 0x180, RZ ;  /* 0x00000180030fa824 */ /* 0x000fe400078e02ff */
[----:B0-----:R-:W-:Y:S02]  /*34110*/  @!P2 IMAD.MOV.U32 R8, RZ, RZ, R24 ;  /* 0x000000ffff08a224 */ /* 0x001fe400078e0018 */
[----:B------:R-:W-:Y:S01]  /*34120*/  @!P2 IMAD.MOV.U32 R9, RZ, RZ, R30 ;  /* 0x000000ffff09a224 */ /* 0x000fe200078e001e */
[----:B------:R-:W-:-:S02]  /*34130*/  ISETP.LT.OR P3, PT, R29, 0xa, !P1 ;  /* 0x0000000a1d00780c */ /* 0x000fc40004f61670 */
[----:B---3--:R-:W-:-:S04]  /*34140*/  LOP3.LUT R10, R10, 0xff, RZ, 0xc0, !PT ;  /* 0x000000ff0a0a7812 */ /* 0x008fc800078ec0ff */
[----:B------:R-:W-:-:S05]  /*34150*/  F2FP.F16.E4M3.UNPACK_B R10, R10 ;  /* 0x0000000aff0a723e */ /* 0x000fca00020006ff */
[----:B------:R-:W-:Y:S02]  /*34160*/  HADD2.F32 R12, -RZ, R10.H0_H0 ;  /* 0x2000000aff0c7230 */ /* 0x000fe40000004100 */
[----:B------:R-:W-:-:S04]  /*34170*/  @!P2 IMAD.WIDE.U32 R10, R2, 0x180, R8 ;  /* 0x00000180020aa825 */ /* 0x000fc800078e0008 */
[----:B------:R-:W-:Y:S01]  /*34180*/  FMUL R12, R12, UR17 ;  /* 0x000000110c0c7c20 */ /* 0x000fe20008400000 */
[----:B------:R-:W-:Y:S01]  /*34190*/  @!P2 IMAD.IADD R8, R11, 0x1, R15 ;  /* 0x000000010b08a824 */ /* 0x000fe200078e020f */
[----:B-1----:R-:W-:Y:S02]  /*341a0*/  @!P2 IADD3 R10, P4, P5, R10, UR10, R16 ;  /* 0x0000000a0a0aac10 */ /* 0x002fe4000fd9e010 */
[----:B--2---:R-:W-:Y:S02]  /*341b0*/  FFMA R12, R37, UR18, R12 ;  /* 0x00000012250c7c23 */ /* 0x004fe4000800000c */
[----:B------:R-:W-:Y:S01]  /*341c0*/  @!P2 IADD3.X R11, R8, UR9, R17, P4, P5 ;  /* 0x00000009080bac10 */ /* 0x000fe2000a7ea411 */
[----:B------:R-:W-:Y:S01]  /*341d0*/  @!P3 IMAD.MOV.U32 R9, RZ, RZ, R30 ;  /* 0x000000ffff09b224 */ /* 0x000fe200078e001e */
[----:B------:R-:W-:Y:S01]  /*341e0*/  PRMT R8, RZ, 0x7610, R8 ;  /* 0x00007610ff087816 */ /* 0x000fe20000000008 */
[----:B------:R-:W0:Y:S01]  /*341f0*/  @!P3 LDC.64 R16, c[0x0][0x5c0] ;  /* 0x00017000ff10bb82 */ /* 0x000e220000000a00 */
[----:B------:R-:W-:Y:S01]  /*34200*/  F2FP.SATFINITE.E4M3.F32.PACK_AB_MERGE_C R13, RZ, R12, RZ ;  /* 0x0000000cff0d723e */ /* 0x000fe200048070ff */
[----:B------:R-:W-:Y:S01]  /*34210*/  @!P3 IMAD R15, R3, 0x180, RZ ;  /* 0x00000180030fb824 */ /* 0x000fe200078e02ff */
[----:B------:R-:W2:Y:S04]  /*34220*/  LDL.LU R37, [R1+0x6f8] ;  /* 0x0006f80001257983 */ /* 0x000ea80000300800 */
[----:B------:R1:W-:Y:S04]  /*34230*/  @!P2 STG.E.U8 desc[UR30][R10.64+0x8], R13 ;  /* 0x0000080d0a00a986 */ /* 0x0003e8000c10111e */
[----:B------:R-:W3:Y:S01]  /*34240*/  @!P3 LDG.E.U8 R8, desc[UR30][R6.64+0x9] ;  /* 0x0000091e0608b981 */ /* 0x000ee2000c1e1100 */
[----:B------:R-:W-:-:S03]  /*34250*/  ISETP.LT.OR P2, PT, R29, 0x11, !P0 ;  /* 0x000000111d00780c */ /* 0x000fc60004741670 */
[----:B------:R-:W2:Y:S01]  /*34260*/  LDL.LU R40, [R1+0x6fc] ;  /* 0x0006fc0001287983 */ /* 0x000ea20000300800 */
[----:B---3--:R-:W-:-:S04]  /*34270*/  LOP3.LUT R8, R8, 0xff, RZ, 0xc0, !PT ;  /* 0x000000ff08087812 */ /* 0x008fc800078ec0ff */
[----:B------:R-:W-:-:S05]  /*34280*/  F2FP.F16.E4M3.UNPACK_B R8, R8 ;  /* 0x00000008ff08723e */ /* 0x000fca00020006ff */
[----:B------:R-:W-:Y:S02]  /*34290*/  HADD2.F32 R12, -RZ, R8.H0_H0 ;  /* 0x20000008ff0c7230 */ /* 0x000fe40000004100 */
[----:B------:R-:W-:-:S03]  /*342a0*/  @!P3 IMAD.MOV.U32 R8, RZ, RZ, R24 ;  /* 0x000000ffff08b224 */ /* 0x000fc600078e0018 */
[----:B------:R-:W-:Y:S01]  /*342b0*/  FMUL R12, R12, UR17 ;  /* 0x000000110c0c7c20 */ /* 0x000fe20008400000 */
[----:B------:R-:W-:-:S04]  /*342c0*/  @!P3 IMAD.WIDE.U32 R8, R2, 0x180, R8 ;  /* 0x000001800208b825 */ /* 0x000fc800078e0008 */
[----:B----4-:R-:W-:Y:S01]  /*342d0*/  FFMA R12, R41, UR18, R12 ;  /* 0x00000012290c7c23 */ /* 0x010fe2000800000c */
[----:B-1----:R-:W-:Y:S01]  /*342e0*/  @!P3 IMAD.IADD R10, R9, 0x1, R15 ;  /* 0x00000001090ab824 */ /* 0x002fe200078e020f */
[----:B0-----:R-:W-:Y:S01]  /*342f0*/  @!P3 IADD3 R8, P4, P5, R8, UR10, R16 ;  /* 0x0000000a0808bc10 */ /* 0x001fe2000fd9e010 */
[----:B------:R-:W0:Y:S02]  /*34300*/  @!P2 LDC.64 R14, c[0x0][0x5c0] ;  /* 0x00017000ff0eab82 */ /* 0x000e240000000a00 */
[----:B------:R-:W-:Y:S02]  /*34310*/  F2FP.SATFINITE.E4M3.F32.PACK_AB_MERGE_C R13, RZ, R12, RZ ;  /* 0x0000000cff0d723e */ /* 0x000fe400048070ff */
[----:B------:R-:W-:Y:S02]  /*34320*/  @!P3 IADD3.X R9, R10, UR9, R17, P4, P5 ;  /* 0x000000090a09bc10 */ /* 0x000fe4000a7ea411 */
[----:B------:R-:W-:-:S03]  /*34330*/  PRMT R10, RZ, 0x7610, R10 ;  /* 0x00007610ff0a7816 */ /* 0x000fc6000000000a */
[----:B------:R1:W-:Y:S04]  /*34340*/  @!P3 STG.E.U8 desc[UR30][R8.64+0x9], R13 ;  /* 0x0000090d0800b986 */ /* 0x0003e8000c10111e */
[----:B------:R-:W3:Y:S01]  /*34350*/  @!P2 LDG.E.U8 R10, desc[UR30][R4.64+0x10] ;  /* 0x0000101e040aa981 */ /* 0x000ee2000c1e1100 */
[----:B------:R-:W-:Y:S01]  /*34360*/  ISETP.LT.OR P3, PT, R29, 0x12, !P0 ;  /* 0x000000121d00780c */ /* 0x000fe20004761670 */
[----:B-1----:R-:W-:Y:S02]  /*34370*/  @!P2 IMAD.MOV.U32 R8, RZ, RZ, R24 ;  /* 0x000000ffff08a224 */ /* 0x002fe400078e0018 */
[----:B------:R-:W-:Y:S01]  /*34380*/  @!P2 IMAD.MOV.U32 R9, RZ, RZ, R30 ;  /* 0x000000ffff09a224 */ /* 0x000fe200078e001e */
[----:B---3--:R-:W-:-:S04]  /*34390*/  LOP3.LUT R10, R10, 0xff, RZ, 0xc0, !PT ;  /* 0x000000ff0a0a7812 */ /* 0x008fc800078ec0ff */
        /* <DEDUP_REMOVED lines=10> */
[----:B------:R-:W3:Y:S01]  /*34440*/  LDL.LU R41, [R1+0x704] ;  /* 0x0007040001297983 */ /* 0x000ee20000300800 */
[----:B------:R-:W-:Y:S01]  /*34450*/  F2FP.SATFINITE.E4M3.F32.PACK_AB_MERGE_C R13, RZ, R12, RZ ;  /* 0x0000000cff0d723e */ /* 0x000fe200048070ff */
[----:B------:R-:W0:Y:S04]  /*34460*/  @!P3 LDC.64 R14, c[0x0][0x5c0] ;  /* 0x00017000ff0ebb82 */ /* 0x000e280000000a00 */
[----:B------:R1:W-:Y:S04]  /*34470*/  @!P2 STG.E.U8 desc[UR30][R8.64+0x10], R13 ;  /* 0x0000100d0800a986 */ /* 0x0003e8000c10111e */
[----:B------:R-:W4:Y:S01]  /*34480*/  @!P3 LDG.E.U8 R10, desc[UR30][R4.64+0x11] ;  /* 0x0000111e040ab981 */ /* 0x000f22000c1e1100 */
[----:B------:R-:W-:Y:S01]  /*34490*/  ISETP.LT.OR P2, PT, R29, 0x11, !P1 ;  /* 0x000000111d00780c */ /* 0x000fe20004f41670 */
[----:B-1----:R-:W-:-:S02]  /*344a0*/  @!P3 IMAD.MOV.U32 R8, RZ, RZ, R24 ;  /* 0x000000ffff08b224 */ /* 0x002fc400078e0018 */
[----:B------:R-:W-:-:S10]  /*344b0*/  @!P3 IMAD.MOV.U32 R9, RZ, RZ, R30 ;  /* 0x000000ffff09b224 */ /* 0x000fd400078e001e */
[----:B------:R-:W1:Y:S01]  /*344c0*/  @!P2 LDC.64 R16, c[0x0][0x5c0] ;  /* 0x00017000ff10ab82 */ /* 0x000e620000000a00 */
[----:B----4-:R-:W-:-:S04]  /*344d0*/  LOP3.LUT R10, R10, 0xff, RZ, 0xc0, !PT ;  /* 0x000000ff0a0a7812 */ /* 0x010fc800078ec0ff */
        /* <DEDUP_REMOVED lines=11> */
[----:B------:R-:W4:Y:S01]  /*34590*/  @!P2 LDG.E.U8 R10, desc[UR30][R6.64+0x10] ;  /* 0x0000101e060aa981 */ /* 0x000f22000c1e1100 */
[----:B------:R-:W-:Y:S02]  /*345a0*/  @!P2 IMAD R15, R3, 0x180, RZ ;  /* 0x00000180030fa824 */ /* 0x000fe400078e02ff */
[----:B0-----:R-:W-:Y:S02]  /*345b0*/  @!P2 IMAD.MOV.U32 R8, RZ, RZ, R24 ;  /* 0x000000ffff08a224 */ /* 0x001fe400078e0018 */
[----:B------:R-:W-:Y:S01]  /*345c0*/  @!P2 IMAD.MOV.U32 R9, RZ, RZ, R30 ;  /* 0x000000ffff09a224 */ /* 0x000fe200078e001e */
[----:B------:R-:W-:-:S02]  /*345d0*/  ISETP.LT.OR P3, PT, R29, 0x12, !P1 ;  /* 0x000000121d00780c */ /* 0x000fc40004f61670 */
[----:B----4-:R-:W-:-:S04]  /*345e0*/  LOP3.LUT R10, R10, 0xff, RZ, 0xc0, !PT ;  /* 0x000000ff0a0a7812 */ /* 0x010fc800078ec0ff */
        /* <DEDUP_REMOVED lines=15> */
[----:B------:R-:W4:Y:S01]  /*346e0*/  @!P3 LDG.E.U8 R8, desc[UR30][R6.64+0x11] ;  /* 0x0000111e0608b981 */ /* 0x000f22000c1e1100 */
[----:B------:R-:W-:-:S03]  /*346f0*/  ISETP.LT.OR P2, PT, R29, 0x19, !P0 ;  /* 0x000000191d00780c */ /* 0x000fc60004741670 */
[----:B------:R-:W2:Y:S01]  /*34700*/  LDL.LU R40, [R1+0x70c] ;  /* 0x00070c0001287983 */ /* 0x000ea20000300800 */
[----:B----4-:R-:W-:-:S04]  /*34710*/  LOP3.LUT R8, R8, 0xff, RZ, 0xc0, !PT ;  /* 0x000000ff08087812 */ /* 0x010fc800078ec0ff */
[----:B------:R-:W-:-:S05]  /*34720*/  F2FP.F16.E4M3.UNPACK_B R8, R8 ;  /* 0x00000008ff08723e */ /* 0x000fca00020006ff */
[----:B------:R-:W-:Y:S02]  /*34730*/  HADD2.F32 R12, -RZ, R8.H0_H0 ;  /* 0x20000008ff0c7230 */ /* 0x000fe40000004100 */
[----:B------:R-:W-:-:S04]  /*34740*/  @!P3 IMAD.MOV.U32 R8, RZ, RZ, R24 ;  /* 0x000000ffff08b224 */ /* 0x000fc800078e0018 */
[----:B------:R-:W-:-:S04]  /*34750*/  @!P3 IMAD.WIDE.U32 R8, R2, 0x180, R8 ;  /* 0x000001800208b825 */ /* 0x000fc800078e0008 */
[----:B------:R-:W-:Y:S01]  /*34760*/  FMUL R12, R12, UR17 ;  /* 0x000000110c0c7c20 */ /* 0x000fe20008400000 */
[----:B-1----:R-:W-:Y:S01]  /*34770*/  @!P3 IMAD.IADD R10, R9, 0x1, R15 ;  /* 0x00000001090ab824 */ /* 0x002fe200078e020f */
[----:B0-----:R-:W-:Y:S02]  /*34780*/  @!P3 IADD3 R8, P4, P5, R8, UR10, R16 ;  /* 0x0000000a0808bc10 */ /* 0x001fe4000fd9e010 */
[----:B---3--:R-:W-:Y:S01]  /*34790*/  FFMA R12, R41, UR18, R12 ;  /* 0x00000012290c7c23 */ /* 0x008fe2000800000c */
[----:B------:R-:W0:Y:S01]  /*347a0*/  @!P2 LDC.64 R14, c[0x0][0x5c0] ;  /* 0x00017000ff0eab82 */ /* 0x000e220000000a00 */
[----:B------:R-:W-:Y:S02]  /*347b0*/  @!P3 IADD3.X R9, R10, UR9, R17, P4, P5 ;  /* 0x000000090a09bc10 */ /* 0x000fe4000a7ea411 */
[----:B------:R-:W-:Y:S02]  /*347c0*/  PRMT R10, RZ, 0x7610, R10 ;  /* 0x00007610ff0a7816 */ /* 0x000fe4000000000a */
[----:B------:R-:W-:-:S05]  /*347d0*/  F2FP.SATFINITE.E4M3.F32.PACK_AB_MERGE_C R13, RZ, R12, RZ ;  /* 0x0000000cff0d723e */ /* 0x000fca00048070ff */
        /* <DEDUP_REMOVED lines=10> */
[----:B------:R-:W-:Y:S02]  /*34880*/  @!P2 IMAD R9, R3, 0x180, RZ ;  /* 0x000001800309a824 */ /* 0x000fe400078e02ff */
[----:B--2---:R-:W-:Y:S01]  /*34890*/  FFMA R12, R37, UR18, R12 ;  /* 0x00000012250c7c23 */ /* 0x004fe2000800000c */
[----:B0-----:R-:W-:Y:S02]  /*348a0*/  @!P2 IADD3 R8, P4, R10, R14, RZ ;  /* 0x0000000e0a08a210 */ /* 0x001fe40007f9e0ff */
[----:B------:R-:W-:Y:S01]  /*348b0*/  PRMT R10, RZ, 0x7610, R10 ;  /* 0x00007610ff0a7816 */ /* 0x000fe2000000000a */
[----:B------:R-:W2:Y:S01]  /*348c0*/  LDL.LU R37, [R1+0x710] ;  /* 0x0007100001257983 */ /* 0x000ea20000300800 */
[----:B------:R-:W-:Y:S02]  /*348d0*/  F2FP.SATFINITE.E4M3.F32.PACK_AB_MERGE_C R13, RZ, R12, RZ ;  /* 0x0000000cff0d723e */ /* 0x000fe400048070ff */
[----:B------:R-:W-:Y:S01]  /*348e0*/  @!P2 IADD3.X R9, R15, R11, R9, P4, !PT ;  /* 0x0000000b0f09a210 */ /* 0x000fe200027fe409 */
[----:B------:R-:W3:Y:S01]  /*348f0*/  LDL.LU R41, [R1+0x714] ;  /* 0x0007140001297983 */ /* 0x000ee20000300800 */
[----:B------:R-:W0:Y:S03]  /*34900*/  @!P3 LDC.64 R14, c[0x0][0x5c0] ;  /* 0x00017000ff0ebb82 */ /* 0x000e260000000a00 */
        /* <DEDUP_REMOVED lines=11> */
[----:B------:R-:W-:Y:S02]  /*349c0*/  @!P3 IMAD R9, R3, 0x180, RZ ;  /* 0x000001800309b824 */ /* 0x000fe400078e02ff */
[----:B------:R-:W-:Y:S01]  /*349d0*/  FFMA R12, R40, UR18, R12 ;  /* 0x00000012280c7c23 */ /* 0x000fe2000800000c */
[----:B0-----:R-:W-:Y:S02]  /*349e0*/  @!P3 IADD3 R8, P4, R10, R14, RZ ;  /* 0x0000000e0a08b210 */ /* 0x001fe40007f9e0ff */
[----:B------:R-:W-:Y:S02]  /*349f0*/  PRMT R10, RZ, 0x7610, R10 ;  /* 0x00007610ff0a7816 */ /* 0x000fe4000000000a */
[----:B------:R-:W-:Y:S02]  /*34a00*/  F2FP.SATFINITE.E4M3.F32.PACK_AB_MERGE_C R13, RZ, R12, RZ ;  /* 0x0000000cff0d723e */ /* 0x000fe400048070ff */
[----:B------:R-:W-:-:S05]  /*34a10*/  @!P3 IADD3.X R9, R15, R11, R9, P4, !PT ;  /* 0x0000000b0f09b210 */ /* 0x000fca00027fe409 */
[----:B------:R0:W-:Y:S04]  /*34a20*/  @!P3 STG.E.U8 desc[UR30][R8.64+0x19], R13 ;  /* 0x0000190d0800b986 */ /* 0x0001e8000c10111e */
[----:B------:R-:W4:Y:S01]  /*34a30*/  @!P2 LDG.E.U8 R10, desc[UR30][R6.64+0x18] ;  /* 0x0000181e060aa981 */ /* 0x000f22000c1e1100 */
[----:B------:R-:W-:Y:S01]  /*34a40*/  @!P2 IMAD R15, R3, 0x180, RZ ;  /* 0x00000180030fa824 */ /* 0x000fe200078e02ff */
[----:B------:R-:W-:Y:S01]  /*34a50*/  ISETP.LT.OR P3, PT, R29, 0x1a, !P1 ;  /* 0x0000001a1d00780c */ /* 0x000fe20004f61670 */
[----:B0-----:R-:W-:Y:S02]  /*34a60*/  @!P2 IMAD.MOV.U32 R8, RZ, RZ, R24 ;  /* 0x000000ffff08a224 */ /* 0x001fe400078e0018 */
[----:B------:R-:W-:Y:S01]  /*34a70*/  @!P2 IMAD.MOV.U32 R9, RZ, RZ, R30 ;  /* 0x000000ffff09a224 */ /* 0x000fe200078e001e */
        /* <DEDUP_REMOVED lines=8> */
[----:B------:R-:W-:Y:S02]  /*34b00*/  @!P2 IADD3.X R11, R8, UR9, R17, P4, P5 ;  /* 0x00000009080bac10 */ /* 0x000fe4000a7ea411 */
[----:B------:R-:W-:Y:S01]  /*34b10*/  PRMT R8, RZ, 0x7610, R8 ;  /* 0x00007610ff087816 */ /* 0x000fe20000000008 */
[----:B------:R-:W0:Y:S01]  /*34b20*/  @!P3 LDC.64 R16, c[0x0][0x5c0] ;  /* 0x00017000ff10bb82 */ /* 0x000e220000000a00 */
[----:B------:R-:W-:Y:S01]  /*34b30*/  F2FP.SATFINITE.E4M3.F32.PACK_AB_MERGE_C R13, RZ, R12, RZ ;  /* 0x0000000cff0d723e */ /* 0x000fe200048070ff */
[----:B------:R-:W-:-:S02]  /*34b40*/  @!P3 IMAD.MOV.U32 R9, RZ, RZ, R30 ;  /* 0x000000ffff09b224 */ /* 0x000fc400078e001e */
        /* <DEDUP_REMOVED lines=1441> */
[----:B------:R-:W-:Y:S02]  /*3a560*/  @!P2 IADD3.X R9, R15, R11, R9, P3, !PT ;  /* 0x0000000b0f09a210 */ /* 0x000fe40001ffe409 */
[----:B------:R-:W0:Y:S03]  /*3a570*/  @!P0 LDC.64 R14, c[0x0][0x5c0] ;  /* 0x00017000ff0e8b82 */ /* 0x000e260000000a00 */
[----:B------:R1:W-:Y:S04]  /*3a580*/  @!P2 STG.E.U8 desc[UR30][R8.64+0xb8], R13 ;  /* 0x0000b80d0800a986 */ /* 0x0003e8000c10111e */
[----:B------:R3:W4:Y:S01]  /*3a590*/  @!P0 LDG.E.U8 R10, desc[UR30][R4.64+0xb9] ;  /* 0x0000b91e040a8981 */ /* 0x000722000c1e1100 */
[----:B------:R-:W-:Y:S01]  /*3a5a0*/  ISETP.LT.OR P2, PT, R29, 0xb9, !P1 ;  /* 0x000000b91d00780c */ /* 0x000fe20004f41670 */
[----:B---3--:R-:W-:-:S02]  /*3a5b0*/  @!P0 IMAD.MOV.U32 R4, RZ, RZ, R24 ;  /* 0x000000ffff048224 */ /* 0x008fc400078e0018 */
[----:B------:R-:W-:Y:S02]  /*3a5c0*/  @!P0 IMAD.MOV.U32 R5, RZ, RZ, R30 ;  /* 0x000000ffff058224 */ /* 0x000fe400078e001e */
[----:B-1----:R-:W-:Y:S01]  /*3a5d0*/  @!P0 IMAD R8, R3, 0x180, RZ ;  /* 0x0000018003088824 */ /* 0x002fe200078e02ff */
[----:B----4-:R-:W-:-:S04]  /*3a5e0*/  LOP3.LUT R10, R10, 0xff, RZ, 0xc0, !PT ;  /* 0x000000ff0a0a7812 */ /* 0x010fc800078ec0ff */
[----:B------:R-:W-:-:S05]  /*3a5f0*/  F2FP.F16.E4M3.UNPACK_B R10, R10 ;  /* 0x0000000aff0a723e */ /* 0x000fca00020006ff */
[----:B------:R-:W-:-:S05]  /*3a600*/  HADD2.F32 R10, -RZ, R10.H0_H0 ;  /* 0x2000000aff0a7230 */ /* 0x000fca0000004100 */
[----:B------:R-:W-:Y:S01]  /*3a610*/  FMUL R12, R10, UR17 ;  /* 0x000000110a0c7c20 */ /* 0x000fe20008400000 */
[----:B------:R-:W-:-:S04]  /*3a620*/  @!P0 IMAD.WIDE.U32 R10, R2, 0x180, R4 ;  /* 0x00000180020a8825 */ /* 0x000fc800078e0004 */
[----:B------:R-:W-:Y:S01]  /*3a630*/  FFMA R12, R40, UR18, R12 ;  /* 0x00000012280c7c23 */ /* 0x000fe2000800000c */
[----:B0-----:R-:W-:-:S04]  /*3a640*/  @!P0 IADD3 R4, P3, R10, R14, RZ ;  /* 0x0000000e0a048210 */ /* 0x001fc80007f7e0ff */
[--C-:B------:R-:W-:Y:S02]  /*3a650*/  @!P0 IADD3.X R5, R15, R11, R8.reuse, P3, !PT ;  /* 0x0000000b0f058210 */ /* 0x100fe40001ffe408 */
[----:B------:R-:W-:Y:S02]  /*3a660*/  F2FP.SATFINITE.E4M3.F32.PACK_AB_MERGE_C R11, RZ, R12, RZ ;  /* 0x0000000cff0b723e */ /* 0x000fe400048070ff */
[----:B------:R-:W-:Y:S01]  /*3a670*/  PRMT R8, RZ, 0x7610, R8 ;  /* 0x00007610ff087816 */ /* 0x000fe20000000008 */
[----:B------:R-:W0:Y:S02]  /*3a680*/  @!P2 LDC.64 R14, c[0x0][0x5c0] ;  /* 0x00017000ff0eab82 */ /* 0x000e240000000a00 */
[----:B------:R1:W-:Y:S04]  /*3a690*/  @!P0 STG.E.U8 desc[UR30][R4.64+0xb9], R11 ;  /* 0x0000b90b04008986 */ /* 0x0003e8000c10111e */
[----:B------:R-:W3:Y:S01]  /*3a6a0*/  @!P2 LDG.E.U8 R8, desc[UR30][R6.64+0xb8] ;  /* 0x0000b81e0608a981 */ /* 0x000ee2000c1e1100 */
[----:B------:R-:W-:-:S02]  /*3a6b0*/  @!P2 IMAD R13, R3, 0x180, RZ ;  /* 0x00000180030da824 */ /* 0x000fc400078e02ff */
[----:B-1----:R-:W-:Y:S02]  /*3a6c0*/  @!P2 IMAD.MOV.U32 R4, RZ, RZ, R24 ;  /* 0x000000ffff04a224 */ /* 0x002fe400078e0018 */
[----:B------:R-:W-:Y:S01]  /*3a6d0*/  @!P2 IMAD.MOV.U32 R5, RZ, RZ, R30 ;  /* 0x000000ffff05a224 */ /* 0x000fe200078e001e */
[----:B------:R-:W-:Y:S01]  /*3a6e0*/  ISETP.LT.OR P1, PT, R29, 0xba, !P1 ;  /* 0x000000ba1d00780c */ /* 0x000fe20004f21670 */
[----:B------:R-:W-:Y:S01]  /*3a6f0*/  BSSY B1, `(.L_x_37) ;  /* 0x000000f000017945 */ /* 0x000fe20003800000 */
[----:B---3--:R-:W-:-:S04]  /*3a700*/  LOP3.LUT R8, R8, 0xff, RZ, 0xc0, !PT ;  /* 0x000000ff08087812 */ /* 0x008fc800078ec0ff */
[----:B------:R-:W-:-:S05]  /*3a710*/  F2FP.F16.E4M3.UNPACK_B R8, R8 ;  /* 0x00000008ff08723e */ /* 0x000fca00020006ff */
[----:B------:R-:W-:Y:S02]  /*3a720*/  HADD2.F32 R10, -RZ, R8.H0_H0 ;  /* 0x20000008ff0a7230 */ /* 0x000fe40000004100 */
[----:B------:R-:W-:-:S04]  /*3a730*/  @!P2 IMAD.WIDE.U32 R8, R2, 0x180, R4 ;  /* 0x000001800208a825 */ /* 0x000fc800078e0004 */
[----:B------:R-:W-:Y:S01]  /*3a740*/  FMUL R10, R10, UR17 ;  /* 0x000000110a0a7c20 */ /* 0x000fe20008400000 */
[----:B------:R-:W-:Y:S01]  /*3a750*/  @!P2 IMAD.IADD R12, R9, 0x1, R13 ;  /* 0x00000001090ca824 */ /* 0x000fe200078e020d */
[----:B0-----:R-:W-:Y:S02]  /*3a760*/  @!P2 IADD3 R8, P0, P3, R8, UR10, R14 ;  /* 0x0000000a0808ac10 */ /* 0x001fe4000fb1e00e */
[----:B--2---:R-:W-:Y:S02]  /*3a770*/  FFMA R10, R37, UR18, R10 ;  /* 0x00000012250a7c23 */ /* 0x004fe4000800000a */
[----:B------:R-:W-:-:S03]  /*3a780*/  @!P2 IADD3.X R9, R12, UR9, R15, P0, P3 ;  /* 0x000000090c09ac10 */ /* 0x000fc600087e640f */
[----:B------:R-:W-:-:S05]  /*3a790*/  F2FP.SATFINITE.E4M3.F32.PACK_AB_MERGE_C R5, RZ, R10, RZ ;  /* 0x0000000aff05723e */ /* 0x000fca00048070ff */
[----:B------:R0:W-:Y:S01]  /*3a7a0*/  @!P2 STG.E.U8 desc[UR30][R8.64+0xb8], R5 ;  /* 0x0000b8050800a986 */ /* 0x0001e2000c10111e */
[----:B------:R-:W-:Y:S01]  /*3a7b0*/  PRMT R4, RZ, 0x7610, R4 ;  /* 0x00007610ff047816 */ /* 0x000fe20000000004 */
[----:B------:R-:W-:Y:S06]  /*3a7c0*/  @P1 BRA `(.L_x_38) ;  /* 0x0000000000041947 */ /* 0x000fec0003800000 */
[----:B------:R1:W5:Y:S02]  /*3a7d0*/  LDG.E.U8 R4, desc[UR30][R6.64+0xb9] ;  /* 0x0000b91e06047981 */ /* 0x000364000c1e1100 */
.L_x_38:
[----:B------:R-:W-:Y:S05]  /*3a7e0*/  BSYNC B1 ;  /* 0x0000000000017941 */ /* 0x000fea0003800000 */
.L_x_37:
[----:B------:R-:W-:Y:S05]  /*3a7f0*/  @P1 BRA `(.L_x_39) ;  /* 0x0000012800cc1947 */ /* 0x000fea0003800000 */
[----:B-1----:R-:W2:Y:S01]  /*3a800*/  LDL.LU R6, [R1+0x854] ;  /* 0x0008540001067983 */ /* 0x002ea20000300800 */
[----:B-----5:R-:W-:Y:S01]  /*3a810*/  LOP3.LUT R4, R4, 0xff, RZ, 0xc0, !PT ;  /* 0x000000ff04047812 */ /* 0x020fe200078ec0ff */
[----:B------:R-:W-:Y:S01]  /*3a820*/  IMAD.MOV.U32 R25, RZ, RZ, R30 ;  /* 0x000000ffff197224 */ /* 0x000fe200078e001e */
[----:B------:R-:W-:Y:S01]  /*3a830*/  ULDC.64 UR20, c[0x0][0x5c0] ;  /* 0x0001700000147ab9 */ /* 0x000fe20000000a00 */
[----:B------:R-:W-:Y:S01]  /*3a840*/  IMAD R3, R3, 0x180, RZ ;  /* 0x0000018003037824 */ /* 0x000fe200078e02ff */
[----:B------:R-:W-:Y:S01]  /*3a850*/  F2FP.F16.E4M3.UNPACK_B R4, R4 ;  /* 0x00000004ff04723e */ /* 0x000fe200020006ff */
[----:B------:R-:W-:-:S04]  /*3a860*/  IMAD.WIDE.U32 R24, R2, 0x180, R24 ;  /* 0x0000018002187825 */ /* 0x000fc800078e0018 */
[----:B------:R-:W-:Y:S02]  /*3a870*/  HADD2.F32 R4, -RZ, R4.H0_H0 ;  /* 0x20000004ff047230 */ /* 0x000fe40000004100 */
[----:B0-----:R-:W-:Y:S02]  /*3a880*/  IMAD.U32 R5, RZ, RZ, UR20 ;  /* 0x00000014ff057e24 */ /* 0x001fe4000f8e00ff */
[----:B------:R-:W-:Y:S02]  /*3a890*/  IMAD.IADD R3, R25, 0x1, R3 ;  /* 0x0000000119037824 */ /* 0x000fe400078e0203 */
[----:B------:R-:W-:Y:S01]  /*3a8a0*/  FMUL R4, R4, UR17 ;  /* 0x0000001104047c20 */ /* 0x000fe20008400000 */
[----:B------:R-:W-:Y:S01]  /*3a8b0*/  IMAD.U32 R2, RZ, RZ, UR21 ;  /* 0x00000015ff027e24 */ /* 0x000fe2000f8e00ff */
[----:B------:R-:W-:-:S04]  /*3a8c0*/  IADD3 R24, P0, P1, R24, UR10, R5 ;  /* 0x0000000a18187c10 */ /* 0x000fc8000f91e005 */
[----:B------:R-:W-:Y:S01]  /*3a8d0*/  IADD3.X R25, R3, UR9, R2, P0, P1 ;  /* 0x0000000903197c10 */ /* 0x000fe200087e2402 */
[----:B--2---:R-:W-:-:S05]  /*3a8e0*/  FFMA R4, R6, UR18, R4 ;  /* 0x0000001206047c23 */ /* 0x004fca0008000004 */
[----:B------:R-:W-:-:S05]  /*3a8f0*/  F2FP.SATFINITE.E4M3.F32.PACK_AB_MERGE_C R3, RZ, R4, RZ ;  /* 0x00000004ff03723e */ /* 0x000fca00048070ff */
[----:B------:R2:W-:Y:S01]  /*3a900*/  STG.E.U8 desc[UR30][R24.64+0xb9], R3 ;  /* 0x0000b90318007986 */ /* 0x0005e2000c10111e */
[----:B------:R-:W-:Y:S05]  /*3a910*/  BRA `(.L_x_39) ;  /* 0x0000012800847947 */ /* 0x000fea0003800000 */
.L_x_36:
[----:B------:R-:W-:Y:S01]  /*3a920*/  ISETP.GE.AND P1, PT, R28, 0x1, PT ;  /* 0x000000011c00780c */ /* 0x000fe20003f26270 */
[----:B------:R-:W2:Y:S03]  /*3a930*/  LDL.LU R57, [R1+0x300] ;  /* 0x0003000001397983 */ /* 0x000ea60000300800 */
[C---:B------:R-:W-:Y:S01]  /*3a940*/  ISETP.LT.OR P0, PT, R29.reuse, 0x1, !P1 ;  /* 0x000000011d00780c */ /* 0x040fe20004f01670 */
[----:B------:R-:W-:Y:S01]  /*3a950*/  FMUL R31, R4, UR18 ;  /* 0x00000012041f7c20 */ /* 0x000fe20008400000 */
[----:B------:R-:W-:Y:S01]  /*3a960*/  ISETP.LT.OR P3, PT, R29, 0x2, !P1 ;  /* 0x000000021d00780c */ /* 0x000fe20004f61670 */
[----:B------:R-:W-:Y:S01]  /*3a970*/  FMUL R8, R8, UR18 ;  /* 0x0000001208087c20 */ /* 0x000fe20008400000 */
        /* <DEDUP_REMOVED lines=9> */
[----:B------:R-:W0:Y:S01]  /*3aa10*/  @!P0 LDC.64 R26, c[0x0][0x5c0] ;  /* 0x00017000ff1a8b82 */ /* 0x000e220000000a00 */
[----:B------:R-:W-:Y:S01]  /*3aa20*/  F2FP.SATFINITE.E4M3.F32.PACK_AB_MERGE_C R31, RZ, R31, RZ ;  /* 0x0000001fff1f723e */ /* 0x000fe200048070ff */
        /* <DEDUP_REMOVED lines=22> */
[----:B0-----:R-:W-:Y:S01]  /*3ab90*/  @!P0 IADD3 R26, P2, R24, R26, RZ ;  /* 0x0000001a181a8210 */ /* 0x001fe20007f5e0ff */
[----:B------:R-:W-:Y:S01]  /*3aba0*/  FMUL R232, R232, UR18 ;  /* 0x00000012e8e87c20 */ /* 0x000fe20008400000 */
[----:B------:R-:W-:Y:S01]  /*3abb0*/  FMUL R233, R233, UR18 ;  /* 0x00000012e9e97c20 */ /* 0x000fe20008400000 */
[----:B------:R-:W3:Y:S02]  /*3abc0*/  LDL.LU R56, [R1+0x304] ;  /* 0x0003040001387983 */ /* 0x000ee40000300800 */
[----:B------:R-:W-:Y:S01]  /*3abd0*/  @!P0 IMAD.X R27, R30, 0x1, R27, P2 ;  /* 0x000000011e1b8824 */ /* 0x000fe200010e061b */
[----:B------:R-:W-:Y:S01]  /*3abe0*/  F2FP.SATFINITE.E4M3.F32.PACK_AB_MERGE_C R8, RZ, R8, RZ ;  /* 0x00000008ff08723e */ /* 0x000fe200048070ff */
[----:B------:R-:W-:Y:S01]  /*3abf0*/  FMUL R234, R234, UR18 ;  /* 0x00000012eaea7c20 */ /* 0x000fe20008400000 */
[----:B------:R-:W-:Y:S01]  /*3ac00*/  F2FP.SATFINITE.E4M3.F32.PACK_AB_MERGE_C R9, RZ, R9, RZ ;  /* 0x00000009ff09723e */ /* 0x000fe200048070ff */
[----:B------:R-:W-:Y:S01]  /*3ac10*/  FMUL R235, R235, UR18 ;  /* 0x00000012ebeb7c20 */ /* 0x000fe20008400000 */
[----:B------:R0:W-:Y:S01]  /*3ac20*/  @!P0 STG.E.U8 desc[UR30][R26.64], R31 ;  /* 0x0000001f1a008986 */ /* 0x0001e2000c10111e */
[----:B------:R-:W-:-:S02]  /*3ac30*/  LOP3.LUT R4, R4, 0xfdffffff, RZ, 0xc0, !PT ;  /* 0xfdffffff04047812 */ /* 0x000fc400078ec0ff */
[----:B------:R-:W-:Y:S01]  /*3ac40*/  F2FP.SATFINITE.E4M3.F32.PACK_AB_MERGE_C R10, RZ, R10, RZ ;  /* 0x0000000aff0a723e */ /* 0x000fe200048070ff */
[----:B------:R-:W-:Y:S01]  /*3ac50*/  FMUL R236, R236, UR18 ;  /* 0x00000012ecec7c20 */ /* 0x000fe20008400000 */
[----:B------:R-:W-:Y:S01]  /*3ac60*/  F2FP.SATFINITE.E4M3.F32.PACK_AB_MERGE_C R11, RZ, R11, RZ ;  /* 0x0000000bff0b723e */ /* 0x000fe200048070ff */
[----:B------:R-:W-:Y:S01]  /*3ac70*/  FMUL R237, R237, UR18 ;  /* 0x00000012eded7c20 */ /* 0x000fe20008400000 */
[----:B------:R-:W-:Y:S01]  /*3ac80*/  F2FP.SATFINITE.E4M3.F32.PACK_AB_MERGE_C R12, RZ, R12, RZ ;  /* 0x0000000cff0c723e */ /* 0x000fe200048070ff */
[----:B------:R-:W4:Y:S01]  /*3ac90*/  LDL.LU R58, [R1+0x308] ;  /* 0x00030800013a7983 */ /* 0x000f220000300800 */
[----:B------:R-:W-:Y:S02]  /*3aca0*/  ISETP.GE.AND P0, PT, R28, 0x9, PT ;  /* 0x000000091c00780c */ /* 0x000fe40003f06270 */
[----:B------:R-:W-:Y:S01]  /*3acb0*/  F2FP.SATFINITE.E4M3.F32.PACK_AB_MERGE_C R13, RZ, R13, RZ ;  /* 0x0000000dff0d723e */ /* 0x000fe200048070ff */
[----:B0-----:R-:W0:Y:S01]  /*3acc0*/  @!P3 LDC.64 R26, c[0x0][0x5c0] ;  /* 0x00017000ff1abb82 */ /* 0x001e220000000a00 */
[----:B------:R-:W-:Y:S01]  /*3acd0*/  ISETP.LT.OR P2, PT, R29, 0x1, !P0 ;  /* 0x000000011d00780c */ /* 0x000fe20004741670 */
[----:B------:R-:W-:Y:S01]  /*3ace0*/  FMUL R31, R5, UR18 ;  /* 0x00000012051f7c20 */ /* 0x000fe20008400000 */
[----:B------:R-:W-:-:S02]  /*3acf0*/  F2FP.SATFINITE.E4M3.F32.PACK_AB_MERGE_C R14, RZ, R14, RZ ;  /* 0x0000000eff0e723e */ /* 0x000fc400048070ff */
[----:B------:R-:W-:Y:S02]  /*3ad00*/  F2FP.SATFINITE.E4M3.F32.PACK_AB_MERGE_C R15, RZ, R15, RZ ;  /* 0x0000000fff0f723e */ /* 0x000fe400048070ff */
[----:B------:R-:W-:Y:S02]  /*3ad10*/  F2FP.SATFINITE.E4M3.F32.PACK_AB_MERGE_C R31, RZ, R31, RZ ;  /* 0x0000001fff1f723e */ /* 0x000fe400048070ff */
[----:B------:R-:W-:Y:S02]  /*3ad20*/  F2FP.SATFINITE.E4M3.F32.PACK_AB_MERGE_C R16, RZ, R16, RZ ;  /* 0x00000010ff10723e */ /* 0x000fe400048070ff */
[----:B------:R-:W-:Y:S02]  /*3ad30*/  F2FP.SATFINITE.E4M3.F32.PACK_AB_MERGE_C R17, RZ, R17, RZ ;  /* 0x00000011ff11723e */ /* 0x000fe400048070ff */
[----:B------:R-:W-:Y:S02]  /*3ad40*/  F2FP.SATFINITE.E4M3.F32.PACK_AB_MERGE_C R18, RZ, R18, RZ ;  /* 0x00000012ff12723e */ /* 0x000fe400048070ff */
[----:B------:R-:W-:-:S02]  /*3ad50*/  F2FP.SATFINITE.E4M3.F32.PACK_AB_MERGE_C R19, RZ, R19, RZ ;  /* 0x00000013ff13723e */ /* 0x000fc400048070ff */
[----:B------:R-:W-:Y:S02]  /*3ad60*/  F2FP.SATFINITE.E4M3.F32.PACK_AB_MERGE_C R20, RZ, R20, RZ ;  /* 0x00000014ff14723e */ /* 0x000fe400048070ff */
[----:B------:R-:W-:Y:S02]  /*3ad70*/  F2FP.SATFINITE.E4M3.F32.PACK_AB_MERGE_C R21, RZ, R21, RZ ;  /* 0x00000015ff15723e */ /* 0x000fe400048070ff */
[----:B------:R-:W-:Y:S02]  /*3ad80*/  F2FP.SATFINITE.E4M3.F32.PACK_AB_MERGE_C R22, RZ, R22, RZ ;  /* 0x00000016ff16723e */ /* 0x000fe400048070ff */
[----:B------:R-:W-:Y:S02]  /*3ad90*/  F2FP.SATFINITE.E4M3.F32.PACK_AB_MERGE_C R23, RZ, R23, RZ ;  /* 0x00000017ff17723e */ /* 0x000fe400048070ff */
[----:B0-----:R-:W-:Y:S02]  /*3ada0*/  @!P3 IADD3 R26, P4, R24, R26, RZ ;  /* 0x0000001a181ab210 */ /* 0x001fe40007f9e0ff */
[----:B------:R-:W-:-:S02]  /*3adb0*/  F2FP.SATFINITE.E4M3.F32.PACK_AB_MERGE_C R216, RZ, R216, RZ ;  /* 0x000000d8ffd8723e */ /* 0x000fc400048070ff */
[----:B------:R-:W-:Y:S01]  /*3adc0*/  F2FP.SATFINITE.E4M3.F32.PACK_AB_MERGE_C R217, RZ, R217, RZ ;  /* 0x000000d9ffd9723e */ /* 0x000fe200048070ff */
[----:B------:R-:W-:Y:S01]  /*3add0*/  @!P3 IMAD.X R27, R30, 0x1, R27, P4 ;  /* 0x000000011e1bb824 */ /* 0x000fe200020e061b */
[----:B------:R-:W-:Y:S02]  /*3ade0*/  F2FP.SATFINITE.E4M3.F32.PACK_AB_MERGE_C R218, RZ, R218, RZ ;  /* 0x000000daffda723e */ /* 0x000fe400048070ff */
[----:B------:R-:W-:Y:S02]  /*3adf0*/  F2FP.SATFINITE.E4M3.F32.PACK_AB_MERGE_C R219, RZ, R219, RZ ;  /* 0x000000dbffdb723e */ /* 0x000fe400048070ff */
[----:B------:R0:W-:Y:S01]  /*3ae00*/  @!P3 STG.E.U8 desc[UR30][R26.64+0x1], R31 ;  /* 0x0000011f1a00b986 */ /* 0x0001e2000c10111e */
[----:B------:R-:W-:Y:S02]  /*3ae10*/  ISETP.LT.OR P3, PT, R29, 0x2, !P0 ;  /* 0x000000021d00780c */ /* 0x000fe40004761670 */
[----:B------:R-:W-:Y:S02]  /*3ae20*/  F2FP.SATFINITE.E4M3.F32.PACK_AB_MERGE_C R220, RZ, R220, RZ ;  /* 0x000000dcffdc723e */ /* 0x000fe400048070ff */
[----:B------:R-:W-:-:S02]  /*3ae30*/  F2FP.SATFINITE.E4M3.F32.PACK_AB_MERGE_C R221, RZ, R221, RZ ;  /* 0x000000ddffdd723e */ /* 0x000fc400048070ff */
[----:B------:R-:W-:Y:S02]  /*3ae40*/  LOP3.LUT R5, R5, 0xfffffffe, RZ, 0xc0, !PT ;  /* 0xfffffffe05057812 */ /* 0x000fe400078ec0ff */
[----:B------:R-:W-:Y:S02]  /*3ae50*/  F2FP.SATFINITE.E4M3.F32.PACK_AB_MERGE_C R222, RZ, R222, RZ ;  /* 0x000000deffde723e */ /* 0x000fe400048070ff */
[----:B------:R-:W-:Y:S01]  /*3ae60*/  F2FP.SATFINITE.E4M3.F32.PACK_AB_MERGE_C R223, RZ, R223, RZ ;  /* 0x000000dfffdf723e */ /* 0x000fe200048070ff */
[----:B0-----:R-:W0:Y:S01]  /*3ae70*/  @!P2 LDC.64 R26, c[0x0][0x5c0] ;  /* 0x00017000ff1aab82 */ /* 0x001e220000000a00 */
[----:B------:R-:W-:Y:S01]  /*3ae80*/  FMUL R31, R6, UR18 ;  /* 0x00000012061f7c20 */ /* 0x000fe20008400000 */
[----:B------:R-:W-:Y:S02]  /*3ae90*/  F2FP.SATFINITE.E4M3.F32.PACK_AB_MERGE_C R224, RZ, R224, RZ ;  /* 0x000000e0ffe0723e */ /* 0x000fe400048070ff */
[----:B------:R-:W-:Y:S02]  /*3aea0*/  F2FP.SATFINITE.E4M3.F32.PACK_AB_MERGE_C R225, RZ, R225, RZ ;  /* 0x000000e1ffe1723e */ /* 0x000fe400048070ff */
        /* <DEDUP_REMOVED lines=9> */
[----:B0-----:R-:W-:Y:S02]  /*3af40*/  @!P2 IADD3 R26, P4, P5, R24, UR10, R26 ;  /* 0x0000000a181aac10 */ /* 0x001fe4000fd9e01a */
[----:B------:R-:W-:Y:S02]  /*3af50*/  F2FP.SATFINITE.E4M3.F32.PACK_AB_MERGE_C R234, RZ, R234, RZ ;  /* 0x000000eaffea723e */ /* 0x000fe400048070ff */
[----:B------:R-:W-:Y:S02]  /*3af60*/  @!P2 IADD3.X R27, R30, UR9, R27, P4, P5 ;  /* 0x000000091e1bac10 */ /* 0x000fe4000a7ea41b */
[----:B------:R-:W-:-:S02]  /*3af70*/  F2FP.SATFINITE.E4M3.F32.PACK_AB_MERGE_C R235, RZ, R235, RZ ;  /* 0x000000ebffeb723e */ /* 0x000fc400048070ff */
[----:B------:R-:W-:Y:S01]  /*3af80*/  F2FP.SATFINITE.E4M3.F32.PACK_AB_MERGE_C R236, RZ, R236, RZ ;  /* 0x000000ecffec723e */ /* 0x000fe200048070ff */
[----:B------:R0:W-:Y:S01]  /*3af90*/  @!P2 STG.E.U8 desc[UR30][R26.64], R31 ;  /* 0x0000001f1a00a986 */ /* 0x0001e2000c10111e */
[----:B------:R-:W-:Y:S02]  /*3afa0*/  ISETP.LT.OR P2, PT, R29, 0x9, !P1 ;  /* 0x000000091d00780c */ /* 0x000fe40004f41670 */
[----:B------:R-:W-:Y:S01]  /*3afb0*/  F2FP.SATFINITE.E4M3.F32.PACK_AB_MERGE_C R237, RZ, R237, RZ ;  /* 0x000000edffed723e */ /* 0x000fe200048070ff */
[----:B0-----:R-:W0:Y:S01]  /*3afc0*/  @!P3 LDC.64 R26, c[0x0][0x5c0] ;  /* 0x00017000ff1abb82 */ /* 0x001e220000000a00 */
[----:B------:R-:W-:-:S05]  /*3afd0*/  FMUL R31, R7, UR18 ;  /* 0x00000012071f7c20 */ /* 0x000fca0008400000 */
[----:B------:R-:W-:-:S04]  /*3afe0*/  F2FP.SATFINITE.E4M3.F32.PACK_AB_MERGE_C R31, RZ, R31, RZ ;  /* 0x0000001fff1f723e */ /* 0x000fc800048070ff */
[----:B------:R-:W1:Y:S01]  /*3aff0*/  @!P2 LDC.64 R32, c[0x0][0x5c0] ;  /* 0x00017000ff20ab82 */ /* 0x000e620000000a00 */
[----:B0-----:R-:W-:-:S04]  /*3b000*/  @!P3 IADD3 R26, P4, P5, R24, UR10, R26 ;  /* 0x0000000a181abc10 */ /* 0x001fc8000fd9e01a */
[----:B------:R-:W-:Y:S02]  /*3b010*/  @!P3 IADD3.X R27, R30, UR9, R27, P4, P5 ;  /* 0x000000091e1bbc10 */ /* 0x000fe4000a7ea41b */
[C---:B------:R-:W-:Y:S02]  /*3b020*/  ISETP.LT.OR P5, PT, R29.reuse, 0x9, !P0 ;  /* 0x000000091d00780c */ /* 0x040fe400047a1670 */
[----:B------:R-:W-:Y:S01]  /*3b030*/  ISETP.LT.OR P4, PT, R29, 0xa, !P0 ;  /* 0x0000000a1d00780c */ /* 0x000fe20004781670 */
[----:B------:R1:W-:Y:S02]  /*3b040*/  @!P3 STG.E.U8 desc[UR30][R26.64+0x1], R31 ;  /* 0x0000011f1a00b986 */ /* 0x0003e4000c10111e */
[----:B-1----:R-:W-:-:S10]  /*3b050*/  @!P2 IADD3 R26, P3, R24, R32, RZ ;  /* 0x00000020181aa210 */ /* 0x002fd40007f7e0ff */
[----:B------:R-:W-:Y:S01]  /*3b060*/  @P4 LOP3.LUT R4, R4, 0x2000000, RZ, 0xfc, !PT ;  /* 0x0200000004044812 */ /* 0x000fe200078efcff */
[----:B------:R-:W-:Y:S02]  /*3b070*/  @!P2 IMAD.X R27, R30, 0x1, R33, P3 ;  /* 0x000000011e1ba824 */ /* 0x000fe400018e0621 */
[----:B------:R-:W0:Y:S03]  /*3b080*/  @!P5 LDC.64 R32, c[0x0][0x5c0] ;  /* 0x00017000ff20db82 */ /* 0x000e260000000a00 */
[----:B------:R1:W-:Y:S05]  /*3b090*/  @!P2 STG.E.U8 desc[UR30][R26.64+0x8], R8 ;  /* 0x000008081a00a986 */ /* 0x0003ea000c10111e */
[----:B-1----:R-:W1:Y:S01]  /*3b0a0*/  @!P4 LDC.64 R26, c[0x0][0x5c0] ;  /* 0x00017000ff1acb82 */ /* 0x002e620000000a00 */
[----:B0-----:R-:W-:-:S04]  /*3b0b0*/  @!P5 IADD3 R32, P2, P3, R24, UR10, R32 ;  /* 0x0000000a1820dc10 */ /* 0x001fc8000fb5e020 */
[----:B------:R-:W-:Y:S02]  /*3b0c0*/  @!P5 IADD3.X R33, R30, UR9, R33, P2, P3 ;  /* 0x000000091e21dc10 */ /* 0x000fe400097e6421 */
[----:B-1----:R-:W-:-:S04]  /*3b0d0*/  @!P4 IADD3 R34, P2, P3, R24, UR10, R26 ;  /* 0x0000000a1822cc10 */ /* 0x002fc8000fb5e01a */
[----:B------:R-:W-:Y:S02]  /*3b0e0*/  @!P4 IADD3.X R35, R30, UR9, R27, P2, P3 ;  /* 0x000000091e23cc10 */ /* 0x000fe400097e641b */
[C---:B------:R-:W-:Y:S02]  /*3b0f0*/  ISETP.LT.OR P2, PT, R29.reuse, 0xa, !P1 ;  /* 0x0000000a1d00780c */ /* 0x040fe40004f41670 */
[----:B------:R-:W-:-:S11]  /*3b100*/  ISETP.LT.OR P4, PT, R29, 0x19, !P0 ;  /* 0x000000191d00780c */ /* 0x000fd60004781670 */
[----:B------:R-:W0:Y:S02]  /*3b110*/  @!P2 LDC.64 R26, c[0x0][0x5c0] ;  /* 0x00017000ff1aab82 */ /* 0x000e240000000a00 */
[----:B0-----:R-:W-:-:S05]  /*3b120*/  @!P2 IADD3 R26, P3, R24, R26, RZ ;  /* 0x0000001a181aa210 */ /* 0x001fca0007f7e0ff */
[----:B------:R-:W-:Y:S01]  /*3b130*/  @!P2 IMAD.X R27, R30, 0x1, R27, P3 ;  /* 0x000000011e1ba824 */ /* 0x000fe200018e061b */
[----:B------:R-:W-:-:S04]  /*3b140*/  ISETP.LT.OR P3, PT, R29, 0x11, !P0 ;  /* 0x000000111d00780c */ /* 0x000fc80004761670 */
[----:B------:R0:W-:Y:S04]  /*3b150*/  @!P2 STG.E.U8 desc[UR30][R26.64+0x9], R9 ;  /* 0x000009091a00a986 */ /* 0x0001e8000c10111e */
[----:B------:R-:W-:Y:S05]  /*3b160*/  @!P5 STG.E.U8 desc[UR30][R32.64+0x8], R10 ;  /* 0x0000080a2000d986 */ /* 0x000fea000c10111e */
[----:B0-----:R-:W0:Y:S02]  /*3b170*/  @!P3 LDC.64 R8, c[0x0][0x5c0] ;  /* 0x00017000ff08bb82 */ /* 0x001e240000000a00 */
[----:B0-----:R-:W-:-:S04]  /*3b180*/  @!P3 IADD3 R36, P2, P6, R24, UR10, R8 ;  /* 0x0000000a1824bc10 */ /* 0x001fc8000fe5e008 */
[----:B------:R-:W-:Y:S02]  /*3b190*/  @!P3 IADD3.X R37, R30, UR9, R9, P2, P6 ;  /* 0x000000091e25bc10 */ /* 0x000fe400097ec409 */
[----:B------:R-:W-:-:S13]  /*3b1a0*/  ISETP.LT.OR P2, PT, R29, 0x12, !P0 ;  /* 0x000000121d00780c */ /* 0x000fda0004741670 */
[----:B------:R-:W0:Y:S02]  /*3b1b0*/  @!P2 LDC.64 R8, c[0x0][0x5c0] ;  /* 0x00017000ff08ab82 */ /* 0x000e240000000a00 */
[----:B0-----:R-:W-:-:S04]  /*3b1c0*/  @!P2 IADD3 R26, P5, P6, R24, UR10, R8 ;  /* 0x0000000a181aac10 */ /* 0x001fc8000febe008 */
[----:B------:R-:W-:Y:S02]  /*3b1d0*/  @!P2 IADD3.X R27, R30, UR9, R9, P5, P6 ;  /* 0x000000091e1bac10 */ /* 0x000fe4000afec409 */
[----:B------:R-:W0:Y:S02]  /*3b1e0*/  @!P4 LDC.64 R8, c[0x0][0x5c0] ;  /* 0x00017000ff08cb82 */ /* 0x000e240000000a00 */
[----:B0-----:R-:W-:-:S04]  /*3b1f0*/  @!P4 IADD3 R38, P5, P6, R24, UR10, R8 ;  /* 0x0000000a1826cc10 */ /* 0x001fc8000febe008 */
[----:B------:R-:W-:Y:S02]  /*3b200*/  @!P4 IADD3.X R39, R30, UR9, R9, P5, P6 ;  /* 0x000000091e27cc10 */ /* 0x000fe4000afec409 */
[C---:B------:R-:W-:Y:S02]  /*3b210*/  LOP3.LUT P4, RZ, R4.reuse, 0x2000000, RZ, 0xc0, !PT ;  /* 0x0200000004ff7812 */ /* 0x040fe4000788c0ff */
[----:B------:R-:W-:Y:S02]  /*3b220*/  ISETP.LT.OR P6, PT, R29, 0x1a, !P0 ;  /* 0x0000001a1d00780c */ /* 0x000fe400047c1670 */
[----:B------:R-:W-:-:S09]  /*3b230*/  LOP3.LUT R4, R4, 0xfeffffff, RZ, 0xc0, !PT ;  /* 0xfeffffff04047812 */ /* 0x000fd200078ec0ff */
[----:B------:R-:W-:Y:S01]  /*3b240*/  @!P4 STG.E.U8 desc[UR30][R34.64+0x9], R11 ;  /* 0x0000090b2200c986 */ /* 0x000fe2000c10111e */
[----:B------:R-:W-:-:S13]  /*3b250*/  ISETP.LT.OR P4, PT, R29, 0x11, !P1 ;  /* 0x000000111d00780c */ /* 0x000fda0004f81670 */
[----:B------:R-:W0:Y:S02]  /*3b260*/  @!P4 LDC.64 R8, c[0x0][0x5c0] ;  /* 0x00017000ff08cb82 */ /* 0x000e240000000a00 */
[----:B0-----:R-:W-:-:S05]  /*3b270*/  @!P4 IADD3 R8, P5, R24, R8, RZ ;  /* 0x000000081808c210 */ /* 0x001fca0007fbe0ff */
[----:B------:R-:W-:-:S05]  /*3b280*/  @!P4 IMAD.X R9, R30, 0x1, R9, P5 ;  /* 0x000000011e09c824 */ /* 0x000fca00028e0609 */
[----:B------:R0:W-:Y:S02]  /*3b290*/  @!P4 STG.E.U8 desc[UR30][R8.64+0x10], R12 ;  /* 0x0000100c0800c986 */ /* 0x0001e4000c10111e */
[----:B0-----:R-:W0:Y:S02]  /*3b2a0*/  @!P6 LDC.64 R8, c[0x0][0x5c0] ;  /* 0x00017000ff08eb82 */ /* 0x001e240000000a00 */
[----:B0-----:R-:W-:-:S04]  /*3b2b0*/  @!P6 IADD3 R10, P4, P5, R24, UR10, R8 ;  /* 0x0000000a180aec10 */ /* 0x001fc8000fd9e008 */
[----:B------:R-:W-:Y:S02]  /*3b2c0*/  @!P6 IADD3.X R11, R30, UR9, R9, P4, P5 ;  /* 0x000000091e0bec10 */ /* 0x000fe4000a7ea409 */
[----:B------:R-:W-:-:S13]  /*3b2d0*/  ISETP.LT.OR P4, PT, R29, 0x12, !P1 ;  /* 0x000000121d00780c */ /* 0x000fda0004f81670 */
[----:B------:R-:W0:Y:S02]  /*3b2e0*/  @!P4 LDC.64 R8, c[0x0][0x5c0] ;  /* 0x00017000ff08cb82 */ /* 0x000e240000000a00 */
[----:B0-----:R-:W-:-:S05]  /*3b2f0*/  @!P4 IADD3 R8, P5, R24, R8, RZ ;  /* 0x000000081808c210 */ /* 0x001fca0007fbe0ff */
[----:B------:R-:W-:-:S05]  /*3b300*/  @!P4 IMAD.X R9, R30, 0x1, R9, P5 ;  /* 0x000000011e09c824 */ /* 0x000fca00028e0609 */
[----:B------:R0:W-:Y:S01]  /*3b310*/  @!P4 STG.E.U8 desc[UR30][R8.64+0x11], R13 ;  /* 0x0000110d0800c986 */ /* 0x0001e2000c10111e */
[----:B------:R-:W-:-:S03]  /*3b320*/  ISETP.LT.OR P4, PT, R29, 0x21, !P0 ;  /* 0x000000211d00780c */ /* 0x000fc60004781670 */
[----:B------:R-:W-:Y:S01]  /*3b330*/  @!P3 STG.E.U8 desc[UR30][R36.64+0x10], R14 ;  /* 0x0000100e2400b986 */ /* 0x000fe2000c10111e */
[----:B------:R-:W-:-:S03]  /*3b340*/  ISETP.LT.OR P3, PT, R29, 0x22, !P0 ;  /* 0x000000221d00780c */ /* 0x000fc60004761670 */
[----:B------:R-:W-:Y:S01]  /*3b350*/  @!P2 STG.E.U8 desc[UR30][R26.64+0x11], R15 ;  /* 0x0000110f1a00a986 */ /* 0x000fe2000c10111e */
[----:B------:R-:W-:-:S05]  /*3b360*/  ISETP.LT.OR P2, PT, R29, 0x19, !P1 ;  /* 0x000000191d00780c */ /* 0x000fca0004f41670 */
[----:B0-----:R-:W0:Y:S01]  /*3b370*/  @!P4 LDC.64 R8, c[0x0][0x5c0] ;  /* 0x00017000ff08cb82 */ /* 0x001e220000000a00 */
[----:B------:R-:W-:-:S04]  /*3b380*/  @P4 LOP3.LUT R4, R4, 0x1000000, RZ, 0xfc, !PT ;  /* 0x0100000004044812 */ /* 0x000fc800078efcff */
[----:B------:R-:W-:Y:S02]  /*3b390*/  LOP3.LUT R4, R4, 0xff7fffff, RZ, 0xc0, !PT ;  /* 0xff7fffff04047812 */ /* 0x000fe400078ec0ff */
[----:B0-----:R-:W-:-:S04]  /*3b3a0*/  @!P4 IADD3 R32, P5, P6, R24, UR10, R8 ;  /* 0x0000000a1820cc10 */ /* 0x001fc8000febe008 */
[----:B------:R-:W-:Y:S02]  /*3b3b0*/  @!P4 IADD3.X R33, R30, UR9, R9, P5, P6 ;  /* 0x000000091e21cc10 */ /* 0x000fe4000afec409 */
[----:B------:R-:W0:Y:S01]  /*3b3c0*/  @!P3 LDC.64 R8, c[0x0][0x5c0] ;  /* 0x00017000ff08bb82 */ /* 0x000e220000000a00 */
[----:B------:R-:W-:Y:S02]  /*3b3d0*/  ISETP.LT.OR P4, PT, R29, 0x29, !P0 ;  /* 0x000000291d00780c */ /* 0x000fe40004781670 */
[----:B0-----:R-:W-:-:S04]  /*3b3e0*/  @!P3 IADD3 R12, P5, P6, R24, UR10, R8 ;  /* 0x0000000a180cbc10 */ /* 0x001fc8000febe008 */
[----:B------:R-:W-:-:S07]  /*3b3f0*/  @!P3 IADD3.X R13, R30, UR9, R9, P5, P6 ;  /* 0x000000091e0dbc10 */ /* 0x000fce000afec409 */
[----:B------:R-:W0:Y:S02]  /*3b400*/  @!P4 LDC.64 R8, c[0x0][0x5c0] ;  /* 0x00017000ff08cb82 */ /* 0x000e240000000a00 */
[----:B0-----:R-:W-:-:S04]  /*3b410*/  @!P4 IADD3 R34, P5, P6, R24, UR10, R8 ;  /* 0x0000000a1822cc10 */ /* 0x001fc8000febe008 */
[----:B------:R-:W-:Y:S02]  /*3b420*/  @!P4 IADD3.X R35, R30, UR9, R9, P5, P6 ;  /* 0x000000091e23cc10 */ /* 0x000fe4000afec409 */
[----:B------:R-:W0:Y:S01]  /*3b430*/  @!P2 LDC.64 R8, c[0x0][0x5c0] ;  /* 0x00017000ff08ab82 */ /* 0x000e220000000a00 */
[----:B------:R-:W-:Y:S02]  /*3b440*/  ISETP.LT.OR P4, PT, R29, 0x2a, !P0 ;  /* 0x0000002a1d00780c */ /* 0x000fe40004781670 */
[----:B0-----:R-:W-:-:S05]  /*3b450*/  @!P2 IADD3 R8, P5, R24, R8, RZ ;  /* 0x000000081808a210 */ /* 0x001fca0007fbe0ff */
[----:B------:R-:W-:-:S05]  /*3b460*/  @!P2 IMAD.X R9, R30, 0x1, R9, P5 ;  /* 0x000000011e09a824 */ /* 0x000fca00028e0609 */
[----:B------:R0:W-:Y:S02]  /*3b470*/  @!P2 STG.E.U8 desc[UR30][R8.64+0x18], R16 ;  /* 0x000018100800a986 */ /* 0x0001e4000c10111e */
[----:B0-----:R-:W0:Y:S02]  /*3b480*/  @!P4 LDC.64 R8, c[0x0][0x5c0] ;  /* 0x00017000ff08cb82 */ /* 0x001e240000000a00 */
[----:B0-----:R-:W-:-:S04]  /*3b490*/  @!P4 IADD3 R14, P2, P5, R24, UR10, R8 ;  /* 0x0000000a180ecc10 */ /* 0x001fc8000fd5e008 */
[----:B------:R-:W-:Y:S02]  /*3b4a0*/  @!P4 IADD3.X R15, R30, UR9, R9, P2, P5 ;  /* 0x000000091e0fcc10 */ /* 0x000fe400097ea409 */
[C---:B------:R-:W-:Y:S02]  /*3b4b0*/  ISETP.LT.OR P2, PT, R29.reuse, 0x1a, !P1 ;  /* 0x0000001a1d00780c */ /* 0x040fe40004f41670 */
[----:B------:R-:W-:-:S11]  /*3b4c0*/  ISETP.LT.OR P4, PT, R29, 0x19, !P0 ;  /* 0x000000191d00780c */ /* 0x000fd60004781670 */
[----:B------:R-:W0:Y:S02]  /*3b4d0*/  @!P2 LDC.64 R8, c[0x0][0x5c0] ;  /* 0x00017000ff08ab82 */ /* 0x000e240000000a00 */
[----:B0-----:R-:W-:-:S05]  /*3b4e0*/  @!P2 IADD3 R8, P5, R24, R8, RZ ;  /* 0x000000081808a210 */ /* 0x001fca0007fbe0ff */
[----:B------:R-:W-:-:S05]  /*3b4f0*/  @!P2 IMAD.X R9, R30, 0x1, R9, P5 ;  /* 0x000000011e09a824 */ /* 0x000fca00028e0609 */
[----:B------:R0:W-:Y:S01]  /*3b500*/  @!P2 STG.E.U8 desc[UR30][R8.64+0x19], R17 ;  /* 0x000019110800a986 */ /* 0x0001e2000c10111e */
[----:B------:R-:W-:-:S03]  /*3b510*/  ISETP.LT.OR P2, PT, R29, 0x31, !P0 ;  /* 0x000000311d00780c */ /* 0x000fc60004741670 */
[----:B------:R-:W-:Y:S01]  /*3b520*/  @!P4 STG.E.U8 desc[UR30][R38.64+0x18], R18 ;  /* 0x000018122600c986 */ /* 0x000fe2000c10111e */
[----:B------:R-:W-:-:S09]  /*3b530*/  ISETP.LT.OR P4, PT, R29, 0x39, !P0 ;  /* 0x000000391d00780c */ /* 0x000fd20004781670 */
[----:B0-----:R-:W0:Y:S01]  /*3b540*/  @!P2 LDC.64 R8, c[0x0][0x5c0] ;  /* 0x00017000ff08ab82 */ /* 0x001e220000000a00 */
[----:B------:R-:W-:Y:S02]  /*3b550*/  @P2 LOP3.LUT R4, R4, 0x800000, RZ, 0xfc, !PT ;  /* 0x0080000004042812 */ /* 0x000fe400078efcff */
[----:B0-----:R-:W-:-:S04]  /*3b560*/  @!P2 IADD3 R26, P5, P6, R24, UR10, R8 ;  /* 0x0000000a181aac10 */ /* 0x001fc8000febe008 */
[----:B------:R-:W-:Y:S02]  /*3b570*/  @!P2 IADD3.X R27, R30, UR9, R9, P5, P6 ;  /* 0x000000091e1bac10 */ /* 0x000fe4000afec409 */
[----:B------:R-:W-:-:S13]  /*3b580*/  ISETP.LT.OR P2, PT, R29, 0x32, !P0 ;  /* 0x000000321d00780c */ /* 0x000fda0004741670 */
[----:B------:R-:W0:Y:S02]  /*3b590*/  @!P2 LDC.64 R8, c[0x0][0x5c0] ;  /* 0x00017000ff08ab82 */ /* 0x000e240000000a00 */
[----:B0-----:R-:W-:-:S04]  /*3b5a0*/  @!P2 IADD3 R16, P5, P6, R24, UR10, R8 ;  /* 0x0000000a1810ac10 */ /* 0x001fc8000febe008 */
[----:B------:R-:W-:Y:S02]  /*3b5b0*/  @!P2 IADD3.X R17, R30, UR9, R9, P5, P6 ;  /* 0x000000091e11ac10 */ /* 0x000fe4000afec409 */
[----:B------:R-:W0:Y:S01]  /*3b5c0*/  @!P4 LDC.64 R8, c[0x0][0x5c0] ;  /* 0x00017000ff08cb82 */ /* 0x000e220000000a00 */
[----:B------:R-:W-:-:S13]  /*3b5d0*/  ISETP.LT.OR P2, PT, R29, 0x1a, !P0 ;  /* 0x0000001a1d00780c */ /* 0x000fda0004741670 */
[----:B------:R-:W-:Y:S01]  /*3b5e0*/  @!P2 STG.E.U8 desc[UR30][R10.64+0x19], R19 ;  /* 0x000019130a00a986 */ /* 0x000fe2000c10111e */
[----:B------:R-:W-:Y:S02]  /*3b5f0*/  ISETP.LT.OR P2, PT, R29, 0x3a, !P0 ;  /* 0x0000003a1d00780c */ /* 0x000fe40004741670 */
[----:B0-----:R-:W-:-:S04]  /*3b600*/  @!P4 IADD3 R36, P5, P6, R24, UR10, R8 ;  /* 0x0000000a1824cc10 */ /* 0x001fc8000febe008 */
[----:B------:R-:W-:Y:S02]  /*3b610*/  @!P4 IADD3.X R37, R30, UR9, R9, P5, P6 ;  /* 0x000000091e25cc10 */ /* 0x000fe4000afec409 */
[----:B------:R-:W-:Y:S02]  /*3b620*/  ISETP.LT.OR P5, PT, R29, 0x21, !P1 ;  /* 0x000000211d00780c */ /* 0x000fe40004fa1670 */
[C---:B------:R-:W-:Y:S02]  /*3b630*/  LOP3.LUT P4, RZ, R4.reuse, 0x1000000, RZ, 0xc0, !PT ;  /* 0x0100000004ff7812 */ /* 0x040fe4000788c0ff */
[----:B------:R-:W-:-:S09]  /*3b640*/  LOP3.LUT R4, R4, 0xffbfffff, RZ, 0xc0, !PT ;  /* 0xffbfffff04047812 */ /* 0x000fd200078ec0ff */
[----:B------:R-:W0:Y:S02]  /*3b650*/  @!P5 LDC.64 R8, c[0x0][0x5c0] ;  /* 0x00017000ff08db82 */ /* 0x000e240000000a00 */
        /* <DEDUP_REMOVED lines=11> */
[----:B------:R0:W-:Y:S04]  /*3b710*/  @!P5 STG.E.U8 desc[UR30][R8.64+0x21], R21 ;  /* 0x000021150800d986 */ /* 0x0001e8000c10111e */
[----:B------:R-:W-:Y:S01]  /*3b720*/  @!P4 STG.E.U8 desc[UR30][R32.64+0x20], R22 ;  /* 0x000020162000c986 */ /* 0x000fe2000c10111e */
[----:B------:R-:W-:-:S03]  /*3b730*/  ISETP.LT.OR P4, PT, R29, 0x42, !P0 ;  /* 0x000000421d00780c */ /* 0x000fc60004781670 */
[----:B------:R-:W-:Y:S01]  /*3b740*/  @!P3 STG.E.U8 desc[UR30][R12.64+0x21], R23 ;  /* 0x000021170c00b986 */ /* 0x000fe2000c10111e */
[----:B------:R-:W-:Y:S01]  /*3b750*/  ISETP.LT.OR P3, PT, R29, 0x29, !P1 ;  /* 0x000000291d00780c */ /* 0x000fe20004f61670 */
[----:B0-----:R-:W0:Y:S08]  /*3b760*/  @!P2 LDC.64 R8, c[0x0][0x5c0] ;  /* 0x00017000ff08ab82 */ /* 0x001e300000000a00 */
[----:B------:R-:W-:-:S02]  /*3b770*/  @P4 LOP3.LUT R4, R4, 0x400000, RZ, 0xfc, !PT ;  /* 0x0040000004044812 */ /* 0x000fc400078efcff */
[----:B0-----:R-:W-:-:S04]  /*3b780*/  @!P2 IADD3 R20, P5, P6, R24, UR10, R8 ;  /* 0x0000000a1814ac10 */ /* 0x001fc8000febe008 */
[----:B------:R-:W-:Y:S02]  /*3b790*/  @!P2 IADD3.X R21, R30, UR9, R9, P5, P6 ;  /* 0x000000091e15ac10 */ /* 0x000fe4000afec409 */
[----:B------:R-:W0:Y:S01]  /*3b7a0*/  @!P4 LDC.64 R8, c[0x0][0x5c0] ;  /* 0x00017000ff08cb82 */ /* 0x000e220000000a00 */
[----:B------:R-:W-:Y:S02]  /*3b7b0*/  ISETP.LT.OR P2, PT, R29, 0x49, !P0 ;  /* 0x000000491d00780c */ /* 0x000fe40004741670 */
[----:B0-----:R-:W-:-:S04]  /*3b7c0*/  @!P4 IADD3 R18, P5, P6, R24, UR10, R8 ;  /* 0x0000000a1812cc10 */ /* 0x001fc8000febe008 */
[----:B------:R-:W-:-:S07]  /*3b7d0*/  @!P4 IADD3.X R19, R30, UR9, R9, P5, P6 ;  /* 0x000000091e13cc10 */ /* 0x000fce000afec409 */
[----:B------:R-:W0:Y:S01]  /*3b7e0*/  @!P2 LDC.64 R8, c[0x0][0x5c0] ;  /* 0x00017000ff08ab82 */ /* 0x000e220000000a00 */
[----:B------:R-:W-:Y:S02]  /*3b7f0*/  ISETP.LT.OR P4, PT, R29, 0x51, !P0 ;  /* 0x000000511d00780c */ /* 0x000fe40004781670 */
[----:B0-----:R-:W-:-:S04]  /*3b800*/  @!P2 IADD3 R38, P5, P6, R24, UR10, R8 ;  /* 0x0000000a1826ac10 */ /* 0x001fc8000febe008 */
[----:B------:R-:W-:Y:S02]  /*3b810*/  @!P2 IADD3.X R39, R30, UR9, R9, P5, P6 ;  /* 0x000000091e27ac10 */ /* 0x000fe4000afec409 */
[----:B------:R-:W0:Y:S01]  /*3b820*/  @!P3 LDC.64 R8, c[0x0][0x5c0] ;  /* 0x00017000ff08bb82 */ /* 0x000e220000000a00 */
[----:B------:R-:W-:Y:S02]  /*3b830*/  ISETP.LT.OR P2, PT, R29, 0x29, !P0 ;  /* 0x000000291d00780c */ /* 0x000fe40004741670 */
[----:B0-----:R-:W-:-:S05]  /*3b840*/  @!P3 IADD3 R8, P5, R24, R8, RZ ;  /* 0x000000081808b210 */ /* 0x001fca0007fbe0ff */
[----:B------:R-:W-:-:S05]  /*3b850*/  @!P3 IMAD.X R9, R30, 0x1, R9, P5 ;  /* 0x000000011e09b824 */ /* 0x000fca00028e0609 */
[----:B------:R0:W-:Y:S01]  /*3b860*/  @!P3 STG.E.U8 desc[UR30][R8.64+0x28], R216 ;  /* 0x000028d80800b986 */ /* 0x0001e2000c10111e */
[----:B------:R-:W-:-:S13]  /*3b870*/  ISETP.LT.OR P3, PT, R29, 0x4a, !P0 ;  /* 0x0000004a1d00780c */ /* 0x000fda0004761670 */
[----:B0-----:R-:W0:Y:S02]  /*3b880*/  @!P3 LDC.64 R8, c[0x0][0x5c0] ;  /* 0x00017000ff08bb82 */ /* 0x001e240000000a00 */
[----:B0-----:R-:W-:-:S04]  /*3b890*/  @!P3 IADD3 R12, P5, P6, R24, UR10, R8 ;  /* 0x0000000a180cbc10 */ /* 0x001fc8000febe008 */
[----:B------:R-:W-:Y:S02]  /*3b8a0*/  @!P3 IADD3.X R13, R30, UR9, R9, P5, P6 ;  /* 0x000000091e0dbc10 */ /* 0x000fe4000afec409 */
[----:B------:R-:W-:-:S13]  /*3b8b0*/  ISETP.LT.OR P5, PT, R29, 0x2a, !P1 ;  /* 0x0000002a1d00780c */ /* 0x000fda0004fa1670 */
[----:B------:R-:W0:Y:S02]  /*3b8c0*/  @!P5 LDC.64 R8, c[0x0][0x5c0] ;  /* 0x00017000ff08db82 */ /* 0x000e240000000a00 */
[----:B0-----:R-:W-:-:S05]  /*3b8d0*/  @!P5 IADD3 R8, P6, R24, R8, RZ ;  /* 0x000000081808d210 */ /* 0x001fca0007fde0ff */
[----:B------:R-:W-:-:S05]  /*3b8e0*/  @!P5 IMAD.X R9, R30, 0x1, R9, P6 ;  /* 0x000000011e09d824 */ /* 0x000fca00030e0609 */
[----:B------:R0:W-:Y:S04]  /*3b8f0*/  @!P5 STG.E.U8 desc[UR30][R8.64+0x29], R217 ;  /* 0x000029d90800d986 */ /* 0x0001e8000c10111e */
[----:B------:R-:W-:Y:S01]  /*3b900*/  @!P2 STG.E.U8 desc[UR30][R34.64+0x28], R218 ;  /* 0x000028da2200a986 */ /* 0x000fe2000c10111e */
[----:B------:R-:W-:Y:S01]  /*3b910*/  ISETP.LT.OR P2, PT, R29, 0x52, !P0 ;  /* 0x000000521d00780c */ /* 0x000fe20004741670 */
[----:B0-----:R-:W0:Y:S02]  /*3b920*/  @!P4 LDC.64 R8, c[0x0][0x5c0] ;  /* 0x00017000ff08cb82 */ /* 0x001e240000000a00 */
[----:B0-----:R-:W-:-:S04]  /*3b930*/  @!P4 IADD3 R32, P5, P6, R24, UR10, R8 ;  /* 0x0000000a1820cc10 */ /* 0x001fc8000febe008 */
[----:B------:R-:W-:-:S06]  /*3b940*/  @!P4 IADD3.X R33, R30, UR9, R9, P5, P6 ;  /* 0x000000091e21cc10 */ /* 0x000fcc000afec409 */
[----:B------:R-:W0:Y:S01]  /*3b950*/  @!P2 LDC.64 R8, c[0x0][0x5c0] ;  /* 0x00017000ff08ab82 */ /* 0x000e220000000a00 */
[----:B------:R-:W-:-:S13]  /*3b960*/  ISETP.LT.OR P4, PT, R29, 0x2a, !P0 ;  /* 0x0000002a1d00780c */ /* 0x000fda0004781670 */
[----:B------:R-:W-:Y:S01]  /*3b970*/  @!P4 STG.E.U8 desc[UR30][R14.64+0x29], R219 ;  /* 0x000029db0e00c986 */ /* 0x000fe2000c10111e */
[----:B------:R-:W-:Y:S02]  /*3b980*/  ISETP.LT.OR P4, PT, R29, 0x5a, !P0 ;  /* 0x0000005a1d00780c */ /* 0x000fe40004781670 */
[----:B0-----:R-:W-:-:S04]  /*3b990*/  @!P2 IADD3 R22, P5, P6, R24, UR10, R8 ;  /* 0x0000000a1816ac10 */ /* 0x001fc8000febe008 */
[----:B------:R-:W-:Y:S02]  /*3b9a0*/  @!P2 IADD3.X R23, R30, UR9, R9, P5, P6 ;  /* 0x000000091e17ac10 */ /* 0x000fe4000afec409 */
[----:B------:R-:W-:-:S13]  /*3b9b0*/  ISETP.LT.OR P2, PT, R29, 0x59, !P0 ;  /* 0x000000591d00780c */ /* 0x000fda0004741670 */
[----:B------:R-:W0:Y:S02]  /*3b9c0*/  @!P2 LDC.64 R8, c[0x0][0x5c0] ;  /* 0x00017000ff08ab82 */ /* 0x000e240000000a00 */
[----:B0-----:R-:W-:-:S04]  /*3b9d0*/  @!P2 IADD3 R42, P5, P6, R24, UR10, R8 ;  /* 0x0000000a182aac10 */ /* 0x001fc8000febe008 */
[----:B------:R-:W-:Y:S02]  /*3b9e0*/  @!P2 IADD3.X R43, R30, UR9, R9, P5, P6 ;  /* 0x000000091e2bac10 */ /* 0x000fe4000afec409 */
[----:B------:R-:W-:Y:S02]  /*3b9f0*/  ISETP.LT.OR P5, PT, R29, 0x31, !P1 ;  /* 0x000000311d00780c */ /* 0x000fe40004fa1670 */
[----:B------:R-:W-:-:S11]  /*3ba00*/  LOP3.LUT P2, RZ, R4, 0x800000, RZ, 0xc0, !PT ;  /* 0x0080000004ff7812 */ /* 0x000fd6000784c0ff */
        /* <DEDUP_REMOVED lines=10> */
[----:B------:R-:W-:-:S04]  /*3bab0*/  @P4 LOP3.LUT R5, R5, 0x1, RZ, 0xfc, !PT ;  /* 0x0000000105054812 */ /* 0x000fc800078efcff */
[----:B------:R-:W-:Y:S02]  /*3bac0*/  LOP3.LUT R5, R5, 0xfffffbff, RZ, 0xc0, !PT ;  /* 0xfffffbff05057812 */ /* 0x000fe400078ec0ff */
[----:B0-----:R-:W-:-:S05]  /*3bad0*/  @!P5 IADD3 R8, P6, R24, R8, RZ ;  /* 0x000000081808d210 */ /* 0x001fca0007fde0ff */
[----:B------:R-:W-:-:S05]  /*3bae0*/  @!P5 IMAD.X R9, R30, 0x1, R9, P6 ;  /* 0x000000011e09d824 */ /* 0x000fca00030e0609 */
[----:B------:R0:W-:Y:S04]  /*3baf0*/  @!P5 STG.E.U8 desc[UR30][R8.64+0x31], R221 ;  /* 0x000031dd0800d986 */ /* 0x0001e8000c10111e */
[----:B------:R1:W-:Y:S01]  /*3bb00*/  @!P2 STG.E.U8 desc[UR30][R26.64+0x30], R222 ;  /* 0x000030de1a00a986 */ /* 0x0003e2000c10111e */
[----:B0-----:R-:W0:Y:S02]  /*3bb10*/  @!P4 LDC.64 R8, c[0x0][0x5c0] ;  /* 0x00017000ff08cb82 */ /* 0x001e240000000a00 */
[----:B0-----:R-:W-:-:S04]  /*3bb20*/  @!P4 IADD3 R34, P5, P6, R24, UR10, R8 ;  /* 0x0000000a1822cc10 */ /* 0x001fc8000febe008 */
[----:B------:R-:W-:Y:S02]  /*3bb30*/  @!P4 IADD3.X R35, R30, UR9, R9, P5, P6 ;  /* 0x000000091e23cc10 */ /* 0x000fe4000afec409 */
[C---:B------:R-:W-:Y:S02]  /*3bb40*/  ISETP.LT.OR P4, PT, R29.reuse, 0x62, !P0 ;  /* 0x000000621d00780c */ /* 0x040fe40004781670 */
[----:B------:R-:W-:-:S11]  /*3bb50*/  ISETP.LT.OR P6, PT, R29, 0x69, !P0 ;  /* 0x000000691d00780c */ /* 0x000fd600047c1670 */
[----:B------:R-:W1:Y:S01]  /*3bb60*/  @!P4 LDC.64 R8, c[0x0][0x5c0] ;  /* 0x00017000ff08cb82 */ /* 0x000e620000000a00 */
[----:B------:R-:W-:-:S04]  /*3bb70*/  @P4 LOP3.LUT R5, R5, 0x400, RZ, 0xfc, !PT ;  /* 0x0000040005054812 */ /* 0x000fc800078efcff */
[----:B------:R-:W-:-:S04]  /*3bb80*/  LOP3.LUT R5, R5, 0xfffff7ff, RZ, 0xc0, !PT ;  /* 0xfffff7ff05057812 */ /* 0x000fc800078ec0ff */
[----:B------:R-:W-:-:S04]  /*3bb90*/  @P6 LOP3.LUT R5, R5, 0x800, RZ, 0xfc, !PT ;  /* 0x0000080005056812 */ /* 0x000fc800078efcff */
[----:B------:R-:W-:Y:S02]  /*3bba0*/  LOP3.LUT R5, R5, 0xffffffef, RZ, 0xc0, !PT ;  /* 0xffffffef05057812 */ /* 0x000fe400078ec0ff */
[----:B-1----:R-:W-:-:S04]  /*3bbb0*/  @!P4 IADD3 R26, P2, P5, R24, UR10, R8 ;  /* 0x0000000a181acc10 */ /* 0x002fc8000fd5e008 */
[----:B------:R-:W-:Y:S02]  /*3bbc0*/  @!P4 IADD3.X R27, R30, UR9, R9, P2, P5 ;  /* 0x000000091e1bcc10 */ /* 0x000fe400097ea409 */
[----:B------:R-:W0:Y:S01]  /*3bbd0*/  @!P6 LDC.64 R8, c[0x0][0x5c0] ;  /* 0x00017000ff08eb82 */ /* 0x000e220000000a00 */
[----:B------:R-:W-:-:S13]  /*3bbe0*/  ISETP.LT.OR P4, PT, R29, 0x32, !P0 ;  /* 0x000000321d00780c */ /* 0x000fda0004781670 */
[----:B------:R-:W-:Y:S01]  /*3bbf0*/  @!P4 STG.E.U8 desc[UR30][R16.64+0x31], R223 ;  /* 0x000031df1000c986 */ /* 0x000fe2000c10111e */
[----:B------:R-:W-:Y:S02]  /*3bc00*/  ISETP.LT.OR P4, PT, R29, 0x6a, !P0 ;  /* 0x0000006a1d00780c */ /* 0x000fe40004781670 */
[----:B0-----:R-:W-:-:S04]  /*3bc10*/  @!P6 IADD3 R46, P2, P5, R24, UR10, R8 ;  /* 0x0000000a182eec10 */ /* 0x001fc8000fd5e008 */
[----:B------:R-:W-:Y:S02]  /*3bc20*/  @!P6 IADD3.X R47, R30, UR9, R9, P2, P5 ;  /* 0x000000091e2fec10 */ /* 0x000fe400097ea409 */
[C---:B------:R-:W-:Y:S02]  /*3bc30*/  ISETP.LT.OR P2, PT, R29.reuse, 0x39, !P1 ;  /* 0x000000391d00780c */ /* 0x040fe40004f41670 */
[----:B------:R-:W-:-:S03]  /*3bc40*/  ISETP.LT.OR P6, PT, R29, 0x71, !P0 ;  /* 0x000000711d00780c */ /* 0x000fc600047c1670 */
[----:B------:R-:W-:-:S04]  /*3bc50*/  @P4 LOP3.LUT R5, R5, 0x10, RZ, 0xfc, !PT ;  /* 0x0000001005054812 */ /* 0x000fc800078efcff */
[----:B------:R-:W-:-:S04]  /*3bc60*/  LOP3.LUT R5, R5, 0xffffefff, RZ, 0xc0, !PT ;  /* 0xffffefff05057812 */ /* 0x000fc800078ec0ff */
[----:B------:R-:W0:Y:S02]  /*3bc70*/  @!P2 LDC.64 R8, c[0x0][0x5c0] ;  /* 0x00017000ff08ab82 */ /* 0x000e240000000a00 */
[----:B------:R-:W-:-:S04]  /*3bc80*/  @P6 LOP3.LUT R5, R5, 0x1000, RZ, 0xfc, !PT ;  /* 0x0000100005056812 */ /* 0x000fc800078efcff */
[----:B------:R-:W-:Y:S02]  /*3bc90*/  LOP3.LUT R5, R5, 0xffffffdf, RZ, 0xc0, !PT ;  /* 0xffffffdf05057812 */ /* 0x000fe400078ec0ff */
        /* <DEDUP_REMOVED lines=12> */
[----:B------:R1:W-:Y:S01]  /*3bd60*/  @!P4 STG.E.U8 desc[UR30][R36.64+0x38], R226 ;  /* 0x000038e22400c986 */ /* 0x0003e2000c10111e */
[----:B------:R-:W-:Y:S01]  /*3bd70*/  ISETP.LT.OR P4, PT, R29, 0x72, !P0 ;  /* 0x000000721d00780c */ /* 0x000fe20004781670 */
[----:B0-----:R-:W0:-:S12]  /*3bd80*/  @!P6 LDC.64 R8, c[0x0][0x5c0] ;  /* 0x00017000ff08eb82 */ /* 0x001e180000000a00 */
[----:B------:R-:W-:-:S04]  /*3bd90*/  @P4 LOP3.LUT R5, R5, 0x20, RZ, 0xfc, !PT ;  /* 0x0000002005054812 */ /* 0x000fc800078efcff */
[----:B------:R-:W-:Y:S02]  /*3bda0*/  LOP3.LUT R5, R5, 0xffffdfff, RZ, 0xc0, !PT ;  /* 0xffffdfff05057812 */ /* 0x000fe400078ec0ff */
[----:B0-----:R-:W-:-:S04]  /*3bdb0*/  @!P6 IADD3 R40, P2, P5, R24, UR10, R8 ;  /* 0x0000000a1828ec10 */ /* 0x001fc8000fd5e008 */
[----:B------:R-:W-:Y:S02]  /*3bdc0*/  @!P6 IADD3.X R41, R30, UR9, R9, P2, P5 ;  /* 0x000000091e29ec10 */ /* 0x000fe400097ea409 */
[----:B------:R-:W1:Y:S01]  /*3bdd0*/  @!P4 LDC.64 R8, c[0x0][0x5c0] ;  /* 0x00017000ff08cb82 */ /* 0x000e620000000a00 */
[----:B------:R-:W-:-:S13]  /*3bde0*/  ISETP.LT.OR P6, PT, R29, 0x79, !P0 ;  /* 0x000000791d00780c */ /* 0x000fda00047c1670 */
        /* <DEDUP_REMOVED lines=10> */
[----:B------:R-:W-:-:S05]  /*3be90*/  ISETP.LT.OR P2, PT, R29, 0x41, !P1 ;  /* 0x000000411d00780c */ /* 0x000fca0004f41670 */
[----:B------:R-:W-:Y:S02]  /*3bea0*/  @P4 LOP3.LUT R5, R5, 0x2, RZ, 0xfc, !PT ;  /* 0x0000000205054812 */ /* 0x000fe400078efcff */
[----:B------:R-:W-:Y:S02]  /*3beb0*/  ISETP.LT.OR P6, PT, R29, 0x41, !P0 ;  /* 0x000000411d00780c */ /* 0x000fe400047c1670 */
[----:B------:R-:W-:-:S04]  /*3bec0*/  LOP3.LUT R5, R5, 0xffffbfff, RZ, 0xc0, !PT ;  /* 0xffffbfff05057812 */ /* 0x000fc800078ec0ff */
        /* <DEDUP_REMOVED lines=23> */
[C---:B------:R-:W-:Y:S02]  /*3c040*/  LOP3.LUT P4, RZ, R4.reuse, 0x400000, RZ, 0xc0, !PT ;  /* 0x0040000004ff7812 */ /* 0x040fe4000788c0ff */
[----:B------:R-:W-:-:S11]  /*3c050*/  LOP3.LUT R4, R4, 0xffefffff, RZ, 0xc0, !PT ;  /* 0xffefffff04047812 */ /* 0x000fd600078ec0ff */
[----:B------:R-:W-:Y:S01]  /*3c060*/  @!P4 STG.E.U8 desc[UR30][R18.64+0x41], R231 ;  /* 0x000041e71200c986 */ /* 0x000fe2000c10111e */
[----:B-1----:R-:W-:-:S04]  /*3c070*/  @!P6 IADD3 R20, P2, P5, R24, UR10, R8 ;  /* 0x0000000a1814ec10 */ /* 0x002fc8000fd5e008 */
[----:B------:R-:W-:Y:S02]  /*3c080*/  @!P6 IADD3.X R21, R30, UR9, R9, P2, P5 ;  /* 0x000000091e15ec10 */ /* 0x000fe400097ea409 */
[----:B------:R-:W-:-:S13]  /*3c090*/  ISETP.LT.OR P6, PT, R29, 0x89, !P0 ;  /* 0x000000891d00780c */ /* 0x000fda00047c1670 */
[----:B------:R-:W0:Y:S01]  /*3c0a0*/  @!P6 LDC.64 R8, c[0x0][0x5c0] ;  /* 0x00017000ff08eb82 */ /* 0x000e220000000a00 */
[----:B------:R-:W-:-:S04]  /*3c0b0*/  @P6 LOP3.LUT R5, R5, 0x8000, RZ, 0xfc, !PT ;  /* 0x0000800005056812 */ /* 0x000fc800078efcff */
[----:B------:R-:W-:Y:S02]  /*3c0c0*/  LOP3.LUT R5, R5, 0xffffff7f, RZ, 0xc0, !PT ;  /* 0xffffff7f05057812 */ /* 0x000fe400078ec0ff */
[----:B0-----:R-:W-:-:S04]  /*3c0d0*/  @!P6 IADD3 R54, P2, P5, R24, UR10, R8 ;  /* 0x0000000a1836ec10 */ /* 0x001fc8000fd5e008 */
[----:B------:R-:W-:Y:S02]  /*3c0e0*/  @!P6 IADD3.X R55, R30, UR9, R9, P2, P5 ;  /* 0x000000091e37ec10 */ /* 0x000fe400097ea409 */
[----:B------:R-:W-:-:S13]  /*3c0f0*/  ISETP.LT.OR P2, PT, R29, 0x49, !P1 ;  /* 0x000000491d00780c */ /* 0x000fda0004f41670 */
[----:B------:R-:W0:Y:S02]  /*3c100*/  @!P2 LDC.64 R8, c[0x0][0x5c0] ;  /* 0x00017000ff08ab82 */ /* 0x000e240000000a00 */
[----:B0-----:R-:W-:-:S05]  /*3c110*/  @!P2 IADD3 R8, P4, R24, R8, RZ ;  /* 0x000000081808a210 */ /* 0x001fca0007f9e0ff */
[----:B------:R-:W-:Y:S01]  /*3c120*/  @!P2 IMAD.X R9, R30, 0x1, R9, P4 ;  /* 0x000000011e09a824 */ /* 0x000fe200020e0609 */
[----:B------:R-:W-:-:S04]  /*3c130*/  ISETP.LT.OR P4, PT, R29, 0x8a, !P0 ;  /* 0x0000008a1d00780c */ /* 0x000fc80004781670 */
[----:B------:R0:W-:Y:S09]  /*3c140*/  @!P2 STG.E.U8 desc[UR30][R8.64+0x48], R232 ;  /* 0x000048e80800a986 */ /* 0x0001f2000c10111e */
[----:B------:R-:W-:Y:S01]  /*3c150*/  @P4 LOP3.LUT R4, R4, 0x100000, RZ, 0xfc, !PT ;  /* 0x0010000004044812 */ /* 0x000fe200078efcff */
[----:B0-----:R-:W0:Y:S03]  /*3c160*/  @!P4 LDC.64 R8, c[0x0][0x5c0] ;  /* 0x00017000ff08cb82 */ /* 0x001e260000000a00 */
[----:B------:R-:W-:-:S02]  /*3c170*/  LOP3.LUT R4, R4, 0xffdfffff, RZ, 0xc0, !PT ;  /* 0xffdfffff04047812 */ /* 0x000fc400078ec0ff */
        /* <DEDUP_REMOVED lines=9> */
[----:B------:R1:W-:Y:S01]  /*3c210*/  @!P4 STG.E.U8 desc[UR30][R38.64+0x48], R234 ;  /* 0x000048ea2600c986 */ /* 0x0003e2000c10111e */
[----:B------:R-:W-:-:S03]  /*3c220*/  ISETP.LT.OR P4, PT, R29, 0x51, !P0 ;  /* 0x000000511d00780c */ /* 0x000fc60004781670 */
[----:B------:R-:W-:Y:S01]  /*3c230*/  @!P3 STG.E.U8 desc[UR30][R12.64+0x49], R235 ;  /* 0x000049eb0c00b986 */ /* 0x000fe2000c10111e */
[----:B------:R-:W-:-:S05]  /*3c240*/  ISETP.LT.OR P3, PT, R29, 0x51, !P1 ;  /* 0x000000511d00780c */ /* 0x000fca0004f61670 */
[----:B0-----:R-:W0:Y:S01]  /*3c250*/  @!P2 LDC.64 R8, c[0x0][0x5c0] ;  /* 0x00017000ff08ab82 */ /* 0x001e220000000a00 */
[----:B------:R-:W-:Y:S02]  /*3c260*/  @P2 LOP3.LUT R4, R4, 0x200000, RZ, 0xfc, !PT ;  /* 0x0020000004042812 */ /* 0x000fe400078efcff */
[----:B0-----:R-:W-:-:S04]  /*3c270*/  @!P2 IADD3 R48, P5, P6, R24, UR10, R8 ;  /* 0x0000000a1830ac10 */ /* 0x001fc8000febe008 */
[----:B------:R-:W-:Y:S02]  /*3c280*/  @!P2 IADD3.X R49, R30, UR9, R9, P5, P6 ;  /* 0x000000091e31ac10 */ /* 0x000fe4000afec409 */
[----:B------:R-:W-:-:S13]  /*3c290*/  ISETP.LT.OR P2, PT, R29, 0x92, !P0 ;  /* 0x000000921d00780c */ /* 0x000fda0004741670 */
[----:B------:R-:W1:Y:S01]  /*3c2a0*/  @!P2 LDC.64 R8, c[0x0][0x5c0] ;  /* 0x00017000ff08ab82 */ /* 0x000e620000000a00 */
[----:B------:R-:W-:-:S04]  /*3c2b0*/  @P2 LOP3.LUT R5, R5, 0x80, RZ, 0xfc, !PT ;  /* 0x0000008005052812 */ /* 0x000fc800078efcff */
[----:B------:R-:W-:Y:S02]  /*3c2c0*/  LOP3.LUT R5, R5, 0xfffdffff, RZ, 0xc0, !PT ;  /* 0xfffdffff05057812 */ /* 0x000fe400078ec0ff */
        /* <DEDUP_REMOVED lines=8> */
[----:B------:R-:W0:Y:S01]  /*3c350*/  @!P3 LDC.64 R8, c[0x0][0x5c0] ;  /* 0x00017000ff08bb82 */ /* 0x000e220000000a00 */
[----:B------:R-:W-:-:S13]  /*3c360*/  ISETP.LT.OR P2, PT, R29, 0x9a, !P0 ;  /* 0x0000009a1d00780c */ /* 0x000fda0004741670 */
        /* <DEDUP_REMOVED lines=11> */
[----:B------:R-:W-:Y:S02]  /*3c420*/  @P2 LOP3.LUT R5, R5, 0x40000, RZ, 0xfc, !PT ;  /* 0x0004000005052812 */ /* 0x000fe400078efcff */
[----:B0-----:R-:W-:-:S05]  /*3c430*/  @!P3 IADD3 R8, P5, R24, R8, RZ ;  /* 0x000000081808b210 */ /* 0x001fca0007fbe0ff */
[----:B------:R-:W-:-:S05]  /*3c440*/  @!P3 IMAD.X R9, R30, 0x1, R9, P5 ;  /* 0x000000011e09b824 */ /* 0x000fca00028e0609 */
[----:B------:R0:W-:Y:S02]  /*3c450*/  @!P3 STG.E.U8 desc[UR30][R8.64+0x51], R237 ;  /* 0x000051ed0800b986 */ /* 0x0001e4000c10111e */
[----:B0-----:R-:W0:Y:S02]  /*3c460*/  @!P2 LDC.64 R8, c[0x0][0x5c0] ;  /* 0x00017000ff08ab82 */ /* 0x001e240000000a00 */
[----:B0-----:R-:W-:Y:S01]  /*3c470*/  @!P2 IADD3 R52, P3, P5, R24, UR10, R8 ;  /* 0x0000000a1834ac10 */ /* 0x001fe2000fd7e008 */
[----:B--2---:R-:W-:Y:S02]  /*3c480*/  FMUL R8, R57, UR18 ;  /* 0x0000001239087c20 */ /* 0x004fe40008400000 */
[----:B------:R-:W2:Y:S01]  /*3c490*/  LDL.LU R57, [R1+0x30c] ;  /* 0x00030c0001397983 */ /* 0x000ea20000300800 */
[----:B------:R-:W-:Y:S02]  /*3c4a0*/  @!P2 IADD3.X R53, R30, UR9, R9, P3, P5 ;  /* 0x000000091e35ac10 */ /* 0x000fe40009fea409 */
[----:B------:R-:W-:-:S02]  /*3c4b0*/  ISETP.LT.OR P2, PT, R29, 0xa2, !P0 ;  /* 0x000000a21d00780c */ /* 0x000fc40004741670 */
[----:B------:R-:W-:-:S05]  /*3c4c0*/  F2FP.SATFINITE.E4M3.F32.PACK_AB_MERGE_C R8, RZ, R8, RZ ;  /* 0x00000008ff08723e */ /* 0x000fca00048070ff */
[----:B------:R0:W-:Y:S06]  /*3c4d0*/  @!P4 STG.E.U8 desc[UR30][R32.64+0x50], R8 ;  /* 0x000050082000c986 */ /* 0x0001ec000c10111e */
[----:B0-----:R-:W0:Y:S01]  /*3c4e0*/  @!P2 LDC.64 R8, c[0x0][0x5c0] ;  /* 0x00017000ff08ab82 */ /* 0x001e220000000a00 */
[----:B------:R-:W-:-:S04]  /*3c4f0*/  LOP3.LUT R5, R5, 0xfffffeff, RZ, 0xc0, !PT ;  /* 0xfffffeff05057812 */ /* 0x000fc800078ec0ff */
[----:B------:R-:W-:Y:S02]  /*3c500*/  @P2 LOP3.LUT R5, R5, 0x100, RZ, 0xfc, !PT ;  /* 0x0000010005052812 */ /* 0x000fe400078efcff */
[----:B0-----:R-:W-:-:S04]  /*3c510*/  @!P2 IADD3 R32, P3, P5, R24, UR10, R8 ;  /* 0x0000000a1820ac10 */ /* 0x001fc8000fd7e008 */
[----:B------:R-:W-:Y:S02]  /*3c520*/  @!P2 IADD3.X R33, R30, UR9, R9, P3, P5 ;  /* 0x000000091e21ac10 */ /* 0x000fe40009fea409 */
[----:B------:R-:W-:-:S13]  /*3c530*/  ISETP.LT.OR P2, PT, R29, 0xa9, !P0 ;  /* 0x000000a91d00780c */ /* 0x000fda0004741670 */
[----:B------:R-:W0:Y:S02]  /*3c540*/  @!P2 LDC.64 R8, c[0x0][0x5c0] ;  /* 0x00017000ff08ab82 */ /* 0x000e240000000a00 */
[----:B0-----:R-:W-:Y:S01]  /*3c550*/  @!P2 IADD3 R62, P3, P5, R24, UR10, R8 ;  /* 0x0000000a183eac10 */ /* 0x001fe2000fd7e008 */
[----:B---3--:R-:W-:Y:S02]  /*3c560*/  FMUL R8, R56, UR18 ;  /* 0x0000001238087c20 */ /* 0x008fe40008400000 */
[----:B------:R-:W3:Y:S01]  /*3c570*/  LDL.LU R56, [R1+0x310] ;  /* 0x0003100001387983 */ /* 0x000ee20000300800 */
[C---:B------:R-:W-:Y:S02]  /*3c580*/  ISETP.LT.OR P4, PT, R29.reuse, 0x52, !P0 ;  /* 0x000000521d00780c */ /* 0x040fe40004781670 */
[----:B------:R-:W-:Y:S01]  /*3c590*/  @!P2 IADD3.X R63, R30, UR9, R9, P3, P5 ;  /* 0x000000091e3fac10 */ /* 0x000fe20009fea409 */
[----:B------:R-:W3:Y:S01]  /*3c5a0*/  LDL.LU R64, [R1+0x314] ;  /* 0x0003140001407983 */ /* 0x000ee20000300800 */
[----:B------:R-:W-:-:S02]  /*3c5b0*/  ISETP.LT.OR P3, PT, R29, 0x59, !P1 ;  /* 0x000000591d00780c */ /* 0x000fc40004f61670 */
[----:B------:R-:W-:-:S07]  /*3c5c0*/  F2FP.SATFINITE.E4M3.F32.PACK_AB_MERGE_C R8, RZ, R8, RZ ;  /* 0x00000008ff08723e */ /* 0x000fce00048070ff */
[----:B------:R0:W-:Y:S04]  /*3c5d0*/  @!P4 STG.E.U8 desc[UR30][R22.64+0x51], R8 ;  /* 0x000051081600c986 */ /* 0x0001e8000c10111e */
[----:B0-----:R-:W0:Y:S01]  /*3c5e0*/  @!P3 LDC.64 R8, c[0x0][0x5c0] ;  /* 0x00017000ff08bb82 */ /* 0x001e220000000a00 */
[----:B------:R-:W-:Y:S01]  /*3c5f0*/  LOP3.LUT R5, R5, 0xfff7ffff, RZ, 0xc0, !PT ;  /* 0xfff7ffff05057812 */ /* 0x000fe200078ec0ff */
[----:B----4-:R-:W-:-:S03]  /*3c600*/  FMUL R22, R58, UR18 ;  /* 0x000000123a167c20 */ /* 0x010fc60008400000 */
[----:B------:R-:W-:Y:S02]  /*3c610*/  @P2 LOP3.LUT R5, R5, 0x80000, RZ, 0xfc, !PT ;  /* 0x0008000005052812 */ /* 0x000fe400078efcff */
[----:B------:R-:W-:Y:S02]  /*3c620*/  ISETP.LT.OR P2, PT, R29, 0xaa, !P0 ;  /* 0x000000aa1d00780c */ /* 0x000fe40004741670 */
[----:B------:R-:W-:Y:S02]  /*3c630*/  F2FP.SATFINITE.E4M3.F32.PACK_AB_MERGE_C R22, RZ, R22, RZ ;  /* 0x00000016ff16723e */ /* 0x000fe400048070ff */
[----:B0-----:R-:W-:-:S05]  /*3c640*/  @!P3 IADD3 R8, P5, R24, R8, RZ ;  /* 0x000000081808b210 */ /* 0x001fca0007fbe0ff */
[----:B------:R-:W-:-:S05]  /*3c650*/  @!P3 IMAD.X R9, R30, 0x1, R9, P5 ;  /* 0x000000011e09b824 */ /* 0x000fca00028e0609 */
[----:B------:R0:W-:Y:S02]  /*3c660*/  @!P3 STG.E.U8 desc[UR30][R8.64+0x58], R22 ;  /* 0x000058160800b986 */ /* 0x0001e4000c10111e */
[----:B0-----:R-:W0:Y:S02]  /*3c670*/  @!P2 LDC.64 R8, c[0x0][0x5c0] ;  /* 0x00017000ff08ab82 */ /* 0x001e240000000a00 */
[----:B0-----:R-:W-:-:S04]  /*3c680*/  @!P2 IADD3 R22, P3, P5, R24, UR10, R8 ;  /* 0x0000000a1816ac10 */ /* 0x001fc8000fd7e008 */
[----:B------:R-:W-:Y:S02]  /*3c690*/  @!P2 IADD3.X R23, R30, UR9, R9, P3, P5 ;  /* 0x000000091e17ac10 */ /* 0x000fe40009fea409 */
[----:B------:R-:W-:-:S13]  /*3c6a0*/  ISETP.LT.OR P3, PT, R29, 0x5a, !P1 ;  /* 0x0000005a1d00780c */ /* 0x000fda0004f61670 */
[----:B------:R-:W0:Y:S01]  /*3c6b0*/  @!P3 LDC.64 R8, c[0x0][0x5c0] ;  /* 0x00017000ff08bb82 */ /* 0x000e220000000a00 */
[----:B------:R-:W-:-:S04]  /*3c6c0*/  LOP3.LUT R5, R5, 0xfffffff7, RZ, 0xc0, !PT ;  /* 0xfffffff705057812 */ /* 0x000fc800078ec0ff */
[----:B------:R-:W-:Y:S02]  /*3c6d0*/  @P2 LOP3.LUT R5, R5, 0x8, RZ, 0xfc, !PT ;  /* 0x0000000805052812 */ /* 0x000fe400078efcff */
[----:B------:R-:W-:Y:S02]  /*3c6e0*/  ISETP.LT.OR P2, PT, R29, 0xb1, !P0 ;  /* 0x000000b11d00780c */ /* 0x000fe40004741670 */
[----:B0-----:R-:W-:-:S05]  /*3c6f0*/  @!P3 IADD3 R8, P5, R24, R8, RZ ;  /* 0x000000081808b210 */ /* 0x001fca0007fbe0ff */
[----:B------:R-:W-:Y:S02]  /*3c700*/  @!P3 IMAD.X R9, R30, 0x1, R9, P5 ;  /* 0x000000011e09b824 */ /* 0x000fe400028e0609 */
[----:B--2---:R-:W-:Y:S02]  /*3c710*/  FMUL R31, R57, UR18 ;  /* 0x00000012391f7c20 */ /* 0x004fe40008400000 */
[----:B------:R-:W2:Y:S03]  /*3c720*/  LDL.LU R57, [R1+0x318] ;  /* 0x0003180001397983 */ /* 0x000ea60000300800 */
[----:B------:R-:W-:-:S05]  /*3c730*/  F2FP.SATFINITE.E4M3.F32.PACK_AB_MERGE_C R31, RZ, R31, RZ ;  /* 0x0000001fff1f723e */ /* 0x000fca00048070ff */
[----:B------:R0:W-:Y:S02]  /*3c740*/  @!P3 STG.E.U8 desc[UR30][R8.64+0x59], R31 ;  /* 0x0000591f0800b986 */ /* 0x0001e4000c10111e */
[----:B0-----:R-:W0:Y:S02]  /*3c750*/  @!P2 LDC.64 R8, c[0x0][0x5c0] ;  /* 0x00017000ff08ab82 */ /* 0x001e240000000a00 */
[----:B0-----:R-:W-:Y:S01]  /*3c760*/  @!P2 IADD3 R58, P3, P5, R24, UR10, R8 ;  /* 0x0000000a183aac10 */ /* 0x001fe2000fd7e008 */
[----:B---3--:R-:W-:Y:S02]  /*3c770*/  FMUL R8, R56, UR18 ;  /* 0x0000001238087c20 */ /* 0x008fe40008400000 */
[----:B------:R-:W3:Y:S04]  /*3c780*/  LDL.LU R56, [R1+0x31c] ;  /* 0x00031c0001387983 */ /* 0x000ee80000300800 */
[----:B------:R-:W4:Y:S01]  /*3c790*/  LDL.LU R68, [R1+0x320] ;  /* 0x0003200001447983 */ /* 0x000f220000300800 */
[----:B------:R-:W-:-:S02]  /*3c7a0*/  LOP3.LUT R5, R5, 0xffefffff, RZ, 0xc0, !PT ;  /* 0xffefffff05057812 */ /* 0x000fc400078ec0ff */
[----:B------:R-:W-:Y:S01]  /*3c7b0*/  ISETP.LT.OR P4, PT, R29, 0x59, !P0 ;  /* 0x000000591d00780c */ /* 0x000fe20004781670 */
[----:B------:R-:W4:Y:S01]  /*3c7c0*/  LDL.LU R70, [R1+0x324] ;  /* 0x0003240001467983 */ /* 0x000f220000300800 */
[----:B------:R-:W-:Y:S02]  /*3c7d0*/  @P2 LOP3.LUT R5, R5, 0x100000, RZ, 0xfc, !PT ;  /* 0x0010000005052812 */ /* 0x000fe400078efcff */
[----:B------:R-:W-:Y:S01]  /*3c7e0*/  @!P2 IADD3.X R59, R30, UR9, R9, P3, P5 ;  /* 0x000000091e3bac10 */ /* 0x000fe20009fea409 */
[----:B------:R-:W4:Y:S01]  /*3c7f0*/  LDL.LU R69, [R1+0x328] ;  /* 0x0003280001457983 */ /* 0x000f220000300800 */
[----:B------:R-:W-:Y:S02]  /*3c800*/  ISETP.LT.OR P2, PT, R29, 0xb2, !P0 ;  /* 0x000000b21d00780c */ /* 0x000fe40004741670 */
        /* <DEDUP_REMOVED lines=8> */
[----:B------:R-:W0:Y:S01]  /*3c890*/  @!P2 LDC.64 R8, c[0x0][0x5c0] ;  /* 0x00017000ff08ab82 */ /* 0x000e220000000a00 */
[----:B------:R-:W-:Y:S02]  /*3c8a0*/  ISETP.LT.OR P4, PT, R29, 0x5a, !P0 ;  /* 0x0000005a1d00780c */ /* 0x000fe40004781670 */
[----:B0-----:R-:W-:Y:S01]  /*3c8b0*/  @!P2 IADD3 R66, P3, P5, R24, UR10, R8 ;  /* 0x0000000a1842ac10 */ /* 0x001fe2000fd7e008 */
[----:B------:R-:W-:-:S03]  /*3c8c0*/  FMUL R8, R64, UR18 ;  /* 0x0000001240087c20 */ /* 0x000fc60008400000 */
[----:B------:R-:W-:Y:S02]  /*3c8d0*/  @!P2 IADD3.X R67, R30, UR9, R9, P3, P5 ;  /* 0x000000091e43ac10 */ /* 0x000fe40009fea409 */
[----:B------:R-:W-:Y:S02]  /*3c8e0*/  ISETP.LT.OR P3, PT, R29, 0x61, !P1 ;  /* 0x000000611d00780c */ /* 0x000fe40004f61670 */
[----:B------:R-:W-:-:S05]  /*3c8f0*/  F2FP.SATFINITE.E4M3.F32.PACK_AB_MERGE_C R8, RZ, R8, RZ ;  /* 0x00000008ff08723e */ /* 0x000fca00048070ff */
[----:B------:R0:W-:Y:S06]  /*3c900*/  @!P4 STG.E.U8 desc[UR30][R14.64+0x59], R8 ;  /* 0x000059080e00c986 */ /* 0x0001ec000c10111e */
[----:B0-----:R-:W0:Y:S01]  /*3c910*/  @!P3 LDC.64 R8, c[0x0][0x5c0] ;  /* 0x00017000ff08bb82 */ /* 0x001e220000000a00 */
[----:B------:R-:W-:Y:S02]  /*3c920*/  ISETP.LT.OR P6, PT, R29, 0xba, !P0 ;  /* 0x000000ba1d00780c */ /* 0x000fe400047c1670 */
[----:B0-----:R-:W-:-:S05]  /*3c930*/  @!P3 IADD3 R8, P5, R24, R8, RZ ;  /* 0x000000081808b210 */ /* 0x001fca0007fbe0ff */
[----:B------:R-:W-:Y:S02]  /*3c940*/  @!P3 IMAD.X R9, R30, 0x1, R9, P5 ;  /* 0x000000011e09b824 */ /* 0x000fe400028e0609 */
[----:B--2---:R-:W-:-:S05]  /*3c950*/  FMUL R14, R57, UR18 ;  /* 0x00000012390e7c20 */ /* 0x004fca0008400000 */
[----:B------:R-:W-:-:S05]  /*3c960*/  F2FP.SATFINITE.E4M3.F32.PACK_AB_MERGE_C R14, RZ, R14, RZ ;  /* 0x0000000eff0e723e */ /* 0x000fca00048070ff */
[----:B------:R0:W-:Y:S02]  /*3c970*/  @!P3 STG.E.U8 desc[UR30][R8.64+0x60], R14 ;  /* 0x0000600e0800b986 */ /* 0x0001e4000c10111e */
[----:B0-----:R-:W0:Y:S02]  /*3c980*/  @!P6 LDC.64 R8, c[0x0][0x5c0] ;  /* 0x00017000ff08eb82 */ /* 0x001e240000000a00 */
[----:B0-----:R-:W-:-:S04]  /*3c990*/  @!P6 IADD3 R64, P0, P3, R24, UR10, R8 ;  /* 0x0000000a1840ec10 */ /* 0x001fc8000fb1e008 */
[----:B------:R-:W-:Y:S02]  /*3c9a0*/  @!P6 IADD3.X R65, R30, UR9, R9, P0, P3 ;  /* 0x000000091e41ec10 */ /* 0x000fe400087e6409 */
[----:B------:R-:W-:-:S13]  /*3c9b0*/  ISETP.LT.OR P0, PT, R29, 0x62, !P1 ;  /* 0x000000621d00780c */ /* 0x000fda0004f01670 */
[----:B------:R-:W0:Y:S02]  /*3c9c0*/  @!P0 LDC.64 R8, c[0x0][0x5c0] ;  /* 0x00017000ff088b82 */ /* 0x000e240000000a00 */
[----:B0-----:R-:W-:Y:S01]  /*3c9d0*/  @!P0 IADD3 R8, P3, R24, R8, RZ ;  /* 0x0000000818088210 */ /* 0x001fe20007f7e0ff */
[----:B---3--:R-:W-:-:S04]  /*3c9e0*/  FMUL R14, R56, UR18 ;  /* 0x00000012380e7c20 */ /* 0x008fc80008400000 */
[----:B------:R-:W-:Y:S01]  /*3c9f0*/  @!P0 IMAD.X R9, R30, 0x1, R9, P3 ;  /* 0x000000011e098824 */ /* 0x000fe200018e0609 */
[----:B------:R-:W-:-:S05]  /*3ca00*/  F2FP.SATFINITE.E4M3.F32.PACK_AB_MERGE_C R14, RZ, R14, RZ ;  /* 0x0000000eff0e723e */ /* 0x000fca00048070ff */
[----:B------:R0:W-:Y:S01]  /*3ca10*/  @!P0 STG.E.U8 desc[UR30][R8.64+0x61], R14 ;  /* 0x0000610e08008986 */ /* 0x0001e2000c10111e */
[----:B------:R-:W-:-:S04]  /*3ca20*/  ISETP.GE.AND P0, PT, R28, 0x81, PT ;  /* 0x000000811c00780c */ /* 0x000fc80003f06270 */
[----:B------:R-:W-:Y:S02]  /*3ca30*/  ISETP.LT.OR P3, PT, R29, 0x1, !P0 ;  /* 0x000000011d00780c */ /* 0x000fe40004761670 */
[----:B------:R-:W-:-:S11]  /*3ca40*/  LOP3.LUT R5, R5, 0xffbfffff, RZ, 0xc0, !PT ;  /* 0xffbfffff05057812 */ /* 0x000fd600078ec0ff */
[----:B0-----:R-:W0:Y:S01]  /*3ca50*/  @!P3 LDC.64 R8, c[0x0][0x5c0] ;  /* 0x00017000ff08bb82 */ /* 0x001e220000000a00 */
[----:B------:R-:W-:-:S04]  /*3ca60*/  @P2 LOP3.LUT R5, R5, 0x400000, RZ, 0xfc, !PT ;  /* 0x0040000005052812 */ /* 0x000fc800078efcff */
[C---:B------:R-:W-:Y:S02]  /*3ca70*/  LOP3.LUT P2, RZ, R5.reuse, 0x1, RZ, 0xc0, !PT ;  /* 0x0000000105ff7812 */ /* 0x040fe4000784c0ff */
[C---:B------:R-:W-:Y:S02]  /*3ca80*/  LOP3.LUT P4, RZ, R5.reuse, 0x400, RZ, 0xc0, !PT ;  /* 0x0000040005ff7812 */ /* 0x040fe4000788c0ff */
[----:B------:R-:W-:-:S04]  /*3ca90*/  LOP3.LUT R5, R5, 0xffdfffff, RZ, 0xc0, !PT ;  /* 0xffdfffff05057812 */ /* 0x000fc800078ec0ff */
[----:B------:R-:W-:Y:S02]  /*3caa0*/  @P6 LOP3.LUT R5, R5, 0x200000, RZ, 0xfc, !PT ;  /* 0x0020000005056812 */ /* 0x000fe400078efcff */
[----:B0-----:R-:W-:Y:S01]  /*3cab0*/  @!P3 IADD3 R56, P5, P6, R24, UR8, R8 ;  /* 0x000000081838bc10 */ /* 0x001fe2000febe008 */
[----:B----4-:R-:W-:Y:S01]  /*3cac0*/  FMUL R8, R68, UR18 ;  /* 0x0000001244087c20 */ /* 0x010fe20008400000 */
[----:B------:R-:W-:Y:S01]  /*3cad0*/  LOP3.LUT R4, R4, 0xfff7ffff, RZ, 0xc0, !PT ;  /* 0xfff7ffff04047812 */ /* 0x000fe200078ec0ff */
[----:B------:R-:W2:Y:S03]  /*3cae0*/  LDL.LU R68, [R1+0x32c] ;  /* 0x00032c0001447983 */ /* 0x000ea60000300800 */
[----:B------:R-:W-:-:S05]  /*3caf0*/  F2FP.SATFINITE.E4M3.F32.PACK_AB_MERGE_C R8, RZ, R8, RZ ;  /* 0x00000008ff08723e */ /* 0x000fca00048070ff */
[----:B------:R0:W-:Y:S01]  /*3cb00*/  @!P2 STG.E.U8 desc[UR30][R34.64+0x60], R8 ;  /* 0x000060082200a986 */ /* 0x0001e2000c10111e */
[----:B------:R-:W-:Y:S02]  /*3cb10*/  ISETP.LT.OR P2, PT, R29, 0x2, !P0 ;  /* 0x000000021d00780c */ /* 0x000fe40004741670 */
[----:B------:R-:W-:-:S11]  /*3cb20*/  @!P3 IADD3.X R57, R30, UR7, R9, P5, P6 ;  /* 0x000000071e39bc10 */ /* 0x000fd6000afec409 */
[----:B0-----:R-:W0:Y:S01]  /*3cb30*/  @!P2 LDC.64 R8, c[0x0][0x5c0] ;  /* 0x00017000ff08ab82 */ /* 0x001e220000000a00 */
[----:B------:R-:W-:Y:S02]  /*3cb40*/  @P3 LOP3.LUT R4, R4, 0x80000, RZ, 0xfc, !PT ;  /* 0x0008000004043812 */ /* 0x000fe400078efcff */
[----:B------:R-:W-:Y:S02]  /*3cb50*/  ISETP.LT.OR P3, PT, R29, 0x9, !P0 ;  /* 0x000000091d00780c */ /* 0x000fe40004761670 */
[----:B0-----:R-:W-:-:S04]  /*3cb60*/  @!P2 IADD3 R14, P5, P6, R24, UR8, R8 ;  /* 0x00000008180eac10 */ /* 0x001fc8000febe008 */
[----:B------:R-:W-:-:S07]  /*3cb70*/  @!P2 IADD3.X R15, R30, UR7, R9, P5, P6 ;  /* 0x000000071e0fac10 */ /* 0x000fce000afec409 */
[----:B------:R-:W0:Y:S02]  /*3cb80*/  @!P3 LDC.64 R8, c[0x0][0x5c0] ;  /* 0x00017000ff08bb82 */ /* 0x000e240000000a00 */
[----:B0-----:R-:W-:Y:S01]  /*3cb90*/  @!P3 IADD3 R34, P5, P6, R24, UR8, R8 ;  /* 0x000000081822bc10 */ /* 0x001fe2000febe008 */
[----:B------:R-:W-:Y:S02]  /*3cba0*/  FMUL R8, R70, UR18 ;  /* 0x0000001246087c20 */ /* 0x000fe40008400000 */
[----:B------:R-:W3:Y:S04]  /*3cbb0*/  LDL.LU R70, [R1+0x330] ;  /* 0x0003300001467983 */ /* 0x000ee80000300800 */
[----:B------:R-:W4:Y:S01]  /*3cbc0*/  LDL.LU R74, [R1+0x334] ;  /* 0x00033400014a7983 */ /* 0x000f220000300800 */
[----:B------:R-:W-:-:S02]  /*3cbd0*/  @!P3 IADD3.X R35, R30, UR7, R9, P5, P6 ;  /* 0x000000071e23bc10 */ /* 0x000fc4000afec409 */
[----:B------:R-:W-:Y:S01]  /*3cbe0*/  ISETP.LT.OR P5, PT, R29, 0x69, !P1 ;  /* 0x000000691d00780c */ /* 0x000fe20004fa1670 */
[----:B------:R-:W4:Y:S01]  /*3cbf0*/  LDL.LU R73, [R1+0x338] ;  /* 0x0003380001497983 */ /* 0x000f220000300800 */
[----:B------:R-:W-:Y:S02]  /*3cc00*/  F2FP.SATFINITE.E4M3.F32.PACK_AB_MERGE_C R8, RZ, R8, RZ ;  /* 0x00000008ff08723e */ /* 0x000fe400048070ff */
[----:B------:R-:W-:Y:S01]  /*3cc10*/  LOP3.LUT R5, R5, 0xfffffffb, RZ, 0xc0, !PT ;  /* 0xfffffffb05057812 */ /* 0x000fe200078ec0ff */
[----:B------:R-:W4:Y:S04]  /*3cc20*/  LDL.LU R72, [R1+0x33c] ;  /* 0x00033c0001487983 */ /* 0x000f280000300800 */
[----:B------:R0:W-:Y:S04]  /*3cc30*/  @!P4 STG.E.U8 desc[UR30][R26.64+0x61], R8 ;  /* 0x000061081a00c986 */ /* 0x0001e8000c10111e */
[----:B0-----:R-:W0:Y:S01]  /*3cc40*/  @!P5 LDC.64 R8, c[0x0][0x5c0] ;  /* 0x00017000ff08db82 */ /* 0x001e220000000a00 */
[----:B------:R-:W-:-:S04]  /*3cc50*/  @P2 LOP3.LUT R5, R5, 0x4, RZ, 0xfc, !PT ;  /* 0x0000000405052812 */ /* 0x000fc800078efcff */
[C---:B------:R-:W-:Y:S02]  /*3cc60*/  LOP3.LUT P2, RZ, R5.reuse, 0x800, RZ, 0xc0, !PT ;  /* 0x0000080005ff7812 */ /* 0x040fe4000784c0ff */
[----:B------:R-:W-:Y:S01]  /*3cc70*/  LOP3.LUT R5, R5, 0xff7fffff, RZ, 0xc0, !PT ;  /* 0xff7fffff05057812 */ /* 0x000fe200078ec0ff */
[----:B------:R-:W-:-:S03]  /*3cc80*/  FMUL R26, R69, UR18 ;  /* 0x00000012451a7c20 */ /* 0x000fc60008400000 */
        /* <DEDUP_REMOVED lines=11> */
[C---:B------:R-:W-:Y:S02]  /*3cd40*/  LOP3.LUT P4, RZ, R5.reuse, 0x10, RZ, 0xc0, !PT ;  /* 0x0000001005ff7812 */ /* 0x040fe4000788c0ff */
[----:B------:R-:W-:-:S04]  /*3cd50*/  LOP3.LUT R5, R5, 0xfffffbff, RZ, 0xc0, !PT ;  /* 0xfffffbff05057812 */ /* 0x000fc800078ec0ff */
[----:B------:R-:W-:Y:S02]  /*3cd60*/  @P3 LOP3.LUT R5, R5, 0x400, RZ, 0xfc, !PT ;  /* 0x0000040005053812 */ /* 0x000fe400078efcff */
[----:B------:R-:W-:Y:S02]  /*3cd70*/  ISETP.LT.OR P3, PT, R29, 0x11, !P0 ;  /* 0x000000111d00780c */ /* 0x000fe40004761670 */
[----:B0-----:R-:W-:-:S05]  /*3cd80*/  @!P5 IADD3 R8, P6, R24, R8, RZ ;  /* 0x000000081808d210 */ /* 0x001fca0007fde0ff */
[----:B------:R-:W-:Y:S01]  /*3cd90*/  @!P5 IMAD.X R9, R30, 0x1, R9, P6 ;  /* 0x000000011e09d824 */ /* 0x000fe200030e0609 */
[----:B------:R-:W-:Y:S01]  /*3cda0*/  LOP3.LUT R5, R5, 0xfeffffff, RZ, 0xc0, !PT ;  /* 0xfeffffff05057812 */ /* 0x000fe200078ec0ff */
[----:B--2---:R-:W-:-:S05]  /*3cdb0*/  FMUL R31, R68, UR18 ;  /* 0x00000012441f7c20 */ /* 0x004fca0008400000 */
[----:B------:R-:W-:-:S05]  /*3cdc0*/  F2FP.SATFINITE.E4M3.F32.PACK_AB_MERGE_C R31, RZ, R31, RZ ;  /* 0x0000001fff1f723e */ /* 0x000fca00048070ff */
[----:B------:R0:W-:Y:S02]  /*3cdd0*/  @!P5 STG.E.U8 desc[UR30][R8.64+0x69], R31 ;  /* 0x0000691f0800d986 */ /* 0x0001e4000c10111e */
[----:B0-----:R-:W0:Y:S02]  /*3cde0*/  @!P3 LDC.64 R8, c[0x0][0x5c0] ;  /* 0x00017000ff08bb82 */ /* 0x001e240000000a00 */
[----:B0-----:R-:W-:-:S04]  /*3cdf0*/  @!P3 IADD3 R68, P5, P6, R24, UR8, R8 ;  /* 0x000000081844bc10 */ /* 0x001fc8000febe008 */
[----:B------:R-:W-:Y:S01]  /*3ce00*/  @!P3 IADD3.X R69, R30, UR7, R9, P5, P6 ;  /* 0x000000071e45bc10 */ /* 0x000fe2000afec409 */
[----:B---3--:R-:W-:-:S05]  /*3ce10*/  FMUL R8, R70, UR18 ;  /* 0x0000001246087c20 */ /* 0x008fca0008400000 */
[----:B------:R-:W-:-:S05]  /*3ce20*/  F2FP.SATFINITE.E4M3.F32.PACK_AB_MERGE_C R8, RZ, R8, RZ ;  /* 0x00000008ff08723e */ /* 0x000fca00048070ff */
[----:B------:R0:W-:Y:S01]  /*3ce30*/  @!P2 STG.E.U8 desc[UR30][R46.64+0x68], R8 ;  /* 0x000068082e00a986 */ /* 0x0001e2000c10111e */
[----:B------:R-:W-:-:S13]  /*3ce40*/  ISETP.LT.OR P2, PT, R29, 0x12, !P0 ;  /* 0x000000121d00780c */ /* 0x000fda0004741670 */
[----:B0-----:R-:W0:Y:S01]  /*3ce50*/  @!P2 LDC.64 R8, c[0x0][0x5c0] ;  /* 0x00017000ff08ab82 */ /* 0x001e220000000a00 */
[----:B------:R-:W-:Y:S02]  /*3ce60*/  @P3 LOP3.LUT R5, R5, 0x1000000, RZ, 0xfc, !PT ;  /* 0x0100000005053812 */ /* 0x000fe400078efcff */
[----:B------:R-:W-:Y:S02]  /*3ce70*/  ISETP.LT.OR P3, PT, R29, 0x19, !P0 ;  /* 0x000000191d00780c */ /* 0x000fe40004761670 */
[----:B0-----:R-:W-:-:S04]  /*3ce80*/  @!P2 IADD3 R46, P5, P6, R24, UR8, R8 ;  /* 0x00000008182eac10 */ /* 0x001fc8000febe008 */
[----:B------:R-:W-:-:S07]  /*3ce90*/  @!P2 IADD3.X R47, R30, UR7, R9, P5, P6 ;  /* 0x000000071e2fac10 */ /* 0x000fce000afec409 */
[----:B------:R-:W0:Y:S02]  /*3cea0*/  @!P3 LDC.64 R8, c[0x0][0x5c0] ;  /* 0x00017000ff08bb82 */ /* 0x000e240000000a00 */
[----:B0-----:R-:W-:Y:S01]  /*3ceb0*/  @!P3 IADD3 R70, P5, P6, R24, UR8, R8 ;  /* 0x000000081846bc10 */ /* 0x001fe2000febe008 */
[----:B----4-:R-:W-:Y:S02]  /*3cec0*/  FMUL R8, R74, UR18 ;  /* 0x000000124a087c20 */ /* 0x010fe40008400000 */
[----:B------:R-:W2:Y:S04]  /*3ced0*/  LDL.LU R74, [R1+0x340] ;  /* 0x00034000014a7983 */ /* 0x000ea80000300800 */
[----:B------:R-:W3:Y:S01]  /*3cee0*/  LDL.LU R78, [R1+0x344] ;  /* 0x00034400014e7983 */ /* 0x000ee20000300800 */
[----:B------:R-:W-:-:S03]  /*3cef0*/  @!P3 IADD3.X R71, R30, UR7, R9, P5, P6 ;  /* 0x000000071e47bc10 */ /* 0x000fc6000afec409 */
[----:B------:R-:W4:Y:S01]  /*3cf00*/  LDL.LU R77, [R1+0x348] ;  /* 0x00034800014d7983 */ /* 0x000f220000300800 */
[----:B------:R-:W-:Y:S02]  /*3cf10*/  ISETP.LT.OR P5, PT, R29, 0x71, !P1 ;  /* 0x000000711d00780c */ /* 0x000fe40004fa1670 */
[----:B------:R-:W-:Y:S01]  /*3cf20*/  F2FP.SATFINITE.E4M3.F32.PACK_AB_MERGE_C R8, RZ, R8, RZ ;  /* 0x00000008ff08723e */ /* 0x000fe200048070ff */
[----:B------:R-:W4:Y:S04]  /*3cf30*/  LDL.LU R76, [R1+0x34c] ;  /* 0x00034c00014c7983 */ /* 0x000f280000300800 */
[----:B------:R0:W-:Y:S01]  /*3cf40*/  @!P4 STG.E.U8 desc[UR30][R16.64+0x69], R8 ;  /* 0x000069081000c986 */ /* 0x0001e2000c10111e */
[----:B------:R-:W-:-:S03]  /*3cf50*/  LOP3.LUT R5, R5, 0xfffff7ff, RZ, 0xc0, !PT ;  /* 0xfffff7ff05057812 */ /* 0x000fc600078ec0ff */
[----:B------:R-:W4:Y:S02]  /*3cf60*/  LDL.LU R80, [R1+0x350] ;  /* 0x0003500001507983 */ /* 0x000f240000300800 */
[----:B0-----:R-:W0:Y:S01]  /*3cf70*/  @!P5 LDC.64 R8, c[0x0][0x5c0] ;  /* 0x00017000ff08db82 */ /* 0x001e220000000a00 */
[----:B------:R-:W-:Y:S01]  /*3cf80*/  @P2 LOP3.LUT R5, R5, 0x800, RZ, 0xfc, !PT ;  /* 0x0000080005052812 */ /* 0x000fe200078efcff */
[----:B------:R-:W-:Y:S01]  /*3cf90*/  FMUL R16, R73, UR18 ;  /* 0x0000001249107c20 */ /* 0x000fe20008400000 */
[----:B------:R-:W-:Y:S01]  /*3cfa0*/  FMUL R31, R72, UR18 ;  /* 0x00000012481f7c20 */ /* 0x000fe20008400000 */
[----:B------:R-:W4:Y:S01]  /*3cfb0*/  LDL.LU R79, [R1+0x354] ;  /* 0x00035400014f7983 */ /* 0x000f220000300800 */
[C---:B------:R-:W-:Y:S02]  /*3cfc0*/  LOP3.LUT P2, RZ, R5.reuse, 0x1000, RZ, 0xc0, !PT ;  /* 0x0000100005ff7812 */ /* 0x040fe4000784c0ff */
[----:B------:R-:W-:-:S04]  /*3cfd0*/  LOP3.LUT R5, R5, 0xfdffffff, RZ, 0xc0, !PT ;  /* 0xfdffffff05057812 */ /* 0x000fc800078ec0ff */
        /* <DEDUP_REMOVED lines=22> */
[----:B------:R-:W-:-:S04]  /*3d140*/  LOP3.LUT R5, R5, 0xfbffffff, RZ, 0xc0, !PT ;  /* 0xfbffffff05057812 */ /* 0x000fc800078ec0ff */
[----:B------:R-:W-:Y:S02]  /*3d150*/  @P3 LOP3.LUT R5, R5, 0x4000000, RZ, 0xfc, !PT ;  /* 0x0400000005053812 */ /* 0x000fe400078efcff */
[----:B------:R-:W-:Y:S01]  /*3d160*/  ISETP.LT.OR P3, PT, R29, 0x29, !P0 ;  /* 0x000000291d00780c */ /* 0x000fe20004761670 */
[----:B--2---:R-:W-:-:S05]  /*3d170*/  FMUL R8, R74, UR18 ;  /* 0x000000124a087c20 */ /* 0x004fca0008400000 */
[----:B------:R-:W-:-:S05]  /*3d180*/  F2FP.SATFINITE.E4M3.F32.PACK_AB_MERGE_C R8, RZ, R8, RZ ;  /* 0x00000008ff08723e */ /* 0x000fca00048070ff */
[----:B------:R0:W-:Y:S01]  /*3d190*/  @!P2 STG.E.U8 desc[UR30][R40.64+0x70], R8 ;  /* 0x000070082800a986 */ /* 0x0001e2000c10111e */
[----:B------:R-:W-:-:S13]  /*3d1a0*/  ISETP.LT.OR P2, PT, R29, 0x22, !P0 ;  /* 0x000000221d00780c */ /* 0x000fda0004741670 */
[----:B0-----:R-:W0:Y:S02]  /*3d1b0*/  @!P2 LDC.64 R8, c[0x0][0x5c0] ;  /* 0x00017000ff08ab82 */ /* 0x001e240000000a00 */
[----:B0-----:R-:W-:-:S04]  /*3d1c0*/  @!P2 IADD3 R40, P5, P6, R24, UR8, R8 ;  /* 0x000000081828ac10 */ /* 0x001fc8000febe008 */
[----:B------:R-:W-:Y:S02]  /*3d1d0*/  @!P2 IADD3.X R41, R30, UR7, R9, P5, P6 ;  /* 0x000000071e29ac10 */ /* 0x000fe4000afec409 */
[----:B------:R-:W0:Y:S02]  /*3d1e0*/  @!P3 LDC.64 R8, c[0x0][0x5c0] ;  /* 0x00017000ff08bb82 */ /* 0x000e240000000a00 */
[----:B0-----:R-:W-:Y:S01]  /*3d1f0*/  @!P3 IADD3 R74, P5, P6, R24, UR8, R8 ;  /* 0x00000008184abc10 */ /* 0x001fe2000febe008 */
[----:B---3--:R-:W-:Y:S02]  /*3d200*/  FMUL R8, R78, UR18 ;  /* 0x000000124e087c20 */ /* 0x008fe40008400000 */
[----:B------:R-:W2:Y:S01]  /*3d210*/  LDL.LU R78, [R1+0x358] ;  /* 0x00035800014e7983 */ /* 0x000ea20000300800 */
[----:B------:R-:W-:Y:S02]  /*3d220*/  @!P3 IADD3.X R75, R30, UR7, R9, P5, P6 ;  /* 0x000000071e4bbc10 */ /* 0x000fe4000afec409 */
[----:B------:R-:W-:Y:S01]  /*3d230*/  ISETP.LT.OR P5, PT, R29, 0x79, !P1 ;  /* 0x000000791d00780c */ /* 0x000fe20004fa1670 */
[----:B------:R-:W3:Y:S01]  /*3d240*/  LDL.LU R84, [R1+0x35c] ;  /* 0x00035c0001547983 */ /* 0x000ee20000300800 */
[----:B------:R-:W-:-:S02]  /*3d250*/  F2FP.SATFINITE.E4M3.F32.PACK_AB_MERGE_C R8, RZ, R8, RZ ;  /* 0x00000008ff08723e */ /* 0x000fc400048070ff */
[----:B------:R-:W-:Y:S01]  /*3d260*/  LOP3.LUT R5, R5, 0xffffefff, RZ, 0xc0, !PT ;  /* 0xffffefff05057812 */ /* 0x000fe200078ec0ff */
[----:B----4-:R-:W-:Y:S01]  /*3d270*/  FMUL R31, R77, UR18 ;  /* 0x000000124d1f7c20 */ /* 0x010fe20008400000 */
[----:B------:R-:W4:Y:S04]  /*3d280*/  LDL.LU R83, [R1+0x360] ;  /* 0x0003600001537983 */ /* 0x000f280000300800 */
[----:B------:R0:W-:Y:S01]  /*3d290*/  @!P4 STG.E.U8 desc[UR30][R36.64+0x71], R8 ;  /* 0x000071082400c986 */ /* 0x0001e2000c10111e */
[----:B------:R-:W-:Y:S02]  /*3d2a0*/  @P2 LOP3.LUT R5, R5, 0x1000, RZ, 0xfc, !PT ;  /* 0x0000100005052812 */ /* 0x000fe400078efcff */
[----:B------:R-:W-:Y:S01]  /*3d2b0*/  F2FP.SATFINITE.E4M3.F32.PACK_AB_MERGE_C R31, RZ, R31, RZ ;  /* 0x0000001fff1f723e */ /* 0x000fe200048070ff */
[----:B------:R-:W4:Y:S01]  /*3d2c0*/  LDL.LU R82, [R1+0x364] ;  /* 0x0003640001527983 */ /* 0x000f220000300800 */
[----:B0-----:R-:W0:Y:S01]  /*3d2d0*/  @!P5 LDC.64 R8, c[0x0][0x5c0] ;  /* 0x00017000ff08db82 */ /* 0x001e220000000a00 */
[----:B------:R-:W-:-:S02]  /*3d2e0*/  LOP3.LUT P2, RZ, R5, 0x2000, RZ, 0xc0, !PT ;  /* 0x0000200005ff7812 */ /* 0x000fc4000784c0ff */
[----:B------:R-:W-:-:S04]  /*3d2f0*/  LOP3.LUT R5, R5, 0xf7ffffff, RZ, 0xc0, !PT ;  /* 0xf7ffffff05057812 */ /* 0x000fc800078ec0ff */
[----:B------:R-:W-:Y:S02]  /*3d300*/  @P3 LOP3.LUT R5, R5, 0x8000000, RZ, 0xfc, !PT ;  /* 0x0800000005053812 */ /* 0x000fe400078efcff */
[----:B------:R-:W-:Y:S02]  /*3d310*/  ISETP.LT.OR P3, PT, R29, 0x2a, !P0 ;  /* 0x0000002a1d00780c */ /* 0x000fe40004761670 */
        /* <DEDUP_REMOVED lines=18> */
[----:B0-----:R-:W-:Y:S01]  /*3d440*/  @!P3 IADD3 R76, P5, P6, R24, UR8, R8 ;  /* 0x00000008184cbc10 */ /* 0x001fe2000febe008 */
[----:B------:R-:W-:-:S05]  /*3d450*/  FMUL R8, R80, UR18 ;  /* 0x0000001250087c20 */ /* 0x000fca0008400000 */
[----:B------:R-:W-:-:S05]  /*3d460*/  F2FP.SATFINITE.E4M3.F32.PACK_AB_MERGE_C R8, RZ, R8, RZ ;  /* 0x00000008ff08723e */ /* 0x000fca00048070ff */
[----:B------:R0:W-:Y:S01]  /*3d470*/  @!P2 STG.E.U8 desc[UR30][R50.64+0x78], R8 ;  /* 0x000078083200a986 */ /* 0x0001e2000c10111e */
[----:B------:R-:W-:Y:S02]  /*3d480*/  ISETP.LT.OR P2, PT, R29, 0x32, !P0 ;  /* 0x000000321d00780c */ /* 0x000fe40004741670 */
[----:B------:R-:W-:-:S11]  /*3d490*/  @!P3 IADD3.X R77, R30, UR7, R9, P5, P6 ;  /* 0x000000071e4dbc10 */ /* 0x000fd6000afec409 */
[----:B0-----:R-:W0:Y:S01]  /*3d4a0*/  @!P2 LDC.64 R8, c[0x0][0x5c0] ;  /* 0x00017000ff08ab82 */ /* 0x001e220000000a00 */
[----:B------:R-:W-:-:S04]  /*3d4b0*/  LOP3.LUT R5, R5, 0xefffffff, RZ, 0xc0, !PT ;  /* 0xefffffff05057812 */ /* 0x000fc800078ec0ff */
[----:B------:R-:W-:Y:S02]  /*3d4c0*/  @P3 LOP3.LUT R5, R5, 0x10000000, RZ, 0xfc, !PT ;  /* 0x1000000005053812 */ /* 0x000fe400078efcff */
[----:B------:R-:W-:Y:S02]  /*3d4d0*/  ISETP.LT.OR P3, PT, R29, 0x39, !P0 ;  /* 0x000000391d00780c */ /* 0x000fe40004761670 */
[----:B0-----:R-:W-:-:S04]  /*3d4e0*/  @!P2 IADD3 R50, P5, P6, R24, UR8, R8 ;  /* 0x000000081832ac10 */ /* 0x001fc8000febe008 */
[----:B------:R-:W-:-:S07]  /*3d4f0*/  @!P2 IADD3.X R51, R30, UR7, R9, P5, P6 ;  /* 0x000000071e33ac10 */ /* 0x000fce000afec409 */
[----:B------:R-:W0:Y:S02]  /*3d500*/  @!P3 LDC.64 R8, c[0x0][0x5c0] ;  /* 0x00017000ff08bb82 */ /* 0x000e240000000a00 */
[----:B0-----:R-:W-:Y:S01]  /*3d510*/  @!P3 IADD3 R80, P5, P6, R24, UR8, R8 ;  /* 0x000000081850bc10 */ /* 0x001fe2000febe008 */
[----:B------:R-:W-:-:S03]  /*3d520*/  FMUL R8, R79, UR18 ;  /* 0x000000124f087c20 */ /* 0x000fc60008400000 */
[----:B------:R-:W-:Y:S02]  /*3d530*/  @!P3 IADD3.X R81, R30, UR7, R9, P5, P6 ;  /* 0x000000071e51bc10 */ /* 0x000fe4000afec409 */
[----:B------:R-:W-:Y:S02]  /*3d540*/  ISETP.LT.OR P5, PT, R29, 0x81, !P1 ;  /* 0x000000811d00780c */ /* 0x000fe40004fa1670 */
[----:B------:R-:W-:-:S05]  /*3d550*/  F2FP.SATFINITE.E4M3.F32.PACK_AB_MERGE_C R8, RZ, R8, RZ ;  /* 0x00000008ff08723e */ /* 0x000fca00048070ff */
[----:B------:R0:W-:Y:S01]  /*3d560*/  @!P4 STG.E.U8 desc[UR30][R10.64+0x79], R8 ;  /* 0x000079080a00c986 */ /* 0x0001e2000c10111e */
[----:B------:R-:W-:-:S05]  /*3d570*/  LOP3.LUT R5, R5, 0xffffdfff, RZ, 0xc0, !PT ;  /* 0xffffdfff05057812 */ /* 0x000fca00078ec0ff */
[----:B0-----:R-:W0:Y:S01]  /*3d580*/  @!P5 LDC.64 R8, c[0x0][0x5c0] ;  /* 0x00017000ff08db82 */ /* 0x001e220000000a00 */
[----:B------:R-:W-:-:S04]  /*3d590*/  @P2 LOP3.LUT R5, R5, 0x2000, RZ, 0xfc, !PT ;  /* 0x0000200005052812 */ /* 0x000fc800078efcff */
[C---:B------:R-:W-:Y:S02]  /*3d5a0*/  LOP3.LUT P2, RZ, R5.reuse, 0x4000, RZ, 0xc0, !PT ;  /* 0x0000400005ff7812 */ /* 0x040fe4000784c0ff */
[----:B------:R-:W-:-:S04]  /*3d5b0*/  LOP3.LUT R5, R5, 0xdfffffff, RZ, 0xc0, !PT ;  /* 0xdfffffff05057812 */ /* 0x000fc800078ec0ff */
[----:B------:R-:W-:Y:S02]  /*3d5c0*/  @P3 LOP3.LUT R5, R5, 0x20000000, RZ, 0xfc, !PT ;  /* 0x2000000005053812 */ /* 0x000fe400078efcff */
[----:B------:R-:W-:Y:S01]  /*3d5d0*/  ISETP.LT.OR P3, PT, R29, 0x3a, !P0 ;  /* 0x0000003a1d00780c */ /* 0x000fe20004761670 */
[----:B--2---:R-:W-:-:S05]  /*3d5e0*/  FMUL R10, R78, UR18 ;  /* 0x000000124e0a7c20 */ /* 0x004fca0008400000 */
[----:B------:R-:W-:Y:S02]  /*3d5f0*/  F2FP.SATFINITE.E4M3.F32.PACK_AB_MERGE_C R10, RZ, R10, RZ ;  /* 0x0000000aff0a723e */ /* 0x000fe400048070ff */
[----:B0-----:R-:W-:-:S05]  /*3d600*/  @!P5 IADD3 R8, P6, R24, R8, RZ ;  /* 0x000000081808d210 */ /* 0x001fca0007fde0ff */
[----:B------:R-:W-:-:S05]  /*3d610*/  @!P5 IMAD.X R9, R30, 0x1, R9, P6 ;  /* 0x000000011e09d824 */ /* 0x000fca00030e0609 */
[----:B------:R0:W-:Y:S02]  /*3d620*/  @!P5 STG.E.U8 desc[UR30][R8.64+0x80], R10 ;  /* 0x0000800a0800d986 */ /* 0x0001e4000c10111e */
[----:B0-----:R-:W0:Y:S01]  /*3d630*/  @!P3 LDC.64 R8, c[0x0][0x5c0] ;  /* 0x00017000ff08bb82 */ /* 0x001e220000000a00 */
[----:B---3--:R-:W-:Y:S02]  /*3d640*/  FMUL R10, R84, UR18 ;  /* 0x00000012540a7c20 */ /* 0x008fe40008400000 */
[----:B------:R-:W2:Y:S01]  /*3d650*/  LDL.LU R84, [R1+0x368] ;  /* 0x0003680001547983 */ /* 0x000ea20000300800 */
        /* <DEDUP_REMOVED lines=14> */
[----:B----4-:R-:W-:Y:S02]  /*3d740*/  FMUL R8, R83, UR18 ;  /* 0x0000001253087c20 */ /* 0x010fe40008400000 */
[----:B------:R-:W3:Y:S03]  /*3d750*/  LDL.LU R83, [R1+0x36c] ;  /* 0x00036c0001537983 */ /* 0x000ee60000300800 */
[----:B------:R-:W-:-:S05]  /*3d760*/  F2FP.SATFINITE.E4M3.F32.PACK_AB_MERGE_C R8, RZ, R8, RZ ;  /* 0x00000008ff08723e */ /* 0x000fca00048070ff */
[----:B------:R0:W-:Y:S01]  /*3d770*/  @!P2 STG.E.U8 desc[UR30][R44.64+0x80], R8 ;  /* 0x000080082c00a986 */ /* 0x0001e2000c10111e */
[----:B------:R-:W-:Y:S02]  /*3d780*/  ISETP.LT.OR P2, PT, R29, 0x42, !P0 ;  /* 0x000000421d00780c */ /* 0x000fe40004741670 */
[----:B------:R-:W-:-:S11]  /*3d790*/  @!P3 IADD3.X R87, R30, UR7, R9, P5, P6 ;  /* 0x000000071e57bc10 */ /* 0x000fd6000afec409 */
[----:B0-----:R-:W0:Y:S01]  /*3d7a0*/  @!P2 LDC.64 R8, c[0x0][0x5c0] ;  /* 0x00017000ff08ab82 */ /* 0x001e220000000a00 */
[----:B------:R-:W-:-:S04]  /*3d7b0*/  LOP3.LUT R5, R5, 0xbfffffff, RZ, 0xc0, !PT ;  /* 0xbfffffff05057812 */ /* 0x000fc800078ec0ff */
[----:B------:R-:W-:-:S04]  /*3d7c0*/  @P3 LOP3.LUT R5, R5, 0x40000000, RZ, 0xfc, !PT ;  /* 0x4000000005053812 */ /* 0x000fc800078efcff */
[----:B------:R-:W-:-:S04]  /*3d7d0*/  LOP3.LUT R5, R5, 0xffffbfff, RZ, 0xc0, !PT ;  /* 0xffffbfff05057812 */ /* 0x000fc800078ec0ff */
[----:B------:R-:W-:Y:S02]  /*3d7e0*/  @P2 LOP3.LUT R5, R5, 0x4000, RZ, 0xfc, !PT ;  /* 0x0000400005052812 */ /* 0x000fe400078efcff */
[----:B0-----:R-:W-:-:S04]  /*3d7f0*/  @!P2 IADD3 R44, P5, P6, R24, UR8, R8 ;  /* 0x00000008182cac10 */ /* 0x001fc8000febe008 */
[----:B------:R-:W-:Y:S02]  /*3d800*/  @!P2 IADD3.X R45, R30, UR7, R9, P5, P6 ;  /* 0x000000071e2dac10 */ /* 0x000fe4000afec409 */
[----:B------:R-:W-:-:S13]  /*3d810*/  ISETP.LT.OR P2, PT, R29, 0x49, !P0 ;  /* 0x000000491d00780c */ /* 0x000fda0004741670 */
[----:B------:R-:W0:Y:S02]  /*3d820*/  @!P2 LDC.64 R8, c[0x0][0x5c0] ;  /* 0x00017000ff08ab82 */ /* 0x000e240000000a00 */
[----:B0-----:R-:W-:Y:S01]  /*3d830*/  @!P2 IADD3 R94, P5, P6, R24, UR8, R8 ;  /* 0x00000008185eac10 */ /* 0x001fe2000febe008 */
[----:B------:R-:W-:Y:S02]  /*3d840*/  FMUL R8, R82, UR18 ;  /* 0x0000001252087c20 */ /* 0x000fe40008400000 */
[----:B------:R-:W4:Y:S01]  /*3d850*/  LDL.LU R82, [R1+0x370] ;  /* 0x0003700001527983 */ /* 0x000f220000300800 */
[----:B------:R-:W-:Y:S02]  /*3d860*/  @!P2 IADD3.X R95, R30, UR7, R9, P5, P6 ;  /* 0x000000071e5fac10 */ /* 0x000fe4000afec409 */
[----:B------:R-:W-:Y:S02]  /*3d870*/  ISETP.LT.OR P5, PT, R29, 0x89, !P1 ;  /* 0x000000891d00780c */ /* 0x000fe40004fa1670 */
[----:B------:R-:W-:-:S05]  /*3d880*/  F2FP.SATFINITE.E4M3.F32.PACK_AB_MERGE_C R8, RZ, R8, RZ ;  /* 0x00000008ff08723e */ /* 0x000fca00048070ff */
[----:B------:R0:W-:Y:S06]  /*3d890*/  @!P4 STG.E.U8 desc[UR30][R20.64+0x81], R8 ;  /* 0x000081081400c986 */ /* 0x0001ec000c10111e */
[----:B0-----:R-:W0:Y:S01]  /*3d8a0*/  @!P5 LDC.64 R8, c[0x0][0x5c0] ;  /* 0x00017000ff08db82 */ /* 0x001e220000000a00 */
[----:B--2---:R-:W-:Y:S02]  /*3d8b0*/  FMUL R10, R84, UR18 ;  /* 0x00000012540a7c20 */ /* 0x004fe40008400000 */
[----:B------:R-:W2:Y:S01]  /*3d8c0*/  LDL.LU R84, [R1+0x374] ;  /* 0x0003740001547983 */ /* 0x000ea20000300800 */
[----:B0-----:R-:W-:-:S02]  /*3d8d0*/  @!P5 IADD3 R8, P6, R24, R8, RZ ;  /* 0x000000081808d210 */ /* 0x001fc40007fde0ff */
[----:B------:R-:W-:-:S03]  /*3d8e0*/  F2FP.SATFINITE.E4M3.F32.PACK_AB_MERGE_C R10, RZ, R10, RZ ;  /* 0x0000000aff0a723e */ /* 0x000fc600048070ff */
[----:B------:R-:W-:-:S05]  /*3d8f0*/  @!P5 IMAD.X R9, R30, 0x1, R9, P6 ;  /* 0x000000011e09d824 */ /* 0x000fca00030e0609 */
[----:B------:R0:W-:Y:S01]  /*3d900*/  @!P5 STG.E.U8 desc[UR30][R8.64+0x88], R10 ;  /* 0x0000880a0800d986 */ /* 0x0001e2000c10111e */
[----:B------:R-:W-:-:S13]  /*3d910*/  ISETP.LT.OR P4, PT, R29, 0x4a, !P0 ;  /* 0x0000004a1d00780c */ /* 0x000fda0004781670 */
[----:B0-----:R-:W0:Y:S02]  /*3d920*/  @!P4 LDC.64 R8, c[0x0][0x5c0] ;  /* 0x00017000ff08cb82 */ /* 0x001e240000000a00 */
[----:B0-----:R-:W-:-:S04]  /*3d930*/  @!P4 IADD3 R20, P5, P6, R24, UR8, R8 ;  /* 0x000000081814cc10 */ /* 0x001fc8000febe008 */
[----:B------:R-:W-:Y:S02]  /*3d940*/  @!P4 IADD3.X R21, R30, UR7, R9, P5, P6 ;  /* 0x000000071e15cc10 */ /* 0x000fe4000afec409 */
[----:B------:R-:W-:Y:S02]  /*3d950*/  ISETP.LT.OR P5, PT, R29, 0x8a, !P1 ;  /* 0x0000008a1d00780c */ /* 0x000fe40004fa1670 */
[----:B------:R-:W-:Y:S01]  /*3d960*/  LOP3.LUT P3, RZ, R5, 0x8000, RZ, 0xc0, !PT ;  /* 0x0000800005ff7812 */ /* 0x000fe2000786c0ff */
[----:B---3--:R-:W-:-:S10]  /*3d970*/  FMUL R10, R83, UR18 ;  /* 0x00000012530a7c20 */ /* 0x008fd40008400000 */
[----:B------:R-:W0:Y:S01]  /*3d980*/  @!P5 LDC.64 R8, c[0x0][0x5c0] ;  /* 0x00017000ff08db82 */ /* 0x000e220000000a00 */
[----:B------:R-:W3:Y:S01]  /*3d990*/  LDL.LU R83, [R1+0x378] ;  /* 0x0003780001537983 */ /* 0x000ee20000300800 */
[----:B------:R-:W-:-:S04]  /*3d9a0*/  LOP3.LUT R5, R5, 0x7fffffff, RZ, 0xc0, !PT ;  /* 0x7fffffff05057812 */ /* 0x000fc800078ec0ff */
[----:B------:R-:W-:-:S04]  /*3d9b0*/  @P2 LOP3.LUT R5, R5, 0x80000000, RZ, 0xfc, !PT ;  /* 0x8000000005052812 */ /* 0x000fc800078efcff */
        /* <DEDUP_REMOVED lines=10> */
[----:B------:R-:W4:Y:S03]  /*3da60*/  LDL.LU R82, [R1+0x37c] ;  /* 0x00037c0001527983 */ /* 0x000f260000300800 */
[----:B------:R-:W-:-:S05]  /*3da70*/  F2FP.SATFINITE.E4M3.F32.PACK_AB_MERGE_C R8, RZ, R8, RZ ;  /* 0x00000008ff08723e */ /* 0x000fca00048070ff */
[----:B------:R0:W-:Y:S01]  /*3da80*/  @!P3 STG.E.U8 desc[UR30][R54.64+0x88], R8 ;  /* 0x000088083600b986 */ /* 0x0001e2000c10111e */
[----:B------:R-:W-:Y:S02]  /*3da90*/  ISETP.LT.OR P3, PT, R29, 0x52, !P0 ;  /* 0x000000521d00780c */ /* 0x000fe40004761670 */
[----:B------:R-:W-:-:S11]  /*3daa0*/  @!P4 IADD3.X R99, R30, UR7, R9, P5, P6 ;  /* 0x000000071e63cc10 */ /* 0x000fd6000afec409 */
        /* <DEDUP_REMOVED lines=8> */
[----:B--2---:R-:W-:Y:S02]  /*3db30*/  FMUL R8, R84, UR18 ;  /* 0x0000001254087c20 */ /* 0x004fe40008400000 */
[----:B------:R-:W2:Y:S01]  /*3db40*/  LDL.LU R84, [R1+0x380] ;  /* 0x0003800001547983 */ /* 0x000ea20000300800 */
[----:B------:R-:W-:-:S04]  /*3db50*/  LOP3.LUT R6, R6, 0xfffffffe, RZ, 0xc0, !PT ;  /* 0xfffffffe06067812 */ /* 0x000fc800078ec0ff */
[----:B------:R-:W-:Y:S02]  /*3db60*/  @P4 LOP3.LUT R6, R6, 0x1, RZ, 0xfc, !PT ;  /* 0x0000000106064812 */ /* 0x000fe400078efcff */
[----:B------:R-:W-:Y:S02]  /*3db70*/  LOP3.LUT P4, RZ, R4, 0x100000, RZ, 0xc0, !PT ;  /* 0x0010000004ff7812 */ /* 0x000fe4000788c0ff */
[----:B------:R-:W-:-:S11]  /*3db80*/  F2FP.SATFINITE.E4M3.F32.PACK_AB_MERGE_C R8, RZ, R8, RZ ;  /* 0x00000008ff08723e */ /* 0x000fd600048070ff */
[----:B------:R0:W-:Y:S01]  /*3db90*/  @!P4 STG.E.U8 desc[UR30][R18.64+0x89], R8 ;  /* 0x000089081200c986 */ /* 0x0001e2000c10111e */
[----:B------:R-:W-:Y:S02]  /*3dba0*/  ISETP.LT.OR P4, PT, R29, 0x91, !P1 ;  /* 0x000000911d00780c */ /* 0x000fe40004f81670 */
[----:B------:R-:W-:-:S11]  /*3dbb0*/  @!P3 IADD3.X R103, R30, UR7, R9, P5, P6 ;  /* 0x000000071e67bc10 */ /* 0x000fd6000afec409 */
[----:B0-----:R-:W0:Y:S01]  /*3dbc0*/  @!P4 LDC.64 R8, c[0x0][0x5c0] ;  /* 0x00017000ff08cb82 */ /* 0x001e220000000a00 */
[----:B---3--:R-:W-:Y:S02]  /*3dbd0*/  FMUL R10, R83, UR18 ;  /* 0x00000012530a7c20 */ /* 0x008fe40008400000 */
[----:B------:R-:W3:Y:S01]  /*3dbe0*/  LDL.LU R83, [R1+0x384] ;  /* 0x0003840001537983 */ /* 0x000ee20000300800 */
[----:B------:R-:W-:Y:S02]  /*3dbf0*/  ISETP.LT.OR P6, PT, R29, 0x5a, !P0 ;  /* 0x0000005a1d00780c */ /* 0x000fe400047c1670 */
[----:B0-----:R-:W-:Y:S02]  /*3dc00*/  @!P4 IADD3 R8, P5, R24, R8, RZ ;  /* 0x000000081808c210 */ /* 0x001fe40007fbe0ff */
[----:B------:R-:W-:-:S03]  /*3dc10*/  F2FP.SATFINITE.E4M3.F32.PACK_AB_MERGE_C R10, RZ, R10, RZ ;  /* 0x0000000aff0a723e */ /* 0x000fc600048070ff */
[----:B------:R-:W-:-:S05]  /*3dc20*/  @!P4 IMAD.X R9, R30, 0x1, R9, P5 ;  /* 0x000000011e09c824 */ /* 0x000fca00028e0609 */
[----:B------:R0:W-:Y:S02]  /*3dc30*/  @!P4 STG.E.U8 desc[UR30][R8.64+0x90], R10 ;  /* 0x0000900a0800c986 */ /* 0x0001e4000c10111e */
[----:B0-----:R-:W0:Y:S02]  /*3dc40*/  @!P6 LDC.64 R8, c[0x0][0x5c0] ;  /* 0x00017000ff08eb82 */ /* 0x001e240000000a00 */
[----:B0-----:R-:W-:-:S04]  /*3dc50*/  @!P6 IADD3 R18, P4, P5, R24, UR8, R8 ;  /* 0x000000081812ec10 */ /* 0x001fc8000fd9e008 */
[----:B------:R-:W-:Y:S02]  /*3dc60*/  @!P6 IADD3.X R19, R30, UR7, R9, P4, P5 ;  /* 0x000000071e13ec10 */ /* 0x000fe4000a7ea409 */
[----:B------:R-:W-:-:S13]  /*3dc70*/  ISETP.LT.OR P4, PT, R29, 0x92, !P1 ;  /* 0x000000921d00780c */ /* 0x000fda0004f81670 */
[----:B------:R-:W0:Y:S01]  /*3dc80*/  @!P4 LDC.64 R8, c[0x0][0x5c0] ;  /* 0x00017000ff08cb82 */ /* 0x000e220000000a00 */
[----:B----4-:R-:W-:Y:S02]  /*3dc90*/  FMUL R10, R82, UR18 ;  /* 0x00000012520a7c20 */ /* 0x010fe40008400000 */
[----:B------:R-:W4:Y:S01]  /*3dca0*/  LDL.LU R82, [R1+0x388] ;  /* 0x0003880001527983 */ /* 0x000f220000300800 */
[----:B0-----:R-:W-:Y:S02]  /*3dcb0*/  @!P4 IADD3 R8, P5, R24, R8, RZ ;  /* 0x000000081808c210 */ /* 0x001fe40007fbe0ff */
[----:B------:R-:W-:-:S03]  /*3dcc0*/  F2FP.SATFINITE.E4M3.F32.PACK_AB_MERGE_C R10, RZ, R10, RZ ;  /* 0x0000000aff0a723e */ /* 0x000fc600048070ff */
[----:B------:R-:W-:-:S05]  /*3dcd0*/  @!P4 IMAD.X R9, R30, 0x1, R9, P5 ;  /* 0x000000011e09c824 */ /* 0x000fca00028e0609 */
[----:B------:R0:W-:Y:S01]  /*3dce0*/  @!P4 STG.E.U8 desc[UR30][R8.64+0x91], R10 ;  /* 0x0000910a0800c986 */ /* 0x0001e2000c10111e */
[----:B------:R-:W-:-:S13]  /*3dcf0*/  ISETP.LT.OR P4, PT, R29, 0x61, !P0 ;  /* 0x000000611d00780c */ /* 0x000fda0004781670 */
[----:B0-----:R-:W0:Y:S01]  /*3dd00*/  @!P4 LDC.64 R8, c[0x0][0x5c0] ;  /* 0x00017000ff08cb82 */ /* 0x001e220000000a00 */
[----:B------:R-:W-:-:S04]  /*3dd10*/  LOP3.LUT R6, R6, 0xfffffffd, RZ, 0xc0, !PT ;  /* 0xfffffffd06067812 */ /* 0x000fc800078ec0ff */
[----:B------:R-:W-:Y:S02]  /*3dd20*/  @P3 LOP3.LUT R6, R6, 0x2, RZ, 0xfc, !PT ;  /* 0x0000000206063812 */ /* 0x000fe400078efcff */
[C---:B------:R-:W-:Y:S02]  /*3dd30*/  LOP3.LUT P3, RZ, R5.reuse, 0x80, RZ, 0xc0, !PT ;  /* 0x0000008005ff7812 */ /* 0x040fe4000786c0ff */
[----:B------:R-:W-:-:S04]  /*3dd40*/  LOP3.LUT R5, R5, 0xfffffffe, RZ, 0xc0, !PT ;  /* 0xfffffffe05057812 */ /* 0x000fc800078ec0ff */
[----:B------:R-:W-:Y:S02]  /*3dd50*/  @P6 LOP3.LUT R5, R5, 0x1, RZ, 0xfc, !PT ;  /* 0x0000000105056812 */ /* 0x000fe400078efcff */
[----:B0-----:R-:W-:Y:S02]  /*3dd60*/  @!P4 IADD3 R108, P5, P6, R24, UR8, R8 ;  /* 0x00000008186ccc10 */ /* 0x001fe4000febe008 */
[----:B------:R-:W-:Y:S02]  /*3dd70*/  LOP3.LUT P2, RZ, R4, 0x200000, RZ, 0xc0, !PT ;  /* 0x0020000004ff7812 */ /* 0x000fe4000784c0ff */
[----:B------:R-:W-:Y:S02]  /*3dd80*/  @!P4 IADD3.X R109, R30, UR7, R9, P5, P6 ;  /* 0x000000071e6dcc10 */ /* 0x000fe4000afec409 */
[----:B------:R-:W-:Y:S02]  /*3dd90*/  ISETP.LT.OR P6, PT, R29, 0x62, !P0 ;  /* 0x000000621d00780c */ /* 0x000fe400047c1670 */
[----:B------:R-:W-:Y:S01]  /*3dda0*/  LOP3.LUT R4, R4, 0xffffff7f, RZ, 0xc0, !PT ;  /* 0xffffff7f04047812 */ /* 0x000fe200078ec0ff */
[----:B--2---:R-:W-:-:S02]  /*3ddb0*/  FMUL R8, R84, UR18 ;  /* 0x0000001254087c20 */ /* 0x004fc40008400000 */
[----:B------:R-:W2:Y:S03]  /*3ddc0*/  LDL.LU R84, [R1+0x38c] ;  /* 0x00038c0001547983 */ /* 0x000ea60000300800 */
[----:B------:R-:W-:-:S05]  /*3ddd0*/  F2FP.SATFINITE.E4M3.F32.PACK_AB_MERGE_C R8, RZ, R8, RZ ;  /* 0x00000008ff08723e */ /* 0x000fca00048070ff */
[----:B------:R0:W-:Y:S02]  /*3dde0*/  @!P2 STG.E.U8 desc[UR30][R48.64+0x90], R8 ;  /* 0x000090083000a986 */ /* 0x0001e4000c10111e */
[----:B0-----:R-:W0:Y:S01]  /*3ddf0*/  @!P6 LDC.64 R8, c[0x0][0x5c0] ;  /* 0x00017000ff08eb82 */ /* 0x001e220000000a00 */
[----:B------:R-:W-:Y:S02]  /*3de00*/  @P4 LOP3.LUT R4, R4, 0x80, RZ, 0xfc, !PT ;  /* 0x0000008004044812 */ /* 0x000fe400078efcff */
[----:B------:R-:W-:Y:S02]  /*3de10*/  ISETP.LT.OR P4, PT, R29, 0x69, !P0 ;  /* 0x000000691d00780c */ /* 0x000fe40004781670 */
[----:B0-----:R-:W-:-:S04]  /*3de20*/  @!P6 IADD3 R48, P2, P5, R24, UR8, R8 ;  /* 0x000000081830ec10 */ /* 0x001fc8000fd5e008 */
[----:B------:R-:W-:-:S07]  /*3de30*/  @!P6 IADD3.X R49, R30, UR7, R9, P2, P5 ;  /* 0x000000071e31ec10 */ /* 0x000fce00097ea409 */
[----:B------:R-:W0:Y:S02]  /*3de40*/  @!P4 LDC.64 R8, c[0x0][0x5c0] ;  /* 0x00017000ff08cb82 */ /* 0x000e240000000a00 */
[----:B0-----:R-:W-:Y:S01]  /*3de50*/  @!P4 IADD3 R114, P2, P5, R24, UR8, R8 ;  /* 0x000000081872cc10 */ /* 0x001fe2000fd5e008 */
[----:B---3--:R-:W-:Y:S02]  /*3de60*/  FMUL R8, R83, UR18 ;  /* 0x0000001253087c20 */ /* 0x008fe40008400000 */
[----:B------:R-:W3:Y:S01]  /*3de70*/  LDL.LU R83, [R1+0x390] ;  /* 0x0003900001537983 */ /* 0x000ee20000300800 */
[----:B------:R-:W-:Y:S02]  /*3de80*/  @!P4 IADD3.X R115, R30, UR7, R9, P2, P5 ;  /* 0x000000071e73cc10 */ /* 0x000fe400097ea409 */
[----:B------:R-:W-:Y:S02]  /*3de90*/  ISETP.LT.OR P2, PT, R29, 0x99, !P1 ;  /* 0x000000991d00780c */ /* 0x000fe40004f41670 */
[----:B------:R-:W-:-:S05]  /*3dea0*/  F2FP.SATFINITE.E4M3.F32.PACK_AB_MERGE_C R8, RZ, R8, RZ ;  /* 0x00000008ff08723e */ /* 0x000fca00048070ff */
[----:B------:R0:W-:Y:S01]  /*3deb0*/  @!P3 STG.E.U8 desc[UR30][R38.64+0x91], R8 ;  /* 0x000091082600b986 */ /* 0x0001e2000c10111e */
[----:B------:R-:W-:-:S05]  /*3dec0*/  LOP3.LUT R6, R6, 0xfffffffb, RZ, 0xc0, !PT ;  /* 0xfffffffb06067812 */ /* 0x000fca00078ec0ff */
[----:B0-----:R-:W0:Y:S01]  /*3ded0*/  @!P2 LDC.64 R8, c[0x0][0x5c0] ;  /* 0x00017000ff08ab82 */ /* 0x001e220000000a00 */
[----:B------:R-:W-:-:S04]  /*3dee0*/  @P6 LOP3.LUT R6, R6, 0x4, RZ, 0xfc, !PT ;  /* 0x0000000406066812 */ /* 0x000fc800078efcff */
[----:B------:R-:W-:Y:S01]  /*3def0*/  LOP3.LUT R6, R6, 0xfffffff7, RZ, 0xc0, !PT ;  /* 0xfffffff706067812 */ /* 0x000fe200078ec0ff */
[----:B----4-:R-:W-:Y:S02]  /*3df00*/  FMUL R10, R82, UR18 ;  /* 0x00000012520a7c20 */ /* 0x010fe40008400000 */
[----:B------:R-:W4:Y:S01]  /*3df10*/  LDL.LU R82, [R1+0x394] ;  /* 0x0003940001527983 */ /* 0x000f220000300800 */
[----:B------:R-:W-:Y:S02]  /*3df20*/  @P4 LOP3.LUT R6, R6, 0x8, RZ, 0xfc, !PT ;  /* 0x0000000806064812 */ /* 0x000fe400078efcff */
        /* <DEDUP_REMOVED lines=10> */
[----:B--2---:R-:W-:Y:S02]  /*3dfd0*/  FMUL R10, R84, UR18 ;  /* 0x00000012540a7c20 */ /* 0x004fe40008400000 */
[----:B------:R-:W2:Y:S01]  /*3dfe0*/  LDL.LU R84, [R1+0x398] ;  /* 0x0003980001547983 */ /* 0x000ea20000300800 */
[C---:B------:R-:W-:Y:S02]  /*3dff0*/  LOP3.LUT P6, RZ, R5.reuse, 0x20000, RZ, 0xc0, !PT ;  /* 0x0002000005ff7812 */ /* 0x040fe400078cc0ff */
[C---:B------:R-:W-:Y:S02]  /*3e000*/  LOP3.LUT P3, RZ, R5.reuse, 0x10000, RZ, 0xc0, !PT ;  /* 0x0001000005ff7812 */ /* 0x040fe4000786c0ff */
[----:B------:R-:W-:-:S04]  /*3e010*/  LOP3.LUT R5, R5, 0xffffff7f, RZ, 0xc0, !PT ;  /* 0xffffff7f05057812 */ /* 0x000fc800078ec0ff */
[----:B------:R-:W-:Y:S02]  /*3e020*/  @P4 LOP3.LUT R5, R5, 0x80, RZ, 0xfc, !PT ;  /* 0x0000008005054812 */ /* 0x000fe400078efcff */
[----:B------:R-:W-:Y:S02]  /*3e030*/  ISETP.LT.OR P4, PT, R29, 0x71, !P0 ;  /* 0x000000711d00780c */ /* 0x000fe40004781670 */
[----:B0-----:R-:W-:Y:S02]  /*3e040*/  @!P2 IADD3 R8, P5, R24, R8, RZ ;  /* 0x000000081808a210 */ /* 0x001fe40007fbe0ff */
[----:B------:R-:W-:-:S03]  /*3e050*/  F2FP.SATFINITE.E4M3.F32.PACK_AB_MERGE_C R10, RZ, R10, RZ ;  /* 0x0000000aff0a723e */ /* 0x000fc600048070ff */
[----:B------:R-:W-:-:S05]  /*3e060*/  @!P2 IMAD.X R9, R30, 0x1, R9, P5 ;  /* 0x000000011e09a824 */ /* 0x000fca00028e0609 */
[----:B------:R0:W-:Y:S02]  /*3e070*/  @!P2 STG.E.U8 desc[UR30][R8.64+0x99], R10 ;  /* 0x0000990a0800a986 */ /* 0x0001e4000c10111e */
[----:B0-----:R-:W0:Y:S02]  /*3e080*/  @!P4 LDC.64 R8, c[0x0][0x5c0] ;  /* 0x00017000ff08cb82 */ /* 0x001e240000000a00 */
[----:B0-----:R-:W-:Y:S02]  /*3e090*/  @!P4 IADD3 R126, P2, P5, R24, UR8, R8 ;  /* 0x00000008187ecc10 */ /* 0x001fe4000fd5e008 */
[----:B------:R-:W-:Y:S02]  /*3e0a0*/  LOP3.LUT R6, R6, 0xffffffef, RZ, 0xc0, !PT ;  /* 0xffffffef06067812 */ /* 0x000fe400078ec0ff */
[----:B------:R-:W-:Y:S02]  /*3e0b0*/  @!P4 IADD3.X R127, R30, UR7, R9, P2, P5 ;  /* 0x000000071e7fcc10 */ /* 0x000fe400097ea409 */
[----:B------:R-:W-:-:S02]  /*3e0c0*/  @P4 LOP3.LUT R6, R6, 0x10, RZ, 0xfc, !PT ;  /* 0x0000001006064812 */ /* 0x000fc400078efcff */
[----:B------:R-:W-:Y:S01]  /*3e0d0*/  ISETP.LT.OR P4, PT, R29, 0x72, !P0 ;  /* 0x000000721d00780c */ /* 0x000fe20004781670 */
[----:B---3--:R-:W-:Y:S02]  /*3e0e0*/  FMUL R8, R83, UR18 ;  /* 0x0000001253087c20 */ /* 0x008fe40008400000 */
[----:B------:R-:W3:Y:S03]  /*3e0f0*/  LDL.LU R83, [R1+0x39c] ;  /* 0x00039c0001537983 */ /* 0x000ee60000300800 */
[----:B------:R-:W-:-:S05]  /*3e100*/  F2FP.SATFINITE.E4M3.F32.PACK_AB_MERGE_C R8, RZ, R8, RZ ;  /* 0x00000008ff08723e */ /* 0x000fca00048070ff */
[----:B------:R0:W-:Y:S02]  /*3e110*/  @!P6 STG.E.U8 desc[UR30][R60.64+0x98], R8 ;  /* 0x000098083c00e986 */ /* 0x0001e4000c10111e */
        /* <DEDUP_REMOVED lines=8> */
[----:B----4-:R-:W-:Y:S02]  /*3e1a0*/  FMUL R8, R82, UR18 ;  /* 0x0000001252087c20 */ /* 0x010fe40008400000 */
        /* <DEDUP_REMOVED lines=10> */
[----:B------:R-:W-:Y:S01]  /*3e250*/  @!P2 IMAD.X R9, R30, 0x1, R9, P5 ;  /* 0x000000011e09a824 */ /* 0x000fe200028e0609 */
[----:B------:R-:W-:-:S04]  /*3e260*/  LOP3.LUT R6, R6, 0xffffffdf, RZ, 0xc0, !PT ;  /* 0xffffffdf06067812 */ /* 0x000fc800078ec0ff */
[----:B------:R0:W-:Y:S01]  /*3e270*/  @!P2 STG.E.U8 desc[UR30][R8.64+0xa0], R10 ;  /* 0x0000a00a0800a986 */ /* 0x0001e2000c10111e */
[----:B------:R-:W-:Y:S02]  /*3e280*/  @P4 LOP3.LUT R6, R6, 0x20, RZ, 0xfc, !PT ;  /* 0x0000002006064812 */ /* 0x000fe400078efcff */
[----:B------:R-:W-:-:S13]  /*3e290*/  ISETP.LT.OR P4, PT, R29, 0x7a, !P0 ;  /* 0x0000007a1d00780c */ /* 0x000fda0004781670 */
[----:B0-----:R-:W0:Y:S02]  /*3e2a0*/  @!P4 LDC.64 R8, c[0x0][0x5c0] ;  /* 0x00017000ff08cb82 */ /* 0x001e240000000a00 */
[----:B0-----:R-:W-:-:S04]  /*3e2b0*/  @!P4 IADD3 R156, P2, P5, R24, UR8, R8 ;  /* 0x00000008189ccc10 */ /* 0x001fc8000fd5e008 */
[----:B------:R-:W-:Y:S02]  /*3e2c0*/  @!P4 IADD3.X R157, R30, UR7, R9, P2, P5 ;  /* 0x000000071e9dcc10 */ /* 0x000fe400097ea409 */
[----:B------:R-:W-:-:S13]  /*3e2d0*/  ISETP.LT.OR P2, PT, R29, 0xa2, !P1 ;  /* 0x000000a21d00780c */ /* 0x000fda0004f41670 */
[----:B------:R-:W0:Y:S01]  /*3e2e0*/  @!P2 LDC.64 R8, c[0x0][0x5c0] ;  /* 0x00017000ff08ab82 */ /* 0x000e220000000a00 */
[----:B---3--:R-:W-:Y:S02]  /*3e2f0*/  FMUL R10, R83, UR18 ;  /* 0x00000012530a7c20 */ /* 0x008fe40008400000 */
[----:B------:R-:W3:Y:S01]  /*3e300*/  LDL.LU R83, [R1+0x3a8] ;  /* 0x0003a80001537983 */ /* 0x000ee20000300800 */
        /* <DEDUP_REMOVED lines=9> */
[----:B0-----:R-:W0:Y:S01]  /*3e3a0*/  @!P4 LDC.64 R8, c[0x0][0x5c0] ;  /* 0x00017000ff08cb82 */ /* 0x001e220000000a00 */
[----:B------:R-:W-:Y:S02]  /*3e3b0*/  LOP3.LUT R6, R6, 0xffffffbf, RZ, 0xc0, !PT ;  /* 0xffffffbf06067812 */ /* 0x000fe400078ec0ff */
[----:B0-----:R-:W-:Y:S02]  /*3e3c0*/  @!P4 IADD3 R186, P2, P5, R24, UR8, R8 ;  /* 0x0000000818bacc10 */ /* 0x001fe4000fd5e008 */
[----:B------:R-:W-:Y:S02]  /*3e3d0*/  @P4 LOP3.LUT R6, R6, 0x40, RZ, 0xfc, !PT ;  /* 0x0000004006064812 */ /* 0x000fe400078efcff */
[----:B------:R-:W-:Y:S02]  /*3e3e0*/  @!P4 IADD3.X R187, R30, UR7, R9, P2, P5 ;  /* 0x000000071ebbcc10 */ /* 0x000fe400097ea409 */
[----:B------:R-:W-:Y:S01]  /*3e3f0*/  ISETP.LT.OR P4, PT, R29, 0x82, !P0 ;  /* 0x000000821d00780c */ /* 0x000fe20004781670 */
[----:B----4-:R-:W-:-:S02]  /*3e400*/  FMUL R8, R82, UR18 ;  /* 0x0000001252087c20 */ /* 0x010fc40008400000 */
[----:B------:R-:W4:Y:S03]  /*3e410*/  LDL.LU R82, [R1+0x3ac] ;  /* 0x0003ac0001527983 */ /* 0x000f260000300800 */
        /* <DEDUP_REMOVED lines=12> */
[----:B------:R-:W-:Y:S02]  /*3e4e0*/  @!P4 IADD3.X R191, R30, UR7, R9, P2, P5 ;  /* 0x000000071ebfcc10 */ /* 0x000fe400097ea409 */
[----:B------:R-:W-:Y:S02]  /*3e4f0*/  ISETP.LT.OR P2, PT, R29, 0xa9, !P1 ;  /* 0x000000a91d00780c */ /* 0x000fe40004f41670 */
[----:B------:R-:W-:-:S05]  /*3e500*/  F2FP.SATFINITE.E4M3.F32.PACK_AB_MERGE_C R8, RZ, R8, RZ ;  /* 0x00000008ff08723e */ /* 0x000fca00048070ff */
[----:B------:R0:W-:Y:S06]  /*3e510*/  @!P3 STG.E.U8 desc[UR30][R32.64+0xa1], R8 ;  /* 0x0000a1082000b986 */ /* 0x0001ec000c10111e */
[----:B0-----:R-:W0:Y:S01]  /*3e520*/  @!P2 LDC.64 R8, c[0x0][0x5c0] ;  /* 0x00017000ff08ab82 */ /* 0x001e220000000a00 */
[----:B---3--:R-:W-:Y:S02]  /*3e530*/  FMUL R10, R83, UR18 ;  /* 0x00000012530a7c20 */ /* 0x008fe40008400000 */
[----:B------:R-:W3:Y:S01]  /*3e540*/  LDL.LU R83, [R1+0x3b4] ;  /* 0x0003b40001537983 */ /* 0x000ee20000300800 */
        /* <DEDUP_REMOVED lines=23> */
[----:B------:R-:W-:Y:S02]  /*3e6c0*/  LOP3.LUT P6, RZ, R5, 0x80000, RZ, 0xc0, !PT ;  /* 0x0008000005ff7812 */ /* 0x000fe400078cc0ff */
[----:B------:R-:W-:Y:S02]  /*3e6d0*/  @P4 LOP3.LUT R7, R7, 0x400, RZ, 0xfc, !PT ;  /* 0x0000040007074812 */ /* 0x000fe400078efcff */
[----:B0-----:R-:W-:-:S04]  /*3e6e0*/  @!P4 IADD3 R182, P2, P5, R24, UR8, R8 ;  /* 0x0000000818b6cc10 */ /* 0x001fc8000fd5e008 */
[----:B------:R-:W-:Y:S02]  /*3e6f0*/  @!P4 IADD3.X R183, R30, UR7, R9, P2, P5 ;  /* 0x000000071eb7cc10 */ /* 0x000fe400097ea409 */
[----:B------:R-:W-:Y:S01]  /*3e700*/  ISETP.LT.OR P4, PT, R29, 0x92, !P0 ;  /* 0x000000921d00780c */ /* 0x000fe20004781670 */
[----:B--2---:R-:W-:Y:S01]  /*3e710*/  FMUL R8, R84, UR18 ;  /* 0x0000001254087c20 */ /* 0x004fe20008400000 */
[----:B------:R-:W-:Y:S01]  /*3e720*/  LOP3.LUT P3, RZ, R5, 0x8, RZ, 0xc0, !PT ;  /* 0x0000000805ff7812 */ /* 0x000fe2000786c0ff */
[----:B------:R-:W2:Y:S03]  /*3e730*/  LDL.LU R84, [R1+0x3bc] ;  /* 0x0003bc0001547983 */ /* 0x000ea60000300800 */
        /* <DEDUP_REMOVED lines=12> */
[----:B------:R-:W-:Y:S02]  /*3e800*/  @!P4 IADD3.X R189, R30, UR7, R9, P2, P5 ;  /* 0x000000071ebdcc10 */ /* 0x000fe400097ea409 */
[----:B------:R-:W-:Y:S02]  /*3e810*/  ISETP.LT.OR P2, PT, R29, 0xb1, !P1 ;  /* 0x000000b11d00780c */ /* 0x000fe40004f41670 */
[----:B------:R-:W-:-:S05]  /*3e820*/  F2FP.SATFINITE.E4M3.F32.PACK_AB_MERGE_C R8, RZ, R8, RZ ;  /* 0x00000008ff08723e */ /* 0x000fca00048070ff */
[----:B------:R0:W-:Y:S06]  /*3e830*/  @!P3 STG.E.U8 desc[UR30][R22.64+0xa9], R8 ;  /* 0x0000a9081600b986 */ /* 0x0001ec000c10111e */
[----:B0-----:R-:W0:Y:S01]  /*3e840*/  @!P2 LDC.64 R8, c[0x0][0x5c0] ;  /* 0x00017000ff08ab82 */ /* 0x001e220000000a00 */
[----:B------:R-:W-:Y:S01]  /*3e850*/  LOP3.LUT R7, R7, 0xffff7fff, RZ, 0xc0, !PT ;  /* 0xffff7fff07077812 */ /* 0x000fe200078ec0ff */
[----:B----4-:R-:W-:Y:S02]  /*3e860*/  FMUL R10, R82, UR18 ;  /* 0x00000012520a7c20 */ /* 0x010fe40008400000 */
[----:B------:R-:W4:Y:S01]  /*3e870*/  LDL.LU R82, [R1+0x3c4] ;  /* 0x0003c40001527983 */ /* 0x000f220000300800 */
[----:B------:R-:W-:-:S02]  /*3e880*/  @P4 LOP3.LUT R7, R7, 0x8000, RZ, 0xfc, !PT ;  /* 0x0000800007074812 */ /* 0x000fc400078efcff */
        /* <DEDUP_REMOVED lines=13> */
[----:B0-----:R-:W-:Y:S01]  /*3e960*/  @!P2 IADD3 R8, P5, R24, R8, RZ ;  /* 0x000000081808a210 */ /* 0x001fe20007fbe0ff */
[----:B--2---:R-:W-:Y:S02]  /*3e970*/  FMUL R10, R84, UR18 ;  /* 0x00000012540a7c20 */ /* 0x004fe40008400000 */
[----:B------:R-:W2:Y:S02]  /*3e980*/  LDL.LU R84, [R1+0x3c8] ;  /* 0x0003c80001547983 */ /* 0x000ea40000300800 */
[----:B------:R-:W-:Y:S01]  /*3e990*/  @!P2 IMAD.X R9, R30, 0x1, R9, P5 ;  /* 0x000000011e09a824 */ /* 0x000fe200028e0609 */
[----:B------:R-:W-:-:S05]  /*3e9a0*/  F2FP.SATFINITE.E4M3.F32.PACK_AB_MERGE_C R10, RZ, R10, RZ ;  /* 0x0000000aff0a723e */ /* 0x000fca00048070ff */
[----:B------:R0:W-:Y:S02]  /*3e9b0*/  @!P2 STG.E.U8 desc[UR30][R8.64+0xb1], R10 ;  /* 0x0000b10a0800a986 */ /* 0x0001e4000c10111e */
[----:B0-----:R-:W0:Y:S02]  /*3e9c0*/  @!P4 LDC.64 R8, c[0x0][0x5c0] ;  /* 0x00017000ff08cb82 */ /* 0x001e240000000a00 */
[----:B0-----:R-:W-:Y:S02]  /*3e9d0*/  @!P4 IADD3 R172, P2, P5, R24, UR8, R8 ;  /* 0x0000000818accc10 */ /* 0x001fe4000fd5e008 */
[----:B------:R-:W-:Y:S02]  /*3e9e0*/  LOP3.LUT R7, R7, 0xffefffff, RZ, 0xc0, !PT ;  /* 0xffefffff07077812 */ /* 0x000fe400078ec0ff */
[----:B------:R-:W-:Y:S02]  /*3e9f0*/  LOP3.LUT P6, RZ, R5, 0x100000, RZ, 0xc0, !PT ;  /* 0x0010000005ff7812 */ /* 0x000fe400078cc0ff */
[----:B------:R-:W-:-:S02]  /*3ea00*/  @P4 LOP3.LUT R7, R7, 0x100000, RZ, 0xfc, !PT ;  /* 0x0010000007074812 */ /* 0x000fc400078efcff */
[----:B------:R-:W-:Y:S02]  /*3ea10*/  @!P4 IADD3.X R173, R30, UR7, R9, P2, P5 ;  /* 0x000000071eadcc10 */ /* 0x000fe400097ea409 */
        /* <DEDUP_REMOVED lines=15> */
[----:B------:R-:W-:Y:S02]  /*3eb10*/  LOP3.LUT P3, RZ, R5, 0x200, RZ, 0xc0, !PT ;  /* 0x0000020005ff7812 */ /* 0x000fe4000786c0ff */
[----:B------:R-:W-:Y:S02]  /*3eb20*/  @!P4 IADD3.X R185, R30, UR7, R9, P2, P5 ;  /* 0x000000071eb9cc10 */ /* 0x000fe400097ea409 */
[----:B------:R-:W-:-:S02]  /*3eb30*/  ISETP.LT.OR P2, PT, R29, 0xb9, !P1 ;  /* 0x000000b91d00780c */ /* 0x000fc40004f41670 */
[----:B------:R-:W-:-:S07]  /*3eb40*/  F2FP.SATFINITE.E4M3.F32.PACK_AB_MERGE_C R8, RZ, R8, RZ ;  /* 0x00000008ff08723e */ /* 0x000fce00048070ff */
[----:B------:R0:W-:Y:S04]  /*3eb50*/  @!P3 STG.E.U8 desc[UR30][R42.64+0xb1], R8 ;  /* 0x0000b1082a00b986 */ /* 0x0001e8000c10111e */
[----:B0-----:R-:W0:Y:S02]  /*3eb60*/  @!P2 LDC.64 R8, c[0x0][0x5c0] ;  /* 0x00017000ff08ab82 */ /* 0x001e240000000a00 */
[----:B0-----:R-:W-:-:S05]  /*3eb70*/  @!P2 IADD3 R8, P5, R24, R8, RZ ;  /* 0x000000081808a210 */ /* 0x001fca0007fbe0ff */
[----:B------:R-:W-:Y:S02]  /*3eb80*/  @!P2 IMAD.X R9, R30, 0x1, R9, P5 ;  /* 0x000000011e09a824 */ /* 0x000fe400028e0609 */
[----:B--2---:R-:W-:Y:S02]  /*3eb90*/  FMUL R10, R84, UR18 ;  /* 0x00000012540a7c20 */ /* 0x004fe40008400000 */
[----:B------:R-:W2:Y:S03]  /*3eba0*/  LDL.LU R84, [R1+0x3d4] ;  /* 0x0003d40001547983 */ /* 0x000ea60000300800 */
[----:B------:R-:W-:-:S05]  /*3ebb0*/  F2FP.SATFINITE.E4M3.F32.PACK_AB_MERGE_C R10, RZ, R10, RZ ;  /* 0x0000000aff0a723e */ /* 0x000fca00048070ff */
[----:B------:R0:W-:Y:S01]  /*3ebc0*/  @!P2 STG.E.U8 desc[UR30][R8.64+0xb8], R10 ;  /* 0x0000b80a0800a986 */ /* 0x0001e2000c10111e */
[----:B------:R-:W-:-:S13]  /*3ebd0*/  ISETP.LT.OR P3, PT, R29, 0xaa, !P0 ;  /* 0x000000aa1d00780c */ /* 0x000fda0004761670 */
[----:B0-----:R-:W0:Y:S01]  /*3ebe0*/  @!P3 LDC.64 R8, c[0x0][0x5c0] ;  /* 0x00017000ff08bb82 */ /* 0x001e220000000a00 */
[----:B------:R-:W-:Y:S02]  /*3ebf0*/  ISETP.LT.OR P1, PT, R29, 0xba, !P1 ;  /* 0x000000ba1d00780c */ /* 0x000fe40004f21670 */
[----:B0-----:R-:W-:-:S04]  /*3ec00*/  @!P3 IADD3 R154, P2, P5, R24, UR8, R8 ;  /* 0x00000008189abc10 */ /* 0x001fc8000fd5e008 */
[----:B------:R-:W-:-:S07]  /*3ec10*/  @!P3 IADD3.X R155, R30, UR7, R9, P2, P5 ;  /* 0x000000071e9bbc10 */ /* 0x000fce00097ea409 */
[----:B------:R-:W0:Y:S01]  /*3ec20*/  @!P1 LDC.64 R8, c[0x0][0x5c0] ;  /* 0x00017000ff089b82 */ /* 0x000e220000000a00 */
        /* <DEDUP_REMOVED lines=8> */
[----:B0-----:R-:W-:Y:S02]  /*3ecb0*/  @!P5 IADD3 R164, P1, P2, R24, UR8, R8 ;  /* 0x0000000818a4dc10 */ /* 0x001fe4000fa3e008 */
[----:B------:R-:W-:Y:S01]  /*3ecc0*/  LOP3.LUT R7, R7, 0xf7ffffff, RZ, 0xc0, !PT ;  /* 0xf7ffffff07077812 */ /* 0x000fe200078ec0ff */
[----:B----4-:R-:W-:Y:S02]  /*3ecd0*/  FMUL R8, R82, UR18 ;  /* 0x0000001252087c20 */ /* 0x010fe40008400000 */
[----:B------:R-:W4:Y:S01]  /*3ece0*/  LDL.LU R82, [R1+0x3dc] ;  /* 0x0003dc0001527983 */ /* 0x000f220000300800 */
[----:B------:R-:W-:-:S04]  /*3ecf0*/  @P4 LOP3.LUT R7, R7, 0x8000000, RZ, 0xfc, !PT ;  /* 0x0800000007074812 */ /* 0x000fc800078efcff */
[----:B------:R-:W-:-:S04]  /*3ed00*/  LOP3.LUT R7, R7, 0xefffffff, RZ, 0xc0, !PT ;  /* 0xefffffff07077812 */ /* 0x000fc800078ec0ff */
[----:B------:R-:W-:-:S04]  /*3ed10*/  @P3 LOP3.LUT R7, R7, 0x10000000, RZ, 0xfc, !PT ;  /* 0x1000000007073812 */ /* 0x000fc800078efcff */
[----:B------:R-:W-:Y:S02]  /*3ed20*/  LOP3.LUT R7, R7, 0x7fffffff, RZ, 0xc0, !PT ;  /* 0x7fffffff07077812 */ /* 0x000fe400078ec0ff */
[----:B------:R-:W-:Y:S02]  /*3ed30*/  LOP3.LUT P6, RZ, R5, 0x400000, RZ, 0xc0, !PT ;  /* 0x0040000005ff7812 */ /* 0x000fe400078cc0ff */
[----:B------:R-:W-:Y:S02]  /*3ed40*/  @P5 LOP3.LUT R7, R7, 0x80000000, RZ, 0xfc, !PT ;  /* 0x8000000007075812 */ /* 0x000fe400078efcff */
[----:B------:R-:W-:Y:S02]  /*3ed50*/  @!P5 IADD3.X R165, R30, UR7, R9, P1, P2 ;  /* 0x000000071ea5dc10 */ /* 0x000fe40008fe4409 */
[----:B------:R-:W-:Y:S02]  /*3ed60*/  ISETP.LT.OR P5, PT, R29, 0xb2, !P0 ;  /* 0x000000b21d00780c */ /* 0x000fe400047a1670 */
[----:B------:R-:W-:-:S05]  /*3ed70*/  F2FP.SATFINITE.E4M3.F32.PACK_AB_MERGE_C R8, RZ, R8, RZ ;  /* 0x00000008ff08723e */ /* 0x000fca00048070ff */
[----:B------:R0:W-:Y:S06]  /*3ed80*/  @!P6 STG.E.U8 desc[UR30][R66.64+0xb8], R8 ;  /* 0x0000b8084200e986 */ /* 0x0001ec000c10111e */
[----:B0-----:R-:W0:Y:S01]  /*3ed90*/  @!P5 LDC.64 R8, c[0x0][0x5c0] ;  /* 0x00017000ff08db82 */ /* 0x001e220000000a00 */
[----:B-----5:R-:W-:-:S04]  /*3eda0*/  LOP3.LUT R0, R0, 0xfffffffd, RZ, 0xc0, !PT ;  /* 0xfffffffd00007812 */ /* 0x020fc800078ec0ff */
[----:B------:R-:W-:Y:S02]  /*3edb0*/  @P5 LOP3.LUT R0, R0, 0x2, RZ, 0xfc, !PT ;  /* 0x0000000200005812 */ /* 0x000fe400078efcff */
[----:B0-----:R-:W-:-:S04]  /*3edc0*/  @!P5 IADD3 R152, P1, P2, R24, UR8, R8 ;  /* 0x000000081898dc10 */ /* 0x001fc8000fa3e008 */
[----:B------:R-:W-:Y:S02]  /*3edd0*/  @!P5 IADD3.X R153, R30, UR7, R9, P1, P2 ;  /* 0x000000071e99dc10 */ /* 0x000fe40008fe4409 */
[----:B------:R-:W-:-:S13]  /*3ede0*/  ISETP.LT.OR P5, PT, R29, 0xb9, !P0 ;  /* 0x000000b91d00780c */ /* 0x000fda00047a1670 */
[----:B------:R-:W0:Y:S01]  /*3edf0*/  @!P5 LDC.64 R8, c[0x0][0x5c0] ;  /* 0x00017000ff08db82 */ /* 0x000e220000000a00 */
[----:B------:R-:W-:Y:S02]  /*3ee00*/  LOP3.LUT P4, RZ, R5, 0x200000, RZ, 0xc0, !PT ;  /* 0x0020000005ff7812 */ /* 0x000fe4000788c0ff */
[----:B0-----:R-:W-:Y:S01]  /*3ee10*/  @!P5 IADD3 R178, P1, P2, R24, UR8, R8 ;  /* 0x0000000818b2dc10 */ /* 0x001fe2000fa3e008 */
[----:B--2---:R-:W-:-:S03]  /*3ee20*/  FMUL R8, R84, UR18 ;  /* 0x0000001254087c20 */ /* 0x004fc60008400000 */
[----:B------:R-:W-:Y:S02]  /*3ee30*/  @!P5 IADD3.X R179, R30, UR7, R9, P1, P2 ;  /* 0x000000071eb3dc10 */ /* 0x000fe40008fe4409 */
[----:B------:R-:W-:Y:S02]  /*3ee40*/  ISETP.LT.OR P2, PT, R29, 0xba, !P0 ;  /* 0x000000ba1d00780c */ /* 0x000fe40004741670 */
[----:B------:R-:W-:-:S05]  /*3ee50*/  F2FP.SATFINITE.E4M3.F32.PACK_AB_MERGE_C R8, RZ, R8, RZ ;  /* 0x00000008ff08723e */ /* 0x000fca00048070ff */
[----:B------:R0:W-:Y:S06]  /*3ee60*/  @!P4 STG.E.U8 desc[UR30][R64.64+0xb9], R8 ;  /* 0x0000b9084000c986 */ /* 0x0001ec000c10111e */
[----:B0-----:R-:W0:Y:S02]  /*3ee70*/  @!P2 LDC.64 R8, c[0x0][0x5c0] ;  /* 0x00017000ff08ab82 */ /* 0x001e240000000a00 */
[----:B0-----:R-:W-:Y:S01]  /*3ee80*/  @!P2 IADD3 R162, P0, P1, R24, UR8, R8 ;  /* 0x0000000818a2ac10 */ /* 0x001fe2000f91e008 */
[----:B---3--:R-:W-:Y:S02]  /*3ee90*/  FMUL R8, R83, UR18 ;  /* 0x0000001253087c20 */ /* 0x008fe40008400000 */
[----:B------:R-:W2:Y:S01]  /*3eea0*/  LDL.LU R83, [R1+0x3e0] ;  /* 0x0003e00001537983 */ /* 0x000ea20000300800 */
[----:B------:R-:W-:-:S02]  /*3eeb0*/  @!P2 IADD3.X R163, R30, UR7, R9, P0, P1 ;  /* 0x000000071ea3ac10 */ /* 0x000fc400087e2409 */
[----:B------:R-:W-:Y:S01]  /*3eec0*/  ISETP.GE.AND P1, PT, R28, 0x101, PT ;  /* 0x000001011c00780c */ /* 0x000fe20003f26270 */
[----:B------:R-:W3:Y:S01]  /*3eed0*/  LDL.LU R84, [R1+0x3e4] ;  /* 0x0003e40001547983 */ /* 0x000ee20000300800 */
[----:B------:R-:W-:Y:S02]  /*3eee0*/  LOP3.LUT P3, RZ, R4, 0x80000, RZ, 0xc0, !PT ;  /* 0x0008000004ff7812 */ /* 0x000fe4000786c0ff */
[----:B------:R-:W-:Y:S02]  /*3eef0*/  ISETP.LT.OR P4, PT, R29, 0x1, !P1 ;  /* 0x000000011d00780c */ /* 0x000fe40004f81670 */
[----:B------:R-:W-:-:S09]  /*3ef00*/  F2FP.SATFINITE.E4M3.F32.PACK_AB_MERGE_C R8, RZ, R8, RZ ;  /* 0x00000008ff08723e */ /* 0x000fd200048070ff */
[----:B------:R0:W-:Y:S01]  /*3ef10*/  @!P3 STG.E.U8 desc[UR30][R56.64], R8 ;  /* 0x000000083800b986 */ /* 0x0001e2000c10111e */
[----:B------:R-:W-:Y:S01]  /*3ef20*/  LOP3.LUT R0, R0, 0xffffffbf, RZ, 0xc0, !PT ;  /* 0xffffffbf00007812 */ /* 0x000fe200078ec0ff */
[----:B0-----:R-:W0:Y:S03]  /*3ef30*/  @!P4 LDC.64 R8, c[0x0][0x5c0] ;  /* 0x00017000ff08cb82 */ /* 0x001e260000000a00 */
[----:B------:R-:W-:-:S04]  /*3ef40*/  @P5 LOP3.LUT R0, R0, 0x40, RZ, 0xfc, !PT ;  /* 0x0000004000005812 */ /* 0x000fc800078efcff */
[----:B------:R-:W-:-:S04]  /*3ef50*/  LOP3.LUT R0, R0, 0xffffff7f, RZ, 0xc0, !PT ;  /* 0xffffff7f00007812 */ /* 0x000fc800078ec0ff */
[----:B------:R-:W-:Y:S02]  /*3ef60*/  @P2 LOP3.LUT R0, R0, 0x80, RZ, 0xfc, !PT ;  /* 0x0000008000002812 */ /* 0x000fe400078efcff */
[----:B0-----:R-:W-:Y:S01]  /*3ef70*/  @!P4 IADD3 R176, P0, P2, R24, UR12, R8 ;  /* 0x0000000c18b0cc10 */ /* 0x001fe2000fa1e008 */
[----:B----4-:R-:W-:Y:S02]  /*3ef80*/  FMUL R8, R82, UR18 ;  /* 0x0000001252087c20 */ /* 0x010fe40008400000 */
[----:B------:R-:W4:Y:S01]  /*3ef90*/  LDL.LU R82, [R1+0x3e8] ;  /* 0x0003e80001527983 */ /* 0x000f220000300800 */
[----:B------:R-:W-:Y:S02]  /*3efa0*/  @!P4 IADD3.X R177, R30, UR11, R9, P0, P2 ;  /* 0x0000000b1eb1cc10 */ /* 0x000fe400087e4409 */
[----:B------:R-:W-:-:S04]  /*3efb0*/  ISETP.GE.AND P0, PT, R28, 0x89, PT ;  /* 0x000000891c00780c */ /* 0x000fc80003f06270 */
[----:B------:R-:W-:Y:S02]  /*3efc0*/  ISETP.LT.OR P2, PT, R29, 0x1, !P0 ;  /* 0x000000011d00780c */ /* 0x000fe40004741670 */
[----:B------:R-:W-:-:S11]  /*3efd0*/  LOP3.LUT R0, R0, 0xfffffbff, RZ, 0xc0, !PT ;  /* 0xfffffbff00007812 */ /* 0x000fd600078ec0ff */
[----:B------:R-:W0:Y:S01]  /*3efe0*/  @!P2 LDC.64 R10, c[0x0][0x5c0] ;  /* 0x00017000ff0aab82 */ /* 0x000e220000000a00 */
[----:B------:R-:W-:Y:S02]  /*3eff0*/  LOP3.LUT P6, RZ, R5, 0x4, RZ, 0xc0, !PT ;  /* 0x0000000405ff7812 */ /* 0x000fe400078cc0ff */
[----:B------:R-:W-:Y:S02]  /*3f000*/  @P4 LOP3.LUT R0, R0, 0x400, RZ, 0xfc, !PT ;  /* 0x0000040000004812 */ /* 0x000fe400078efcff */
[----:B------:R-:W-:Y:S01]  /*3f010*/  ISETP.LT.OR P4, PT, R29, 0x2, !P1 ;  /* 0x000000021d00780c */ /* 0x000fe20004f81670 */
[----:B------:R-:W-:Y:S01]  /*3f020*/  IMAD.U32 R9, RZ, RZ, UR10 ;  /* 0x0000000aff097e24 */ /* 0x000fe2000f8e00ff */
[----:B------:R-:W-:Y:S01]  /*3f030*/  F2FP.SATFINITE.E4M3.F32.PACK_AB_MERGE_C R8, RZ, R8, RZ ;  /* 0x00000008ff08723e */ /* 0x000fe200048070ff */
[----:B------:R-:W-:-:S03]  /*3f040*/  IMAD.U32 R12, RZ, RZ, UR9 ;  /* 0x00000009ff0c7e24 */ /* 0x000fc6000f8e00ff */
[----:B------:R-:W-:-:S03]  /*3f050*/  @!P2 IADD3 R9, P3, P5, R9, UR8, R24 ;  /* 0x000000080909ac10 */ /* 0x000fc6000fd7e018 */
[----:B------:R1:W-:Y:S01]  /*3f060*/  @!P6 STG.E.U8 desc[UR30][R14.64+0x1], R8 ;  /* 0x000001080e00e986 */ /* 0x0003e2000c10111e */
[----:B------:R-:W-:Y:S02]  /*3f070*/  @!P2 IADD3.X R12, R12, UR7, R30, P3, P5 ;  /* 0x000000070c0cac10 */ /* 0x000fe40009fea41e */
[----:B0-----:R-:W-:Y:S02]  /*3f080*/  @!P2 IADD3 R10, P3, R9, R10, RZ ;  /* 0x0000000a090aa210 */ /* 0x001fe40007f7e0ff */
[----:B-1----:R-:W0:Y:S03]  /*3f090*/  @!P4 LDC.64 R8, c[0x0][0x5c0] ;  /* 0x00017000ff08cb82 */ /* 0x002e260000000a00 */
[----:B------:R-:W-:Y:S01]  /*3f0a0*/  @!P2 IMAD.X R11, R12, 0x1, R11, P3 ;  /* 0x000000010c0ba824 */ /* 0x000fe200018e060b */
[----:B0-----:R-:W-:-:S04]  /*3f0b0*/  @!P4 IADD3 R158, P5, P6, R24, UR12, R8 ;  /* 0x0000000c189ecc10 */ /* 0x001fc8000febe008 */
[----:B------:R-:W-:Y:S02]  /*3f0c0*/  @!P4 IADD3.X R159, R30, UR11, R9, P5, P6 ;  /* 0x0000000b1e9fcc10 */ /* 0x000fe4000afec409 */
[----:B------:R-:W-:Y:S02]  /*3f0d0*/  LOP3.LUT P6, RZ, R5, 0x800000, RZ, 0xc0, !PT ;  /* 0x0080000005ff7812 */ /* 0x000fe400078cc0ff */
[----:B------:R-:W-:-:S11]  /*3f0e0*/  LOP3.LUT R4, R4, 0xfffbffff, RZ, 0xc0, !PT ;  /* 0xfffbffff04047812 */ /* 0x000fd600078ec0ff */
[----:B------:R-:W-:Y:S02]  /*3f0f0*/  @P6 LOP3.LUT R4, R4, 0x40000, RZ, 0xfc, !PT ;  /* 0x0004000004046812 */ /* 0x000fe400078efcff */
[----:B------:R-:W-:Y:S01]  /*3f100*/  ISETP.LT.OR P6, PT, R29, 0x9, !P1 ;  /* 0x000000091d00780c */ /* 0x000fe20004fc1670 */
[----:B--2---:R-:W-:Y:S02]  /*3f110*/  FMUL R8, R83, UR18 ;  /* 0x0000001253087c20 */ /* 0x004fe40008400000 */
[----:B------:R-:W2:Y:S03]  /*3f120*/  LDL.LU R83, [R1+0x3ec] ;  /* 0x0003ec0001537983 */ /* 0x000ea60000300800 */
[----:B------:R-:W-:-:S05]  /*3f130*/  F2FP.SATFINITE.E4M3.F32.PACK_AB_MERGE_C R8, RZ, R8, RZ ;  /* 0x00000008ff08723e */ /* 0x000fca00048070ff */
[----:B------:R0:W-:Y:S01]  /*3f140*/  @!P2 STG.E.U8 desc[UR30][R10.64], R8 ;  /* 0x000000080a00a986 */ /* 0x0001e2000c10111e */
[----:B------:R-:W-:-:S13]  /*3f150*/  ISETP.LT.OR P2, PT, R29, 0x2, !P0 ;  /* 0x000000021d00780c */ /* 0x000fda0004741670 */
[----:B0-----:R-:W0:Y:S01]  /*3f160*/  @!P2 LDC.64 R8, c[0x0][0x5c0] ;  /* 0x00017000ff08ab82 */ /* 0x001e220000000a00 */
[----:B------:R-:W-:Y:S02]  /*3f170*/  IMAD.U32 R10, RZ, RZ, UR10 ;  /* 0x0000000aff0a7e24 */ /* 0x000fe4000f8e00ff */
[----:B------:R-:W-:-:S03]  /*3f180*/  IMAD.U32 R11, RZ, RZ, UR9 ;  /* 0x00000009ff0b7e24 */ /* 0x000fc6000f8e00ff */
[----:B------:R-:W-:-:S04]  /*3f190*/  @!P2 IADD3 R10, P3, P5, R10, UR8, R24 ;  /* 0x000000080a0aac10 */ /* 0x000fc8000fd7e018 */
[----:B------:R-:W-:Y:S02]  /*3f1a0*/  @!P2 IADD3.X R11, R11, UR7, R30, P3, P5 ;  /* 0x000000070b0bac10 */ /* 0x000fe40009fea41e */
[----:B0-----:R-:W-:-:S05]  /*3f1b0*/  @!P2 IADD3 R10, P3, R10, R8, RZ ;  /* 0x000000080a0aa210 */ /* 0x001fca0007f7e0ff */
[----:B------:R-:W-:Y:S02]  /*3f1c0*/  @!P2 IMAD.X R11, R11, 0x1, R9, P3 ;  /* 0x000000010b0ba824 */ /* 0x000fe400018e0609 */
[----:B------:R-:W0:Y:S02]  /*3f1d0*/  @!P6 LDC.64 R8, c[0x0][0x5c0] ;  /* 0x00017000ff08eb82 */ /* 0x000e240000000a00 */
[----:B0-----:R-:W-:Y:S01]  /*3f1e0*/  @!P6 IADD3 R150, P3, P5, R24, UR12, R8 ;  /* 0x0000000c1896ec10 */ /* 0x001fe2000fd7e008 */
[----:B---3--:R-:W-:-:S03]  /*3f1f0*/  FMUL R8, R84, UR18 ;  /* 0x0000001254087c20 */ /* 0x008fc60008400000 */
[----:B------:R-:W-:Y:S02]  /*3f200*/  @!P6 IADD3.X R151, R30, UR11, R9, P3, P5 ;  /* 0x0000000b1e97ec10 */ /* 0x000fe40009fea409 */
[----:B------:R-:W-:Y:S02]  /*3f210*/  ISETP.LT.OR P5, PT, R29, 0xa, !P1 ;  /* 0x0000000a1d00780c */ /* 0x000fe40004fa1670 */
[----:B------:R-:W-:-:S05]  /*3f220*/  F2FP.SATFINITE.E4M3.F32.PACK_AB_MERGE_C R8, RZ, R8, RZ ;  /* 0x00000008ff08723e */ /* 0x000fca00048070ff */
[----:B------:R0:W-:Y:S06]  /*3f230*/  @!P2 STG.E.U8 desc[UR30][R10.64+0x1], R8 ;  /* 0x000001080a00a986 */ /* 0x0001ec000c10111e */
[----:B0-----:R-:W0:Y:S02]  /*3f240*/  @!P5 LDC.64 R8, c[0x0][0x5c0] ;  /* 0x00017000ff08db82 */ /* 0x001e240000000a00 */
[----:B0-----:R-:W-:Y:S01]  /*3f250*/  @!P5 IADD3 R146, P2, P3, R24, UR12, R8 ;  /* 0x0000000c1892dc10 */ /* 0x001fe2000fb5e008 */
[----:B----4-:R-:W-:Y:S02]  /*3f260*/  FMUL R8, R82, UR18 ;  /* 0x0000001252087c20 */ /* 0x010fe40008400000 */
[----:B------:R-:W3:Y:S01]  /*3f270*/  LDL.LU R82, [R1+0x3f0] ;  /* 0x0003f00001527983 */ /* 0x000ee20000300800 */
[----:B------:R-:W-:-:S02]  /*3f280*/  LOP3.LUT R0, R0, 0xfffffdff, RZ, 0xc0, !PT ;  /* 0xfffffdff00007812 */ /* 0x000fc400078ec0ff */
[----:B------:R-:W-:Y:S01]  /*3f290*/  @!P5 IADD3.X R147, R30, UR11, R9, P2, P3 ;  /* 0x0000000b1e93dc10 */ /* 0x000fe200097e6409 */
[----:B------:R-:W4:Y:S01]  /*3f2a0*/  LDL.LU R84, [R1+0x3f4] ;  /* 0x0003f40001547983 */ /* 0x000f220000300800 */
[----:B------:R-:W-:-:S04]  /*3f2b0*/  @P4 LOP3.LUT R0, R0, 0x200, RZ, 0xfc, !PT ;  /* 0x0000020000004812 */ /* 0x000fc800078efcff */
[----:B------:R-:W-:-:S04]  /*3f2c0*/  LOP3.LUT R0, R0, 0xfffffeff, RZ, 0xc0, !PT ;  /* 0xfffffeff00007812 */ /* 0x000fc800078ec0ff */
[----:B------:R-:W-:-:S04]  /*3f2d0*/  @P6 LOP3.LUT R0, R0, 0x100, RZ, 0xfc, !PT ;  /* 0x0000010000006812 */ /* 0x000fc800078efcff */
[----:B------:R-:W-:Y:S02]  /*3f2e0*/  LOP3.LUT R0, R0, 0xffffffdf, RZ, 0xc0, !PT ;  /* 0xffffffdf00007812 */ /* 0x000fe400078ec0ff */
[----:B------:R-:W-:Y:S02]  /*3f2f0*/  LOP3.LUT P6, RZ, R4, 0x40000, RZ, 0xc0, !PT ;  /* 0x0004000004ff7812 */ /* 0x000fe400078cc0ff */
[----:B------:R-:W-:Y:S02]  /*3f300*/  @P5 LOP3.LUT R0, R0, 0x20, RZ, 0xfc, !PT ;  /* 0x0000002000005812 */ /* 0x000fe400078efcff */
[----:B------:R-:W-:Y:S02]  /*3f310*/  ISETP.LT.OR P5, PT, R29, 0x11, !P1 ;  /* 0x000000111d00780c */ /* 0x000fe40004fa1670 */
[----:B------:R-:W-:-:S07]  /*3f320*/  F2FP.SATFINITE.E4M3.F32.PACK_AB_MERGE_C R8, RZ, R8, RZ ;  /* 0x00000008ff08723e */ /* 0x000fce00048070ff */
[----:B------:R0:W-:Y:S04]  /*3f330*/  @!P6 STG.E.U8 desc[UR30][R34.64+0x8], R8 ;  /* 0x000008082200e986 */ /* 0x0001e8000c10111e */
[----:B0-----:R-:W0:Y:S02]  /*3f340*/  @!P5 LDC.64 R8, c[0x0][0x5c0] ;  /* 0x00017000ff08db82 */ /* 0x001e240000000a00 */
[----:B0-----:R-:W-:-:S04]  /*3f350*/  @!P5 IADD3 R148, P2, P3, R24, UR12, R8 ;  /* 0x0000000c1894dc10 */ /* 0x001fc8000fb5e008 */
[----:B------:R-:W-:Y:S02]  /*3f360*/  @!P5 IADD3.X R149, R30, UR11, R9, P2, P3 ;  /* 0x0000000b1e95dc10 */ /* 0x000fe400097e6409 */
[----:B------:R-:W-:Y:S02]  /*3f370*/  ISETP.LT.OR P2, PT, R29, 0x9, !P0 ;  /* 0x000000091d00780c */ /* 0x000fe40004741670 */
[----:B------:R-:W-:-:S11]  /*3f380*/  LOP3.LUT P4, RZ, R5, 0x400, RZ, 0xc0, !PT ;  /* 0x0000040005ff7812 */ /* 0x000fd6000788c0ff */
[----:B------:R-:W0:Y:S01]  /*3f390*/  @!P2 LDC.64 R10, c[0x0][0x5c0] ;  /* 0x00017000ff0aab82 */ /* 0x000e220000000a00 */
[----:B--2---:R-:W-:Y:S02]  /*3f3a0*/  FMUL R8, R83, UR18 ;  /* 0x0000001253087c20 */ /* 0x004fe40008400000 */
[----:B------:R-:W2:Y:S03]  /*3f3b0*/  LDL.LU R83, [R1+0x3f8] ;  /* 0x0003f80001537983 */ /* 0x000ea60000300800 */
[----:B------:R-:W-:Y:S01]  /*3f3c0*/  F2FP.SATFINITE.E4M3.F32.PACK_AB_MERGE_C R8, RZ, R8, RZ ;  /* 0x00000008ff08723e */ /* 0x000fe200048070ff */
[----:B------:R-:W-:Y:S01]  /*3f3d0*/  IMAD.U32 R9, RZ, RZ, UR10 ;  /* 0x0000000aff097e24 */ /* 0x000fe2000f8e00ff */
[----:B------:R-:W-:-:S03]  /*3f3e0*/  LOP3.LUT R0, R0, 0xffffffef, RZ, 0xc0, !PT ;  /* 0xffffffef00007812 */ /* 0x000fc600078ec0ff */
[----:B------:R1:W-:Y:S01]  /*3f3f0*/  @!P4 STG.E.U8 desc[UR30][R26.64+0x9], R8 ;  /* 0x000009081a00c986 */ /* 0x0003e2000c10111e */
[----:B------:R-:W-:Y:S01]  /*3f400*/  ISETP.LT.OR P4, PT, R29, 0x12, !P1 ;  /* 0x000000121d00780c */ /* 0x000fe20004f81670 */
[----:B------:R-:W-:Y:S01]  /*3f410*/  IMAD.U32 R12, RZ, RZ, UR9 ;  /* 0x00000009ff0c7e24 */ /* 0x000fe2000f8e00ff */
[----:B------:R-:W-:Y:S02]  /*3f420*/  @P5 LOP3.LUT R0, R0, 0x10, RZ, 0xfc, !PT ;  /* 0x0000001000005812 */ /* 0x000fe400078efcff */
[----:B------:R-:W-:-:S04]  /*3f430*/  @!P2 IADD3 R9, P3, P5, R9, UR8, R24 ;  /* 0x000000080909ac10 */ /* 0x000fc8000fd7e018 */
[----:B------:R-:W-:Y:S02]  /*3f440*/  @!P2 IADD3.X R12, R12, UR7, R30, P3, P5 ;  /* 0x000000070c0cac10 */ /* 0x000fe40009fea41e */
[----:B0-----:R-:W-:-:S03]  /*3f450*/  @!P2 IADD3 R10, P3, R9, R10, RZ ;  /* 0x0000000a090aa210 */ /* 0x001fc60007f7e0ff */
[----:B-1----:R-:W0:Y:S02]  /*3f460*/  @!P4 LDC.64 R8, c[0x0][0x5c0] ;  /* 0x00017000ff08cb82 */ /* 0x002e240000000a00 */
[----:B0-----:R-:W-:Y:S01]  /*3f470*/  @!P4 IADD3 R144, P5, P6, R24, UR12, R8 ;  /* 0x0000000c1890cc10 */ /* 0x001fe2000febe008 */
[----:B------:R-:W-:Y:S02]  /*3f480*/  @!P2 IMAD.X R11, R12, 0x1, R11, P3 ;  /* 0x000000010c0ba824 */ /* 0x000fe400018e060b */
[----:B---3--:R-:W-:Y:S02]  /*3f490*/  FMUL R8, R82, UR18 ;  /* 0x0000001252087c20 */ /* 0x008fe40008400000 */
[----:B------:R-:W3:Y:S03]  /*3f4a0*/  LDL.LU R82, [R1+0x3fc] ;  /* 0x0003fc0001527983 */ /* 0x000ee60000300800 */
[----:B------:R-:W-:-:S05]  /*3f4b0*/  F2FP.SATFINITE.E4M3.F32.PACK_AB_MERGE_C R8, RZ, R8, RZ ;  /* 0x00000008ff08723e */ /* 0x000fca00048070ff */
[----:B------:R0:W-:Y:S01]  /*3f4c0*/  @!P2 STG.E.U8 desc[UR30][R10.64+0x8], R8 ;  /* 0x000008080a00a986 */ /* 0x0001e2000c10111e */
[----:B------:R-:W-:Y:S02]  /*3f4d0*/  ISETP.LT.OR P2, PT, R29, 0xa, !P0 ;  /* 0x0000000a1d00780c */ /* 0x000fe40004741670 */
[----:B------:R-:W-:Y:S02]  /*3f4e0*/  @!P4 IADD3.X R145, R30, UR11, R9, P5, P6 ;  /* 0x0000000b1e91cc10 */ /* 0x000fe4000afec409 */
[----:B------:R-:W-:-:S09]  /*3f4f0*/  LOP3.LUT P6, RZ, R5, 0x1000000, RZ, 0xc0, !PT ;  /* 0x0100000005ff7812 */ /* 0x000fd200078cc0ff */
[----:B0-----:R-:W0:Y:S01]  /*3f500*/  @!P2 LDC.64 R8, c[0x0][0x5c0] ;  /* 0x00017000ff08ab82 */ /* 0x001e220000000a00 */
[----:B------:R-:W-:Y:S01]  /*3f510*/  LOP3.LUT R4, R4, 0xfffdffff, RZ, 0xc0, !PT ;  /* 0xfffdffff04047812 */ /* 0x000fe200078ec0ff */
[----:B------:R-:W-:-:S03]  /*3f520*/  IMAD.U32 R10, RZ, RZ, UR10 ;  /* 0x0000000aff0a7e24 */ /* 0x000fc6000f8e00ff */
[----:B------:R-:W-:Y:S01]  /*3f530*/  @P6 LOP3.LUT R4, R4, 0x20000, RZ, 0xfc, !PT ;  /* 0x0002000004046812 */ /* 0x000fe200078efcff */
[----:B------:R-:W-:Y:S01]  /*3f540*/  IMAD.U32 R11, RZ, RZ, UR9 ;  /* 0x00000009ff0b7e24 */ /* 0x000fe2000f8e00ff */
[----:B------:R-:W-:Y:S02]  /*3f550*/  ISETP.LT.OR P6, PT, R29, 0x19, !P1 ;  /* 0x000000191d00780c */ /* 0x000fe40004fc1670 */
[----:B------:R-:W-:-:S04]  /*3f560*/  @!P2 IADD3 R10, P3, P5, R10, UR8, R24 ;  /* 0x000000080a0aac10 */ /* 0x000fc8000fd7e018 */
[----:B------:R-:W-:Y:S02]  /*3f570*/  @!P2 IADD3.X R11, R11, UR7, R30, P3, P5 ;  /* 0x000000070b0bac10 */ /* 0x000fe40009fea41e */
[----:B0-----:R-:W-:-:S05]  /*3f580*/  @!P2 IADD3 R10, P3, R10, R8, RZ ;  /* 0x000000080a0aa210 */ /* 0x001fca0007f7e0ff */
[----:B------:R-:W-:Y:S02]  /*3f590*/  @!P2 IMAD.X R11, R11, 0x1, R9, P3 ;  /* 0x000000010b0ba824 */ /* 0x000fe400018e0609 */
[----:B------:R-:W0:Y:S02]  /*3f5a0*/  @!P6 LDC.64 R8, c[0x0][0x5c0] ;  /* 0x00017000ff08eb82 */ /* 0x000e240000000a00 */
[----:B0-----:R-:W-:Y:S01]  /*3f5b0*/  @!P6 IADD3 R142, P3, P5, R24, UR12, R8 ;  /* 0x0000000c188eec10 */ /* 0x001fe2000fd7e008 */
[----:B----4-:R-:W-:-:S03]  /*3f5c0*/  FMUL R8, R84, UR18 ;  /* 0x0000001254087c20 */ /* 0x010fc60008400000 */
[----:B------:R-:W-:Y:S02]  /*3f5d0*/  @!P6 IADD3.X R143, R30, UR11, R9, P3, P5 ;  /* 0x0000000b1e8fec10 */ /* 0x000fe40009fea409 */
[----:B------:R-:W-:Y:S02]  /*3f5e0*/  ISETP.LT.OR P5, PT, R29, 0x1a, !P1 ;  /* 0x0000001a1d00780c */ /* 0x000fe40004fa1670 */
[----:B------:R-:W-:-:S05]  /*3f5f0*/  F2FP.SATFINITE.E4M3.F32.PACK_AB_MERGE_C R8, RZ, R8, RZ ;  /* 0x00000008ff08723e */ /* 0x000fca00048070ff */
[----:B------:R0:W-:Y:S06]  /*3f600*/  @!P2 STG.E.U8 desc[UR30][R10.64+0x9], R8 ;  /* 0x000009080a00a986 */ /* 0x0001ec000c10111e */
[----:B0-----:R-:W0:Y:S02]  /*3f610*/  @!P5 LDC.64 R8, c[0x0][0x5c0] ;  /* 0x00017000ff08db82 */ /* 0x001e240000000a00 */
[----:B0-----:R-:W-:Y:S01]  /*3f620*/  @!P5 IADD3 R134, P2, P3, R24, UR12, R8 ;  /* 0x0000000c1886dc10 */ /* 0x001fe2000fb5e008 */
[----:B--2---:R-:W-:Y:S02]  /*3f630*/  FMUL R8, R83, UR18 ;  /* 0x0000001253087c20 */ /* 0x004fe40008400000 */
[----:B------:R-:W2:Y:S01]  /*3f640*/  LDL.LU R83, [R1+0x400] ;  /* 0x0004000001537983 */ /* 0x000ea20000300800 */
        /* <DEDUP_REMOVED lines=13> */
[----:B0-----:R-:W-:Y:S01]  /*3f720*/  @!P5 IADD3 R140, P2, P3, R24, UR12, R8 ;  /* 0x0000000c188cdc10 */ /* 0x001fe2000fb5e008 */
[----:B---3--:R-:W-:Y:S02]  /*3f730*/  FMUL R8, R82, UR18 ;  /* 0x0000001252087c20 */ /* 0x008fe40008400000 */
[----:B------:R-:W3:Y:S01]  /*3f740*/  LDL.LU R82, [R1+0x408] ;  /* 0x0004080001527983 */ /* 0x000ee20000300800 */
[----:B------:R-:W-:-:S02]  /*3f750*/  @!P5 IADD3.X R141, R30, UR11, R9, P2, P3 ;  /* 0x0000000b1e8ddc10 */ /* 0x000fc400097e6409 */
[----:B------:R-:W-:Y:S02]  /*3f760*/  ISETP.LT.OR P2, PT, R29, 0x11, !P0 ;  /* 0x000000111d00780c */ /* 0x000fe40004741670 */
[----:B------:R-:W-:Y:S02]  /*3f770*/  LOP3.LUT P4, RZ, R5, 0x800, RZ, 0xc0, !PT ;  /* 0x0000080005ff7812 */ /* 0x000fe4000788c0ff */
[----:B------:R-:W-:-:S09]  /*3f780*/  F2FP.SATFINITE.E4M3.F32.PACK_AB_MERGE_C R8, RZ, R8, RZ ;  /* 0x00000008ff08723e */ /* 0x000fd200048070ff */
[----:B------:R-:W0:Y:S02]  /*3f790*/  @!P2 LDC.64 R10, c[0x0][0x5c0] ;  /* 0x00017000ff0aab82 */ /* 0x000e240000000a00 */
[----:B------:R1:W-:Y:S01]  /*3f7a0*/  @!P4 STG.E.U8 desc[UR30][R46.64+0x11], R8 ;  /* 0x000011082e00c986 */ /* 0x0003e2000c10111e */
[----:B------:R-:W-:Y:S01]  /*3f7b0*/  ISETP.LT.OR P4, PT, R29, 0x22, !P1 ;  /* 0x000000221d00780c */ /* 0x000fe20004f81670 */
[----:B------:R-:W-:Y:S01]  /*3f7c0*/  IMAD.U32 R9, RZ, RZ, UR10 ;  /* 0x0000000aff097e24 */ /* 0x000fe2000f8e00ff */
[----:B------:R-:W-:Y:S01]  /*3f7d0*/  LOP3.LUT R7, R7, 0xbfffffff, RZ, 0xc0, !PT ;  /* 0xbfffffff07077812 */ /* 0x000fe200078ec0ff */
[----:B------:R-:W-:-:S03]  /*3f7e0*/  IMAD.U32 R12, RZ, RZ, UR9 ;  /* 0x00000009ff0c7e24 */ /* 0x000fc6000f8e00ff */
[----:B------:R-:W-:Y:S02]  /*3f7f0*/  @P5 LOP3.LUT R7, R7, 0x40000000, RZ, 0xfc, !PT ;  /* 0x4000000007075812 */ /* 0x000fe400078efcff */
[----:B------:R-:W-:-:S04]  /*3f800*/  @!P2 IADD3 R9, P3, P5, R9, UR8, R24 ;  /* 0x000000080909ac10 */ /* 0x000fc8000fd7e018 */
        /* <DEDUP_REMOVED lines=31> */
[----:B---3--:R-:W-:Y:S02]  /*3fa00*/  FMUL R8, R82, UR18 ;  /* 0x0000001252087c20 */ /* 0x008fe40008400000 */
        /* <DEDUP_REMOVED lines=141> */
[----:B------:R-:W-:Y:S01]  /*402e0*/  LOP3.LUT R7, R7, 0xffffefff, RZ, 0xc0, !PT ;  /* 0xffffefff07077812 */ /* 0x000fe200078ec0ff */
[----:B------:R-:W-:Y:S02]  /*402f0*/  IMAD.U32 R9, RZ, RZ, UR10 ;  /* 0x0000000aff097e24 */ /* 0x000fe4000f8e00ff */
[----:B------:R-:W-:Y:S01]  /*40300*/  IMAD.U32 R12, RZ, RZ, UR9 ;  /* 0x00000009ff0c7e24 */ /* 0x000fe2000f8e00ff */
[----:B------:R-:W-:Y:S02]  /*40310*/  @P5 LOP3.LUT R7, R7, 0x1000, RZ, 0xfc, !PT ;  /* 0x0000100007075812 */ /* 0x000fe400078efcff */
[----:B------:R-:W-:-:S04]  /*40320*/  @!P2 IADD3 R9, P3, P5, R9, UR8, R24 ;  /* 0x000000080909ac10 */ /* 0x000fc8000fd7e018 */
[----:B------:R-:W-:Y:S02]  /*40330*/  @!P2 IADD3.X R12, R12, UR7, R30, P3, P5 ;  /* 0x000000070c0cac10 */ /* 0x000fe40009fea41e */
[----:B0-----:R-:W-:Y:S01]  /*40340*/  @!P2 IADD3 R10, P3, R9, R10, RZ ;  /* 0x0000000a090aa210 */ /* 0x001fe20007f7e0ff */
[----:B--2---:R-:W-:Y:S02]  /*40350*/  FMUL R8, R83, UR18 ;  /* 0x0000001253087c20 */ /* 0x004fe40008400000 */
[----:B------:R-:W2:Y:S03]  /*40360*/  LDL.LU R83, [R1+0x438] ;  /* 0x0004380001537983 */ /* 0x000ea60000300800 */
[----:B------:R-:W-:-:S05]  /*40370*/  F2FP.SATFINITE.E4M3.F32.PACK_AB_MERGE_C R8, RZ, R8, RZ ;  /* 0x00000008ff08723e */ /* 0x000fca00048070ff */
[----:B------:R0:W-:Y:S01]  /*40380*/  @!P4 STG.E.U8 desc[UR30][R36.64+0x29], R8 ;  /* 0x000029082400c986 */ /* 0x0001e2000c10111e */
[----:B------:R-:W-:-:S13]  /*40390*/  ISETP.LT.OR P4, PT, R29, 0x52, !P1 ;  /* 0x000000521d00780c */ /* 0x000fda0004f81670 */
[----:B0-----:R-:W0:Y:S02]  /*403a0*/  @!P4 LDC.64 R8, c[0x0][0x5c0] ;  /* 0x00017000ff08cb82 */ /* 0x001e240000000a00 */
[----:B0-----:R-:W-:Y:S01]  /*403b0*/  @!P4 IADD3 R100, P5, P6, R24, UR12, R8 ;  /* 0x0000000c1864cc10 */ /* 0x001fe2000febe008 */
[----:B---3--:R-:W-:Y:S02]  /*403c0*/  FMUL R8, R82, UR18 ;  /* 0x0000001252087c20 */ /* 0x008fe40008400000 */
[----:B------:R-:W3:Y:S01]  /*403d0*/  LDL.LU R82, [R1+0x43c] ;  /* 0x00043c0001527983 */ /* 0x000ee20000300800 */
[----:B------:R-:W-:Y:S02]  /*403e0*/  @!P2 IMAD.X R11, R12, 0x1, R11, P3 ;  /* 0x000000010c0ba824 */ /* 0x000fe400018e060b */
        /* <DEDUP_REMOVED lines=23> */
[----:B0-----:R-:W-:Y:S02]  /*40560*/  @!P5 IADD3 R92, P2, P3, R24, UR12, R8 ;  /* 0x0000000c185cdc10 */ /* 0x001fe4000fb5e008 */
[----:B------:R-:W-:-:S04]  /*40570*/  LOP3.LUT R7, R7, 0xfffff7ff, RZ, 0xc0, !PT ;  /* 0xfffff7ff07077812 */ /* 0x000fc800078ec0ff */
[----:B------:R-:W-:-:S04]  /*40580*/  @P4 LOP3.LUT R7, R7, 0x800, RZ, 0xfc, !PT ;  /* 0x0000080007074812 */ /* 0x000fc800078efcff */
[----:B------:R-:W-:Y:S01]  /*40590*/  LOP3.LUT R7, R7, 0xfffffdff, RZ, 0xc0, !PT ;  /* 0xfffffdff07077812 */ /* 0x000fe200078ec0ff */
[----:B--2---:R-:W-:Y:S02]  /*405a0*/  FMUL R8, R83, UR18 ;  /* 0x0000001253087c20 */ /* 0x004fe40008400000 */
[----:B------:R-:W2:Y:S01]  /*405b0*/  LDL.LU R83, [R1+0x440] ;  /* 0x0004400001537983 */ /* 0x000ea20000300800 */
        /* <DEDUP_REMOVED lines=8> */
[----:B0-----:R-:W0:Y:S02]  /*40640*/  @!P5 LDC.64 R8, c[0x0][0x5c0] ;  /* 0x00017000ff08db82 */ /* 0x001e240000000a00 */
[----:B0-----:R-:W-:Y:S01]  /*40650*/  @!P5 IADD3 R90, P2, P3, R24, UR12, R8 ;  /* 0x0000000c185adc10 */ /* 0x001fe2000fb5e008 */
[----:B---3--:R-:W-:Y:S02]  /*40660*/  FMUL R8, R82, UR18 ;  /* 0x0000001252087c20 */ /* 0x008fe40008400000 */
[----:B------:R-:W3:Y:S04]  /*40670*/  LDL.LU R82, [R1+0x444] ;  /* 0x0004440001527983 */ /* 0x000ee80000300800 */
[----:B------:R-:W4:Y:S01]  /*40680*/  LDL.LU R192, [R1+0x448] ;  /* 0x0004480001c07983 */ /* 0x000f220000300800 */
[----:B------:R-:W-:-:S02]  /*40690*/  @!P5 IADD3.X R91, R30, UR11, R9, P2, P3 ;  /* 0x0000000b1e5bdc10 */ /* 0x000fc400097e6409 */
[----:B------:R-:W-:Y:S01]  /*406a0*/  ISETP.LT.OR P2, PT, R29, 0x31, !P0 ;  /* 0x000000311d00780c */ /* 0x000fe20004741670 */
[----:B------:R-:W-:Y:S01]  /*406b0*/  IMAD.U32 R12, RZ, RZ, UR9 ;  /* 0x00000009ff0c7e24 */ /* 0x000fe2000f8e00ff */
[----:B------:R-:W-:Y:S01]  /*406c0*/  LOP3.LUT P4, RZ, R5, 0x2000, RZ, 0xc0, !PT ;  /* 0x0000200005ff7812 */ /* 0x000fe2000788c0ff */
[----:B------:R-:W4:Y:S01]  /*406d0*/  LDL.LU R193, [R1+0x44c] ;  /* 0x00044c0001c17983 */ /* 0x000f220000300800 */
[----:B------:R-:W-:-:S09]  /*406e0*/  F2FP.SATFINITE.E4M3.F32.PACK_AB_MERGE_C R8, RZ, R8, RZ ;  /* 0x00000008ff08723e */ /* 0x000fd200048070ff */
[----:B------:R-:W0:Y:S02]  /*406f0*/  @!P2 LDC.64 R10, c[0x0][0x5c0] ;  /* 0x00017000ff0aab82 */ /* 0x000e240000000a00 */
[----:B------:R1:W-:Y:S01]  /*40700*/  @!P4 STG.E.U8 desc[UR30][R50.64+0x31], R8 ;  /* 0x000031083200c986 */ /* 0x0003e2000c10111e */
[----:B------:R-:W-:Y:S01]  /*40710*/  ISETP.LT.OR P4, PT, R29, 0x62, !P1 ;  /* 0x000000621d00780c */ /* 0x000fe20004f81670 */
[----:B------:R-:W-:Y:S01]  /*40720*/  IMAD.U32 R9, RZ, RZ, UR10 ;  /* 0x0000000aff097e24 */ /* 0x000fe2000f8e00ff */
[----:B------:R-:W-:-:S04]  /*40730*/  LOP3.LUT R7, R7, 0xffffff7f, RZ, 0xc0, !PT ;  /* 0xffffff7f07077812 */ /* 0x000fc800078ec0ff */
        /* <DEDUP_REMOVED lines=12> */
[----:B--2---:R-:W-:-:S05]  /*40800*/  FMUL R8, R83, UR18 ;  /* 0x0000001253087c20 */ /* 0x004fca0008400000 */
        /* <DEDUP_REMOVED lines=11> */
[----:B0-----:R-:W-:-:S04]  /*408c0*/  @!P6 IADD3 R84, P3, P5, R24, UR12, R8 ;  /* 0x0000000c1854ec10 */ /* 0x001fc8000fd7e008 */
[----:B------:R-:W-:Y:S02]  /*408d0*/  @!P6 IADD3.X R85, R30, UR11, R9, P3, P5 ;  /* 0x0000000b1e55ec10 */ /* 0x000fe40009fea409 */
[----:B------:R-:W-:Y:S01]  /*408e0*/  ISETP.LT.OR P5, PT, R29, 0x6a, !P1 ;  /* 0x0000006a1d00780c */ /* 0x000fe20004fa1670 */
[----:B---3--:R-:W-:-:S05]  /*408f0*/  FMUL R8, R82, UR18 ;  /* 0x0000001252087c20 */ /* 0x008fca0008400000 */
[----:B------:R-:W-:-:S05]  /*40900*/  F2FP.SATFINITE.E4M3.F32.PACK_AB_MERGE_C R8, RZ, R8, RZ ;  /* 0x00000008ff08723e */ /* 0x000fca00048070ff */
[----:B------:R0:W-:Y:S02]  /*40910*/  @!P2 STG.E.U8 desc[UR30][R10.64+0x31], R8 ;  /* 0x000031080a00a986 */ /* 0x0001e4000c10111e */
[----:B0-----:R-:W0:Y:S02]  /*40920*/  @!P5 LDC.64 R8, c[0x0][0x5c0] ;  /* 0x00017000ff08db82 */ /* 0x001e240000000a00 */
[----:B0-----:R-:W-:Y:S01]  /*40930*/  @!P5 IADD3 R82, P2, P3, R24, UR12, R8 ;  /* 0x0000000c1852dc10 */ /* 0x001fe2000fb5e008 */
[----:B----4-:R-:W-:Y:S02]  /*40940*/  FMUL R8, R192, UR18 ;  /* 0x00000012c0087c20 */ /* 0x010fe40008400000 */
[----:B------:R-:W2:Y:S01]  /*40950*/  LDL.LU R192, [R1+0x450] ;  /* 0x0004500001c07983 */ /* 0x000ea20000300800 */
[----:B------:R-:W-:Y:S02]  /*40960*/  LOP3.LUT R7, R7, 0xffffffdf, RZ, 0xc0, !PT ;  /* 0xffffffdf07077812 */ /* 0x000fe400078ec0ff */
[----:B------:R-:W-:Y:S01]  /*40970*/  @!P5 IADD3.X R83, R30, UR11, R9, P2, P3 ;  /* 0x0000000b1e53dc10 */ /* 0x000fe200097e6409 */
[----:B------:R-:W3:Y:S01]  /*40980*/  LDL.LU R194, [R1+0x454] ;  /* 0x0004540001c27983 */ /* 0x000ee20000300800 */
        /* <DEDUP_REMOVED lines=11> */
[----:B------:R-:W-:Y:S02]  /*40a40*/  FMUL R8, R193, UR18 ;  /* 0x00000012c1087c20 */ /* 0x000fe40008400000 */
[----:B------:R-:W4:Y:S01]  /*40a50*/  LDL.LU R193, [R1+0x458] ;  /* 0x0004580001c17983 */ /* 0x000f220000300800 */
        /* <DEDUP_REMOVED lines=14> */
[----:B-1----:R-:W0:Y:S02]  /*40b40*/  @!P4 LDC.64 R8, c[0x0][0x5c0] ;  /* 0x00017000ff08cb82 */ /* 0x002e240000000a00 */
[----:B0-----:R-:W-:Y:S01]  /*40b50*/  @!P4 IADD3 R74, P5, P6, R24, UR12, R8 ;  /* 0x0000000c184acc10 */ /* 0x001fe2000febe008 */
[----:B------:R-:W-:-:S03]  /*40b60*/  @!P2 IMAD.X R11, R12, 0x1, R11, P3 ;  /* 0x000000010c0ba824 */ /* 0x000fc600018e060b */
        /* <DEDUP_REMOVED lines=40> */
[----:B--2---:R-:W-:Y:S02]  /*40df0*/  FMUL R8, R192, UR18 ;  /* 0x00000012c0087c20 */ /* 0x004fe40008400000 */
[----:B------:R-:W2:Y:S01]  /*40e00*/  LDL.LU R192, [R1+0x468] ;  /* 0x0004680001c07983 */ /* 0x000ea20000300800 */
[----:B------:R-:W-:-:S02]  /*40e10*/  @!P5 IADD3.X R69, R30, UR11, R9, P2, P3 ;  /* 0x0000000b1e45dc10 */ /* 0x000fc400097e6409 */
[----:B------:R-:W-:Y:S02]  /*40e20*/  ISETP.LT.OR P2, PT, R29, 0x41, !P0 ;  /* 0x000000411d00780c */ /* 0x000fe40004741670 */
[----:B------:R-:W-:-:S04]  /*40e30*/  LOP3.LUT R7, R7, 0xfffffffe, RZ, 0xc0, !PT ;  /* 0xfffffffe07077812 */ /* 0x000fc800078ec0ff */
[----:B------:R-:W-:Y:S02]  /*40e40*/  @P4 LOP3.LUT R7, R7, 0x1, RZ, 0xfc, !PT ;  /* 0x0000000107074812 */ /* 0x000fe400078efcff */
[----:B------:R-:W-:-:S05]  /*40e50*/  LOP3.LUT P4, RZ, R5, 0x4000, RZ, 0xc0, !PT ;  /* 0x0000400005ff7812 */ /* 0x000fca000788c0ff */
[----:B------:R-:W0:Y:S01]  /*40e60*/  @!P2 LDC.64 R10, c[0x0][0x5c0] ;  /* 0x00017000ff0aab82 */ /* 0x000e220000000a00 */
[----:B------:R-:W-:Y:S01]  /*40e70*/  F2FP.SATFINITE.E4M3.F32.PACK_AB_MERGE_C R8, RZ, R8, RZ ;  /* 0x00000008ff08723e */ /* 0x000fe200048070ff */
[----:B------:R-:W-:Y:S01]  /*40e80*/  IMAD.U32 R9, RZ, RZ, UR10 ;  /* 0x0000000aff097e24 */ /* 0x000fe2000f8e00ff */
[----:B------:R-:W-:-:S05]  /*40e90*/  LOP3.LUT R6, R6, 0xdfffffff, RZ, 0xc0, !PT ;  /* 0xdfffffff06067812 */ /* 0x000fca00078ec0ff */
        /* <DEDUP_REMOVED lines=8> */
[----:B------:R-:W-:Y:S01]  /*40f20*/  @!P2 IMAD.X R11, R12, 0x1, R11, P3 ;  /* 0x000000010c0ba824 */ /* 0x000fe200018e060b */
[----:B0-----:R-:W-:-:S04]  /*40f30*/  @!P4 IADD3 R62, P5, P6, R24, UR12, R8 ;  /* 0x0000000c183ecc10 */ /* 0x001fc8000febe008 */
[----:B------:R-:W-:Y:S02]  /*40f40*/  @!P4 IADD3.X R63, R30, UR11, R9, P5, P6 ;  /* 0x0000000b1e3fcc10 */ /* 0x000fe4000afec409 */
[----:B------:R-:W-:Y:S02]  /*40f50*/  LOP3.LUT P6, RZ, R5, 0x80000000, RZ, 0xc0, !PT ;  /* 0x8000000005ff7812 */ /* 0x000fe400078cc0ff */
[----:B------:R-:W-:-:S11]  /*40f60*/  LOP3.LUT R4, R4, 0xfffffbff, RZ, 0xc0, !PT ;  /* 0xfffffbff04047812 */ /* 0x000fd600078ec0ff */
[----:B------:R-:W-:Y:S01]  /*40f70*/  @P6 LOP3.LUT R4, R4, 0x400, RZ, 0xfc, !PT ;  /* 0x0000040004046812 */ /* 0x000fe200078efcff */
[----:B---3--:R-:W-:Y:S01]  /*40f80*/  FMUL R8, R193, UR18 ;  /* 0x00000012c1087c20 */ /* 0x008fe20008400000 */
[----:B------:R-:W-:Y:S01]  /*40f90*/  ISETP.LT.OR P6, PT, R29, 0x89, !P1 ;  /* 0x000000891d00780c */ /* 0x000fe20004fc1670 */
[----:B------:R-:W3:Y:S03]  /*40fa0*/  LDL.LU R193, [R1+0x46c] ;  /* 0x00046c0001c17983 */ /* 0x000ee60000300800 */
        /* <DEDUP_REMOVED lines=39> */
[----:B---3--:R-:W-:Y:S02]  /*41220*/  FMUL R8, R193, UR18 ;  /* 0x00000012c1087c20 */ /* 0x008fe40008400000 */
[----:B------:R-:W3:Y:S03]  /*41230*/  LDL.LU R193, [R1+0x478] ;  /* 0x0004780001c17983 */ /* 0x000ee60000300800 */
        /* <DEDUP_REMOVED lines=12> */
[----:B------:R-:W-:Y:S01]  /*41300*/  @!P2 IMAD.X R11, R12, 0x1, R11, P3 ;  /* 0x000000010c0ba824 */ /* 0x000fe200018e060b */
[----:B------:R-:W-:Y:S01]  /*41310*/  LOP3.LUT R6, R6, 0xfeffffff, RZ, 0xc0, !PT ;  /* 0xfeffffff06067812 */ /* 0x000fe200078ec0ff */
[----:B--2---:R-:W-:Y:S02]  /*41320*/  FMUL R8, R192, UR18 ;  /* 0x00000012c0087c20 */ /* 0x004fe40008400000 */
[----:B------:R-:W2:Y:S03]  /*41330*/  LDL.LU R192, [R1+0x47c] ;  /* 0x00047c0001c07983 */ /* 0x000ea60000300800 */
[----:B------:R-:W-:-:S05]  /*41340*/  F2FP.SATFINITE.E4M3.F32.PACK_AB_MERGE_C R8, RZ, R8, RZ ;  /* 0x00000008ff08723e */ /* 0x000fca00048070ff */
[----:B------:R0:W-:Y:S01]  /*41350*/  @!P2 STG.E.U8 desc[UR30][R10.64+0x48], R8 ;  /* 0x000048080a00a986 */ /* 0x0001e2000c10111e */
[----:B------:R-:W-:Y:S02]  /*41360*/  ISETP.LT.OR P2, PT, R29, 0x4a, !P0 ;  /* 0x0000004a1d00780c */ /* 0x000fe40004741670 */
[----:B------:R-:W-:Y:S02]  /*41370*/  @P4 LOP3.LUT R6, R6, 0x1000000, RZ, 0xfc, !PT ;  /* 0x0100000006064812 */ /* 0x000fe400078efcff */
[----:B------:R-:W-:Y:S02]  /*41380*/  @!P4 IADD3.X R53, R30, UR11, R9, P5, P6 ;  /* 0x0000000b1e35cc10 */ /* 0x000fe4000afec409 */
[----:B------:R-:W-:-:S07]  /*41390*/  LOP3.LUT P6, RZ, R6, 0x1, RZ, 0xc0, !PT ;  /* 0x0000000106ff7812 */ /* 0x000fce00078cc0ff */
[----:B0-----:R-:W0:Y:S01]  /*413a0*/  @!P2 LDC.64 R8, c[0x0][0x5c0] ;  /* 0x00017000ff08ab82 */ /* 0x001e220000000a00 */
[----:B------:R-:W-:Y:S01]  /*413b0*/  LOP3.LUT R4, R4, 0xfffffdff, RZ, 0xc0, !PT ;  /* 0xfffffdff04047812 */ /* 0x000fe200078ec0ff */
[----:B------:R-:W-:Y:S02]  /*413c0*/  IMAD.U32 R10, RZ, RZ, UR10 ;  /* 0x0000000aff0a7e24 */ /* 0x000fe4000f8e00ff */
[----:B------:R-:W-:Y:S02]  /*413d0*/  IMAD.U32 R11, RZ, RZ, UR9 ;  /* 0x00000009ff0b7e24 */ /* 0x000fe4000f8e00ff */
[----:B------:R-:W-:Y:S02]  /*413e0*/  @P6 LOP3.LUT R4, R4, 0x200, RZ, 0xfc, !PT ;  /* 0x0000020004046812 */ /* 0x000fe400078efcff */
        /* <DEDUP_REMOVED lines=46> */
[----:B------:R-:W-:Y:S02]  /*416d0*/  LOP3.LUT R6, R6, 0xffefffff, RZ, 0xc0, !PT ;  /* 0xffefffff06067812 */ /* 0x000fe400078ec0ff */
[----:B0-----:R-:W-:-:S02]  /*416e0*/  @!P4 IADD3 R40, P5, P6, R24, UR12, R8 ;  /* 0x0000000c1828cc10 */ /* 0x001fc4000febe008 */
[----:B------:R-:W-:Y:S02]  /*416f0*/  @P4 LOP3.LUT R6, R6, 0x100000, RZ, 0xfc, !PT ;  /* 0x0010000006064812 */ /* 0x000fe400078efcff */
[----:B------:R-:W-:Y:S02]  /*41700*/  @!P4 IADD3.X R41, R30, UR11, R9, P5, P6 ;  /* 0x0000000b1e29cc10 */ /* 0x000fe4000afec409 */
[----:B------:R-:W-:Y:S02]  /*41710*/  LOP3.LUT P6, RZ, R6, 0x2, RZ, 0xc0, !PT ;  /* 0x0000000206ff7812 */ /* 0x000fe400078cc0ff */
[----:B------:R-:W-:-:S11]  /*41720*/  LOP3.LUT R4, R4, 0xfffffeff, RZ, 0xc0, !PT ;  /* 0xfffffeff04047812 */ /* 0x000fd600078ec0ff */
[----:B------:R-:W-:Y:S01]  /*41730*/  @P6 LOP3.LUT R4, R4, 0x100, RZ, 0xfc, !PT ;  /* 0x0000010004046812 */ /* 0x000fe200078efcff */
[----:B---3--:R-:W-:Y:S02]  /*41740*/  FMUL R8, R193, UR18 ;  /* 0x00000012c1087c20 */ /* 0x008fe40008400000 */
[----:B------:R-:W3:Y:S03]  /*41750*/  LDL.LU R193, [R1+0x48c] ;  /* 0x00048c0001c17983 */ /* 0x000ee60000300800 */
[----:B------:R-:W-:-:S05]  /*41760*/  F2FP.SATFINITE.E4M3.F32.PACK_AB_MERGE_C R8, RZ, R8, RZ ;  /* 0x00000008ff08723e */ /* 0x000fca00048070ff */
[----:B------:R0:W-:Y:S01]  /*41770*/  @!P2 STG.E.U8 desc[UR30][R10.64+0x50], R8 ;  /* 0x000050080a00a986 */ /* 0x0001e2000c10111e */
[----:B------:R-:W-:-:S13]  /*41780*/  ISETP.LT.OR P2, PT, R29, 0x52, !P0 ;  /* 0x000000521d00780c */ /* 0x000fda0004741670 */
[----:B0-----:R-:W0:Y:S01]  /*41790*/  @!P2 LDC.64 R8, c[0x0][0x5c0] ;  /* 0x00017000ff08ab82 */ /* 0x001e220000000a00 */
[----:B------:R-:W-:Y:S01]  /*417a0*/  IMAD.U32 R10, RZ, RZ, UR10 ;  /* 0x0000000aff0a7e24 */ /* 0x000fe2000f8e00ff */
[----:B------:R-:W-:Y:S01]  /*417b0*/  ISETP.LT.OR P6, PT, R29, 0xa9, !P1 ;  /* 0x000000a91d00780c */ /* 0x000fe20004fc1670 */
[----:B------:R-:W-:-:S03]  /*417c0*/  IMAD.U32 R11, RZ, RZ, UR9 ;  /* 0x00000009ff0b7e24 */ /* 0x000fc6000f8e00ff */
[----:B------:R-:W-:-:S04]  /*417d0*/  @!P2 IADD3 R10, P3, P5, R10, UR8, R24 ;  /* 0x000000080a0aac10 */ /* 0x000fc8000fd7e018 */
[----:B------:R-:W-:Y:S02]  /*417e0*/  @!P2 IADD3.X R11, R11, UR7, R30, P3, P5 ;  /* 0x000000070b0bac10 */ /* 0x000fe40009fea41e */
[----:B0-----:R-:W-:-:S05]  /*417f0*/  @!P2 IADD3 R10, P3, R10, R8, RZ ;  /* 0x000000080a0aa210 */ /* 0x001fca0007f7e0ff */
[----:B------:R-:W-:Y:S02]  /*41800*/  @!P2 IMAD.X R11, R11, 0x1, R9, P3 ;  /* 0x000000010b0ba824 */ /* 0x000fe400018e0609 */
[----:B------:R-:W0:Y:S02]  /*41810*/  @!P6 LDC.64 R8, c[0x0][0x5c0] ;  /* 0x00017000ff08eb82 */ /* 0x000e240000000a00 */
        /* <DEDUP_REMOVED lines=9> */
[----:B------:R-:W-:-:S04]  /*418b0*/  @P6 LOP3.LUT R6, R6, 0x80000, RZ, 0xfc, !PT ;  /* 0x0008000006066812 */ /* 0x000fc800078efcff */
[----:B------:R-:W-:Y:S02]  /*418c0*/  LOP3.LUT R6, R6, 0xfffbffff, RZ, 0xc0, !PT ;  /* 0xfffbffff06067812 */ /* 0x000fe400078ec0ff */
[----:B------:R-:W-:Y:S02]  /*418d0*/  LOP3.LUT P6, RZ, R4, 0x100, RZ, 0xc0, !PT ;  /* 0x0000010004ff7812 */ /* 0x000fe400078cc0ff */
[----:B------:R-:W-:Y:S02]  /*418e0*/  @P5 LOP3.LUT R6, R6, 0x40000, RZ, 0xfc, !PT ;  /* 0x0004000006065812 */ /* 0x000fe400078efcff */
[----:B0-----:R-:W-:Y:S01]  /*418f0*/  @!P5 IADD3 R34, P2, P3, R24, UR12, R8 ;  /* 0x0000000c1822dc10 */ /* 0x001fe2000fb5e008 */
[----:B----4-:R-:W-:-:S03]  /*41900*/  FMUL R8, R194, UR18 ;  /* 0x00000012c2087c20 */ /* 0x010fc60008400000 */
[----:B------:R-:W-:Y:S02]  /*41910*/  @!P5 IADD3.X R35, R30, UR11, R9, P2, P3 ;  /* 0x0000000b1e23dc10 */ /* 0x000fe400097e6409 */
[----:B------:R-:W-:Y:S02]  /*41920*/  ISETP.LT.OR P5, PT, R29, 0xb1, !P1 ;  /* 0x000000b11d00780c */ /* 0x000fe40004fa1670 */
[----:B------:R-:W-:-:S05]  /*41930*/  F2FP.SATFINITE.E4M3.F32.PACK_AB_MERGE_C R8, RZ, R8, RZ ;  /* 0x00000008ff08723e */ /* 0x000fca00048070ff */
[----:B------:R0:W-:Y:S06]  /*41940*/  @!P6 STG.E.U8 desc[UR30][R102.64+0x58], R8 ;  /* 0x000058086600e986 */ /* 0x0001ec000c10111e */
[----:B0-----:R-:W0:Y:S01]  /*41950*/  @!P5 LDC.64 R8, c[0x0][0x5c0] ;  /* 0x00017000ff08db82 */ /* 0x001e220000000a00 */
[----:B------:R-:W-:Y:S02]  /*41960*/  LOP3.LUT P4, RZ, R5, 0x1, RZ, 0xc0, !PT ;  /* 0x0000000105ff7812 */ /* 0x000fe4000788c0ff */
[----:B0-----:R-:W-:-:S04]  /*41970*/  @!P5 IADD3 R32, P2, P3, R24, UR12, R8 ;  /* 0x0000000c1820dc10 */ /* 0x001fc8000fb5e008 */
[----:B------:R-:W-:Y:S02]  /*41980*/  @!P5 IADD3.X R33, R30, UR11, R9, P2, P3 ;  /* 0x0000000b1e21dc10 */ /* 0x000fe400097e6409 */
[----:B------:R-:W-:-:S13]  /*41990*/  ISETP.LT.OR P2, PT, R29, 0x59, !P0 ;  /* 0x000000591d00780c */ /* 0x000fda0004741670 */
[----:B------:R-:W0:Y:S01]  /*419a0*/  @!P2 LDC.64 R10, c[0x0][0x5c0] ;  /* 0x00017000ff0aab82 */ /* 0x000e220000000a00 */
[----:B---3--:R-:W-:Y:S02]  /*419b0*/  FMUL R8, R193, UR18 ;  /* 0x00000012c1087c20 */ /* 0x008fe40008400000 */
[----:B------:R-:W3:Y:S03]  /*419c0*/  LDL.LU R193, [R1+0x494] ;  /* 0x0004940001c17983 */ /* 0x000ee60000300800 */
[----:B------:R-:W-:Y:S01]  /*419d0*/  F2FP.SATFINITE.E4M3.F32.PACK_AB_MERGE_C R8, RZ, R8, RZ ;  /* 0x00000008ff08723e */ /* 0x000fe200048070ff */
[----:B------:R-:W-:Y:S01]  /*419e0*/  IMAD.U32 R9, RZ, RZ, UR10 ;  /* 0x0000000aff097e24 */ /* 0x000fe2000f8e00ff */
[----:B------:R-:W-:Y:S01]  /*419f0*/  LOP3.LUT R6, R6, 0xfffdffff, RZ, 0xc0, !PT ;  /* 0xfffdffff06067812 */ /* 0x000fe200078ec0ff */
[----:B------:R-:W-:Y:S01]  /*41a00*/  IMAD.U32 R12, RZ, RZ, UR9 ;  /* 0x00000009ff0c7e24 */ /* 0x000fe2000f8e00ff */
[----:B------:R-:W4:Y:S04]  /*41a10*/  LDL.LU R194, [R1+0x498] ;  /* 0x0004980001c27983 */ /* 0x000f280000300800 */
[----:B------:R1:W-:Y:S01]  /*41a20*/  @!P4 STG.E.U8 desc[UR30][R18.64+0x59], R8 ;  /* 0x000059081200c986 */ /* 0x0003e2000c10111e */
[----:B------:R-:W-:-:S02]  /*41a30*/  ISETP.LT.OR P4, PT, R29, 0xb2, !P1 ;  /* 0x000000b21d00780c */ /* 0x000fc40004f81670 */
[----:B------:R-:W-:Y:S02]  /*41a40*/  @P5 LOP3.LUT R6, R6, 0x20000, RZ, 0xfc, !PT ;  /* 0x0002000006065812 */ /* 0x000fe400078efcff */
[----:B------:R-:W-:-:S04]  /*41a50*/  @!P2 IADD3 R9, P3, P5, R9, UR8, R24 ;  /* 0x000000080909ac10 */ /* 0x000fc8000fd7e018 */
[----:B------:R-:W-:Y:S02]  /*41a60*/  @!P2 IADD3.X R12, R12, UR7, R30, P3, P5 ;  /* 0x000000070c0cac10 */ /* 0x000fe40009fea41e */
[----:B0-----:R-:W-:-:S03]  /*41a70*/  @!P2 IADD3 R10, P3, R9, R10, RZ ;  /* 0x0000000a090aa210 */ /* 0x001fc60007f7e0ff */
[----:B-1----:R-:W0:Y:S02]  /*41a80*/  @!P4 LDC.64 R8, c[0x0][0x5c0] ;  /* 0x00017000ff08cb82 */ /* 0x002e240000000a00 */
[----:B0-----:R-:W-:Y:S01]  /*41a90*/  @!P4 IADD3 R26, P5, P6, R24, UR12, R8 ;  /* 0x0000000c181acc10 */ /* 0x001fe2000febe008 */
[----:B--2---:R-:W-:Y:S02]  /*41aa0*/  FMUL R8, R192, UR18 ;  /* 0x00000012c0087c20 */ /* 0x004fe40008400000 */
[----:B------:R-:W2:Y:S01]  /*41ab0*/  LDL.LU R192, [R1+0x49c] ;  /* 0x00049c0001c07983 */ /* 0x000ea20000300800 */
[----:B------:R-:W-:Y:S02]  /*41ac0*/  @!P2 IMAD.X R11, R12, 0x1, R11, P3 ;  /* 0x000000010c0ba824 */ /* 0x000fe400018e060b */
[----:B------:R-:W-:-:S05]  /*41ad0*/  F2FP.SATFINITE.E4M3.F32.PACK_AB_MERGE_C R8, RZ, R8, RZ ;  /* 0x00000008ff08723e */ /* 0x000fca00048070ff */
[----:B------:R0:W-:Y:S01]  /*41ae0*/  @!P2 STG.E.U8 desc[UR30][R10.64+0x58], R8 ;  /* 0x000058080a00a986 */ /* 0x0001e2000c10111e */
[----:B------:R-:W-:Y:S02]  /*41af0*/  ISETP.LT.OR P2, PT, R29, 0x5a, !P0 ;  /* 0x0000005a1d00780c */ /* 0x000fe40004741670 */
[----:B------:R-:W-:-:S11]  /*41b00*/  @!P4 IADD3.X R27, R30, UR11, R9, P5, P6 ;  /* 0x0000000b1e1bcc10 */ /* 0x000fd6000afec409 */
        /* <DEDUP_REMOVED lines=11> */
[----:B0-----:R-:W-:-:S04]  /*41bc0*/  @!P4 IADD3 R20, P3, P5, R24, UR12, R8 ;  /* 0x0000000c1814cc10 */ /* 0x001fc8000fd7e008 */
[----:B------:R-:W-:Y:S02]  /*41bd0*/  @!P4 IADD3.X R21, R30, UR11, R9, P3, P5 ;  /* 0x0000000b1e15cc10 */ /* 0x000fe40009fea409 */
[----:B------:R-:W-:Y:S02]  /*41be0*/  ISETP.LT.OR P5, PT, R29, 0xba, !P1 ;  /* 0x000000ba1d00780c */ /* 0x000fe40004fa1670 */
[C---:B------:R-:W-:Y:S02]  /*41bf0*/  LOP3.LUT P6, RZ, R6.reuse, 0x4, RZ, 0xc0, !PT ;  /* 0x0000000406ff7812 */ /* 0x040fe400078cc0ff */
[----:B------:R-:W-:-:S04]  /*41c00*/  LOP3.LUT R6, R6, 0xffff7fff, RZ, 0xc0, !PT ;  /* 0xffff7fff06067812 */ /* 0x000fc800078ec0ff */
[----:B------:R-:W-:Y:S02]  /*41c10*/  @P4 LOP3.LUT R6, R6, 0x8000, RZ, 0xfc, !PT ;  /* 0x0000800006064812 */ /* 0x000fe400078efcff */
[----:B------:R-:W-:Y:S01]  /*41c20*/  LOP3.LUT P4, RZ, R4, 0x80, RZ, 0xc0, !PT ;  /* 0x0000008004ff7812 */ /* 0x000fe2000788c0ff */
[----:B---3--:R-:W-:Y:S02]  /*41c30*/  FMUL R8, R193, UR18 ;  /* 0x00000012c1087c20 */ /* 0x008fe40008400000 */
[----:B------:R-:W3:Y:S03]  /*41c40*/  LDL.LU R193, [R1+0x4a0] ;  /* 0x0004a00001c17983 */ /* 0x000ee60000300800 */
[----:B------:R-:W-:-:S05]  /*41c50*/  F2FP.SATFINITE.E4M3.F32.PACK_AB_MERGE_C R8, RZ, R8, RZ ;  /* 0x00000008ff08723e */ /* 0x000fca00048070ff */
[----:B------:R0:W-:Y:S02]  /*41c60*/  @!P2 STG.E.U8 desc[UR30][R10.64+0x59], R8 ;  /* 0x000059080a00a986 */ /* 0x0001e4000c10111e */
[----:B0-----:R-:W0:Y:S02]  /*41c70*/  @!P5 LDC.64 R8, c[0x0][0x5c0] ;  /* 0x00017000ff08db82 */ /* 0x001e240000000a00 */
[----:B0-----:R-:W-:Y:S01]  /*41c80*/  @!P5 IADD3 R16, P1, P2, R24, UR12, R8 ;  /* 0x0000000c1810dc10 */ /* 0x001fe2000fa3e008 */
[----:B----4-:R-:W-:-:S05]  /*41c90*/  FMUL R8, R194, UR18 ;  /* 0x00000012c2087c20 */ /* 0x010fca0008400000 */
[----:B------:R-:W-:-:S05]  /*41ca0*/  F2FP.SATFINITE.E4M3.F32.PACK_AB_MERGE_C R8, RZ, R8, RZ ;  /* 0x00000008ff08723e */ /* 0x000fca00048070ff */
[----:B------:R2:W-:Y:S02]  /*41cb0*/  @!P4 STG.E.U8 desc[UR30][R108.64+0x60], R8 ;  /* 0x000060086c00c986 */ /* 0x0005e4000c10111e */
[----:B--2---:R-:W-:Y:S02]  /*41cc0*/  FMUL R8, R192, UR18 ;  /* 0x00000012c0087c20 */ /* 0x004fe40008400000 */
[----:B------:R-:W2:Y:S01]  /*41cd0*/  LDL.LU R192, [R1+0x4a4] ;  /* 0x0004a40001c07983 */ /* 0x000ea20000300800 */
[----:B------:R-:W-:Y:S02]  /*41ce0*/  @!P5 IADD3.X R17, R30, UR11, R9, P1, P2 ;  /* 0x0000000b1e11dc10 */ /* 0x000fe40008fe4409 */
[----:B------:R-:W-:Y:S01]  /*41cf0*/  ISETP.LT.OR P2, PT, R29, 0x61, !P0 ;  /* 0x000000611d00780c */ /* 0x000fe20004741670 */
[----:B------:R-:W-:Y:S01]  /*41d00*/  IMAD.U32 R10, RZ, RZ, UR10 ;  /* 0x0000000aff0a7e24 */ /* 0x000fe2000f8e00ff */
[----:B------:R-:W-:Y:S01]  /*41d10*/  F2FP.SATFINITE.E4M3.F32.PACK_AB_MERGE_C R8, RZ, R8, RZ ;  /* 0x00000008ff08723e */ /* 0x000fe200048070ff */
[----:B------:R-:W-:Y:S01]  /*41d20*/  IMAD.U32 R11, RZ, RZ, UR9 ;  /* 0x00000009ff0b7e24 */ /* 0x000fe2000f8e00ff */
[----:B------:R-:W4:Y:S04]  /*41d30*/  LDL.LU R194, [R1+0x4a8] ;  /* 0x0004a80001c27983 */ /* 0x000f280000300800 */
[----:B------:R0:W-:Y:S05]  /*41d40*/  @!P6 STG.E.U8 desc[UR30][R48.64+0x61], R8 ;  /* 0x000061083000e986 */ /* 0x0001ea000c10111e */
[----:B------:R-:W-:Y:S01]  /*41d50*/  @!P2 IADD3 R10, P1, P3, R10, UR8, R24 ;  /* 0x000000080a0aac10 */ /* 0x000fe2000fb3e018 */
[----:B0-----:R-:W0:Y:S03]  /*41d60*/  @!P2 LDC.64 R8, c[0x0][0x5c0] ;  /* 0x00017000ff08ab82 */ /* 0x001e260000000a00 */
[----:B------:R-:W-:-:S02]  /*41d70*/  @!P2 IADD3.X R11, R11, UR7, R30, P1, P3 ;  /* 0x000000070b0bac10 */ /* 0x000fc40008fe641e */
[----:B------:R-:W-:Y:S01]  /*41d80*/  ISETP.LT.OR P1, PT, R29, 0x62, !P0 ;  /* 0x000000621d00780c */ /* 0x000fe20004721670 */
[----:B------:R-:W-:Y:S02]  /*41d90*/  IMAD.U32 R12, RZ, RZ, UR10 ;  /* 0x0000000aff0c7e24 */ /* 0x000fe4000f8e00ff */
[----:B------:R-:W-:-:S10]  /*41da0*/  IMAD.U32 R13, RZ, RZ, UR9 ;  /* 0x00000009ff0d7e24 */ /* 0x000fd4000f8e00ff */
[----:B------:R-:W-:-:S04]  /*41db0*/  @!P1 IADD3 R12, P3, P4, R12, UR8, R24 ;  /* 0x000000080c0c9c10 */ /* 0x000fc8000fc7e018 */
[----:B------:R-:W-:Y:S02]  /*41dc0*/  @!P1 IADD3.X R13, R13, UR7, R30, P3, P4 ;  /* 0x000000070d0d9c10 */ /* 0x000fe40009fe841e */
[----:B0-----:R-:W-:-:S05]  /*41dd0*/  @!P2 IADD3 R8, P3, R10, R8, RZ ;  /* 0x000000080a08a210 */ /* 0x001fca0007f7e0ff */
[----:B------:R-:W-:Y:S02]  /*41de0*/  @!P2 IMAD.X R9, R11, 0x1, R9, P3 ;  /* 0x000000010b09a824 */ /* 0x000fe400018e0609 */
[----:B---3--:R-:W-:Y:S02]  /*41df0*/  FMUL R10, R193, UR18 ;  /* 0x00000012c10a7c20 */ /* 0x008fe40008400000 */
[----:B------:R-:W3:Y:S03]  /*41e00*/  LDL.LU R193, [R1+0x4ac] ;  /* 0x0004ac0001c17983 */ /* 0x000ee60000300800 */
[----:B------:R-:W-:-:S05]  /*41e10*/  F2FP.SATFINITE.E4M3.F32.PACK_AB_MERGE_C R10, RZ, R10, RZ ;  /* 0x0000000aff0a723e */ /* 0x000fca00048070ff */
[----:B------:R2:W-:Y:S01]  /*41e20*/  @!P2 STG.E.U8 desc[UR30][R8.64+0x60], R10 ;  /* 0x0000600a0800a986 */ /* 0x0005e2000c10111e */
[----:B------:R-:W-:Y:S01]  /*41e30*/  LOP3.LUT R6, R6, 0xffffbfff, RZ, 0xc0, !PT ;  /* 0xffffbfff06067812 */ /* 0x000fe200078ec0ff */
[----:B--2---:R-:W-:Y:S01]  /*41e40*/  FMUL R10, R192, UR18 ;  /* 0x00000012c00a7c20 */ /* 0x004fe20008400000 */
[----:B------:R-:W0:Y:S01]  /*41e50*/  @!P1 LDC.64 R8, c[0x0][0x5c0] ;  /* 0x00017000ff089b82 */ /* 0x000e220000000a00 */
[----:B------:R-:W2:Y:S01]  /*41e60*/  LDL.LU R192, [R1+0x4b0] ;  /* 0x0004b00001c07983 */ /* 0x000ea20000300800 */
[----:B------:R-:W-:Y:S02]  /*41e70*/  @P5 LOP3.LUT R6, R6, 0x4000, RZ, 0xfc, !PT ;  /* 0x0000400006065812 */ /* 0x000fe400078efcff */
[C---:B------:R-:W-:Y:S02]  /*41e80*/  ISETP.LT.OR P5, PT, R29.reuse, 0x69, !P0 ;  /* 0x000000691d00780c */ /* 0x040fe400047a1670 */
[----:B------:R-:W-:Y:S01]  /*41e90*/  ISETP.LT.OR P3, PT, R29, 0x6a, !P0 ;  /* 0x0000006a1d00780c */ /* 0x000fe20004761670 */
[----:B------:R-:W-:-:S02]  /*41ea0*/  IMAD.U32 R14, RZ, RZ, UR10 ;  /* 0x0000000aff0e7e24 */ /* 0x000fc4000f8e00ff */
[----:B------:R-:W-:Y:S02]  /*41eb0*/  IMAD.U32 R18, RZ, RZ, UR9 ;  /* 0x00000009ff127e24 */ /* 0x000fe4000f8e00ff */
[----:B------:R-:W-:Y:S02]  /*41ec0*/  IMAD.U32 R11, RZ, RZ, UR10 ;  /* 0x0000000aff0b7e24 */ /* 0x000fe4000f8e00ff */
[----:B------:R-:W-:-:S04]  /*41ed0*/  IMAD.U32 R15, RZ, RZ, UR9 ;  /* 0x00000009ff0f7e24 */ /* 0x000fc8000f8e00ff */
[----:B------:R-:W-:-:S04]  /*41ee0*/  @!P5 IADD3 R14, P4, P6, R14, UR8, R24 ;  /* 0x000000080e0edc10 */ /* 0x000fc8000fe9e018 */
[----:B------:R-:W-:Y:S02]  /*41ef0*/  @!P5 IADD3.X R18, R18, UR7, R30, P4, P6 ;  /* 0x000000071212dc10 */ /* 0x000fe4000a7ec41e */
[----:B------:R-:W-:-:S04]  /*41f00*/  @!P3 IADD3 R11, P2, P4, R11, UR8, R24 ;  /* 0x000000080b0bbc10 */ /* 0x000fc8000fc5e018 */
[----:B------:R-:W-:Y:S02]  /*41f10*/  @!P3 IADD3.X R15, R15, UR7, R30, P2, P4 ;  /* 0x000000070f0fbc10 */ /* 0x000fe400097e841e */
[----:B0-----:R-:W-:Y:S02]  /*41f20*/  @!P1 IADD3 R8, P2, R12, R8, RZ ;  /* 0x000000080c089210 */ /* 0x001fe40007f5e0ff */
[----:B------:R-:W-:-:S03]  /*41f30*/  F2FP.SATFINITE.E4M3.F32.PACK_AB_MERGE_C R10, RZ, R10, RZ ;  /* 0x0000000aff0a723e */ /* 0x000fc600048070ff */
[----:B------:R-:W-:-:S05]  /*41f40*/  @!P1 IMAD.X R9, R13, 0x1, R9, P2 ;  /* 0x000000010d099824 */ /* 0x000fca00010e0609 */
[----:B------:R4:W-:Y:S02]  /*41f50*/  @!P1 STG.E.U8 desc[UR30][R8.64+0x61], R10 ;  /* 0x0000610a08009986 */ /* 0x0009e4000c10111e */
[----:B----4-:R-:W-:Y:S02]  /*41f60*/  FMUL R8, R194, UR18 ;  /* 0x00000012c2087c20 */ /* 0x010fe40008400000 */
[----:B------:R-:W4:Y:S01]  /*41f70*/  LDL.LU R194, [R1+0x4b4] ;  /* 0x0004b40001c27983 */ /* 0x000f220000300800 */
[----:B------:R-:W-:Y:S02]  /*41f80*/  ISETP.LT.OR P4, PT, R29, 0x71, !P0 ;  /* 0x000000711d00780c */ /* 0x000fe40004781670 */
[----:B------:R-:W-:Y:S01]  /*41f90*/  LOP3.LUT R4, R4, 0xffffffbf, RZ, 0xc0, !PT ;  /* 0xffffffbf04047812 */ /* 0x000fe200078ec0ff */
[----:B------:R-:W-:-:S03]  /*41fa0*/  IMAD.U32 R12, RZ, RZ, UR10 ;  /* 0x0000000aff0c7e24 */ /* 0x000fc6000f8e00ff */
[----:B------:R-:W-:Y:S01]  /*41fb0*/  @P3 LOP3.LUT R4, R4, 0x40, RZ, 0xfc, !PT ;  /* 0x0000004004043812 */ /* 0x000fe200078efcff */
[----:B------:R-:W-:-:S03]  /*41fc0*/  IMAD.U32 R19, RZ, RZ, UR9 ;  /* 0x00000009ff137e24 */ /* 0x000fc6000f8e00ff */
[----:B------:R-:W-:-:S03]  /*41fd0*/  LOP3.LUT R4, R4, 0xffffffdf, RZ, 0xc0, !PT ;  /* 0xffffffdf04047812 */ /* 0x000fc600078ec0ff */
[----:B------:R-:W-:Y:S02]  /*41fe0*/  @!P4 IADD3 R12, P2, P6, R12, UR8, R24 ;  /* 0x000000080c0ccc10 */ /* 0x000fe4000fe5e018 */
[----:B------:R-:W-:Y:S02]  /*41ff0*/  @P4 LOP3.LUT R4, R4, 0x20, RZ, 0xfc, !PT ;  /* 0x0000002004044812 */ /* 0x000fe400078efcff */
[----:B------:R-:W-:Y:S02]  /*42000*/  @!P4 IADD3.X R19, R19, UR7, R30, P2, P6 ;  /* 0x000000071313cc10 */ /* 0x000fe400097ec41e */
[----:B------:R-:W-:Y:S02]  /*42010*/  LOP3.LUT P4, RZ, R6, 0x8, RZ, 0xc0, !PT ;  /* 0x0000000806ff7812 */ /* 0x000fe4000788c0ff */
[----:B------:R-:W-:Y:S01]  /*42020*/  ISETP.LT.OR P2, PT, R29, 0x72, !P0 ;  /* 0x000000721d00780c */ /* 0x000fe20004741670 */
[----:B------:R-:W-:Y:S01]  /*42030*/  IMAD.U32 R13, RZ, RZ, UR10 ;  /* 0x0000000aff0d7e24 */ /* 0x000fe2000f8e00ff */
[----:B------:R-:W-:-:S02]  /*42040*/  F2FP.SATFINITE.E4M3.F32.PACK_AB_MERGE_C R8, RZ, R8, RZ ;  /* 0x00000008ff08723e */ /* 0x000fc400048070ff */
[----:B------:R-:W-:Y:S01]  /*42050*/  LOP3.LUT P3, RZ, R5, 0x80, RZ, 0xc0, !PT ;  /* 0x0000008005ff7812 */ /* 0x000fe2000786c0ff */
[----:B------:R-:W-:Y:S02]  /*42060*/  IMAD.U32 R22, RZ, RZ, UR9 ;  /* 0x00000009ff167e24 */ /* 0x000fe4000f8e00ff */
[----:B--2---:R-:W-:Y:S02]  /*42070*/  FMUL R10, R192, UR18 ;  /* 0x00000012c00a7c20 */ /* 0x004fe40008400000 */
[----:B------:R-:W2:Y:S04]  /*42080*/  LDL.LU R192, [R1+0x4b8] ;  /* 0x0004b80001c07983 */ /* 0x000ea80000300800 */
[----:B------:R-:W-:Y:S01]  /*42090*/  @!P2 IADD3 R13, P1, P6, R13, UR8, R24 ;  /* 0x000000080d0dac10 */ /* 0x000fe2000fe3e018 */
[----:B------:R3:W-:Y:S03]  /*420a0*/  @!P4 STG.E.U8 desc[UR30][R114.64+0x68], R8 ;  /* 0x000068087200c986 */ /* 0x0007e6000c10111e */
[----:B------:R-:W-:-:S02]  /*420b0*/  @!P2 IADD3.X R22, R22, UR7, R30, P1, P6 ;  /* 0x000000071616ac10 */ /* 0x000fc40008fec41e */
[----:B------:R-:W-:Y:S01]  /*420c0*/  ISETP.LT.OR P1, PT, R29, 0x79, !P0 ;  /* 0x000000791d00780c */ /* 0x000fe20004721670 */
[----:B---3--:R-:W-:Y:S01]  /*420d0*/  FMUL R8, R193, UR18 ;  /* 0x00000012c1087c20 */ /* 0x008fe20008400000 */
[C---:B------:R-:W-:Y:S01]  /*420e0*/  ISETP.LT.OR P4, PT, R29.reuse, 0x7a, !P0 ;  /* 0x0000007a1d00780c */ /* 0x040fe20004781670 */
[----:B------:R-:W-:Y:S01]  /*420f0*/  IMAD.U32 R23, RZ, RZ, UR10 ;  /* 0x0000000aff177e24 */ /* 0x000fe2000f8e00ff */
[----:B------:R-:W-:Y:S01]  /*42100*/  LOP3.LUT R4, R4, 0xffffffef, RZ, 0xc0, !PT ;  /* 0xffffffef04047812 */ /* 0x000fe200078ec0ff */
[----:B------:R-:W-:Y:S01]  /*42110*/  IMAD.U32 R31, RZ, RZ, UR9 ;  /* 0x00000009ff1f7e24 */ /* 0x000fe2000f8e00ff */
[----:B------:R-:W-:Y:S01]  /*42120*/  F2FP.SATFINITE.E4M3.F32.PACK_AB_MERGE_C R8, RZ, R8, RZ ;  /* 0x00000008ff08723e */ /* 0x000fe200048070ff */
[----:B------:R-:W-:Y:S02]  /*42130*/  IMAD.U32 R36, RZ, RZ, UR10 ;  /* 0x0000000aff247e24 */ /* 0x000fe4000f8e00ff */
[----:B------:R-:W-:Y:S02]  /*42140*/  IMAD.U32 R37, RZ, RZ, UR9 ;  /* 0x00000009ff257e24 */ /* 0x000fe4000f8e00ff */
[----:B------:R-:W-:Y:S01]  /*42150*/  IMAD.U32 R42, RZ, RZ, UR10 ;  /* 0x0000000aff2a7e24 */ /* 0x000fe2000f8e00ff */
[----:B------:R0:W-:Y:S01]  /*42160*/  @!P3 STG.E.U8 desc[UR30][R112.64+0x69], R8 ;  /* 0x000069087000b986 */ /* 0x0001e2000c10111e */
[----:B------:R-:W-:-:S02]  /*42170*/  ISETP.LT.OR P3, PT, R29, 0x81, !P0 ;  /* 0x000000811d00780c */ /* 0x000fc40004761670 */
[----:B------:R-:W-:Y:S01]  /*42180*/  @P2 LOP3.LUT R4, R4, 0x10, RZ, 0xfc, !PT ;  /* 0x0000001004042812 */ /* 0x000fe200078efcff */
[----:B------:R-:W-:Y:S01]  /*42190*/  IMAD.U32 R43, RZ, RZ, UR9 ;  /* 0x00000009ff2b7e24 */ /* 0x000fe2000f8e00ff */
[----:B------:R-:W-:Y:S01]  /*421a0*/  @!P1 IADD3 R23, P2, P6, R23, UR8, R24 ;  /* 0x0000000817179c10 */ /* 0x000fe2000fe5e018 */
[----:B------:R-:W3:Y:S01]  /*421b0*/  LDL.LU R193, [R1+0x4bc] ;  /* 0x0004bc0001c17983 */ /* 0x000ee20000300800 */
[----:B0-----:R-:W0:Y:S02]  /*421c0*/  @!P5 LDC.64 R8, c[0x0][0x5c0] ;  /* 0x00017000ff08db82 */ /* 0x001e240000000a00 */
[----:B------:R-:W-:Y:S02]  /*421d0*/  @!P1 IADD3.X R31, R31, UR7, R30, P2, P6 ;  /* 0x000000071f1f9c10 */ /* 0x000fe400097ec41e */
[----:B------:R-:W-:Y:S02]  /*421e0*/  @!P4 IADD3 R36, P2, P6, R36, UR8, R24 ;  /* 0x000000082424cc10 */ /* 0x000fe4000fe5e018 */
[----:B------:R-:W-:-:S02]  /*421f0*/  LOP3.LUT R5, R5, 0xffffffef, RZ, 0xc0, !PT ;  /* 0xffffffef05057812 */ /* 0x000fc400078ec0ff */
[----:B------:R-:W-:Y:S02]  /*42200*/  @!P4 IADD3.X R37, R37, UR7, R30, P2, P6 ;  /* 0x000000072525cc10 */ /* 0x000fe400097ec41e */
[----:B------:R-:W-:Y:S02]  /*42210*/  @!P3 IADD3 R42, P4, P6, R42, UR8, R24 ;  /* 0x000000082a2abc10 */ /* 0x000fe4000fe9e018 */
[----:B------:R-:W-:Y:S02]  /*42220*/  @P3 LOP3.LUT R5, R5, 0x10, RZ, 0xfc, !PT ;  /* 0x0000001005053812 */ /* 0x000fe400078efcff */
[----:B------:R-:W-:Y:S02]  /*42230*/  @!P3 IADD3.X R43, R43, UR7, R30, P4, P6 ;  /* 0x000000072b2bbc10 */ /* 0x000fe4000a7ec41e */
[----:B------:R-:W-:Y:S02]  /*42240*/  LOP3.LUT P3, RZ, R4, 0x40, RZ, 0xc0, !PT ;  /* 0x0000004004ff7812 */ /* 0x000fe4000786c0ff */
[----:B------:R-:W-:-:S02]  /*42250*/  F2FP.SATFINITE.E4M3.F32.PACK_AB_MERGE_C R10, RZ, R10, RZ ;  /* 0x0000000aff0a723e */ /* 0x000fc400048070ff */
[----:B0-----:R-:W-:-:S05]  /*42260*/  @!P5 IADD3 R8, P2, R14, R8, RZ ;  /* 0x000000080e08d210 */ /* 0x001fca0007f5e0ff */
[----:B------:R-:W-:-:S05]  /*42270*/  @!P5 IMAD.X R9, R18, 0x1, R9, P2 ;  /* 0x000000011209d824 */ /* 0x000fca00010e0609 */
[----:B------:R0:W-:Y:S01]  /*42280*/  @!P5 STG.E.U8 desc[UR30][R8.64+0x68], R10 ;  /* 0x0000680a0800d986 */ /* 0x0001e2000c10111e */
[----:B------:R-:W-:Y:S01]  /*42290*/  ISETP.LT.OR P2, PT, R29, 0x82, !P0 ;  /* 0x000000821d00780c */ /* 0x000fe20004741670 */
[----:B0-----:R-:W0:Y:S01]  /*422a0*/  @!P3 LDC.64 R8, c[0x0][0x5c0] ;  /* 0x00017000ff08bb82 */ /* 0x001e220000000a00 */
[----:B------:R-:W-:Y:S02]  /*422b0*/  IMAD.U32 R14, RZ, RZ, UR10 ;  /* 0x0000000aff0e7e24 */ /* 0x000fe4000f8e00ff */
[----:B------:R-:W-:-:S09]  /*422c0*/  IMAD.U32 R18, RZ, RZ, UR9 ;  /* 0x00000009ff127e24 */ /* 0x000fd2000f8e00ff */
[----:B------:R-:W-:Y:S01]  /*422d0*/  @!P2 IADD3 R14, P5, P6, R14, UR8, R24 ;  /* 0x000000080e0eac10 */ /* 0x000fe2000febe018 */
[----:B----4-:R-:W-:-:S03]  /*422e0*/  FMUL R10, R194, UR18 ;  /* 0x00000012c20a7c20 */ /* 0x010fc60008400000 */
[----:B------:R-:W-:Y:S02]  /*422f0*/  @!P2 IADD3.X R18, R18, UR7, R30, P5, P6 ;  /* 0x000000071212ac10 */ /* 0x000fe4000afec41e */
[----:B------:R-:W-:Y:S02]  /*42300*/  F2FP.SATFINITE.E4M3.F32.PACK_AB_MERGE_C R10, RZ, R10, RZ ;  /* 0x0000000aff0a723e */ /* 0x000fe400048070ff */
[----:B0-----:R-:W-:-:S05]  /*42310*/  @!P3 IADD3 R8, P5, R11, R8, RZ ;  /* 0x000000080b08b210 */ /* 0x001fca0007fbe0ff */
[----:B------:R-:W-:-:S05]  /*42320*/  @!P3 IMAD.X R9, R15, 0x1, R9, P5 ;  /* 0x000000010f09b824 */ /* 0x000fca00028e0609 */
[----:B------:R2:W-:Y:S02]  /*42330*/  @!P3 STG.E.U8 desc[UR30][R8.64+0x69], R10 ;  /* 0x0000690a0800b986 */ /* 0x0005e4000c10111e */
[----:B--2---:R-:W-:Y:S02]  /*42340*/  FMUL R8, R192, UR18 ;  /* 0x00000012c0087c20 */ /* 0x004fe40008400000 */
[----:B------:R-:W2:Y:S04]  /*42350*/  LDL.LU R192, [R1+0x4c0] ;  /* 0x0004c00001c07983 */ /* 0x000ea80000300800 */
[----:B------:R-:W4:Y:S01]  /*42360*/  LDL.LU R194, [R1+0x4c4] ;  /* 0x0004c40001c27983 */ /* 0x000f220000300800 */
[----:B------:R-:W-:Y:S02]  /*42370*/  ISETP.LT.OR P4, PT, R29, 0x89, !P0 ;  /* 0x000000891d00780c */ /* 0x000fe40004781670 */
[----:B------:R-:W-:Y:S01]  /*42380*/  LOP3.LUT R5, R5, 0xfffffff7, RZ, 0xc0, !PT ;  /* 0xfffffff705057812 */ /* 0x000fe200078ec0ff */
[----:B------:R-:W-:-:S03]  /*42390*/  IMAD.U32 R11, RZ, RZ, UR10 ;  /* 0x0000000aff0b7e24 */ /* 0x000fc6000f8e00ff */
[----:B------:R-:W-:Y:S01]  /*423a0*/  @P2 LOP3.LUT R5, R5, 0x8, RZ, 0xfc, !PT ;  /* 0x0000000805052812 */ /* 0x000fe200078efcff */
[----:B------:R-:W-:-:S03]  /*423b0*/  IMAD.U32 R48, RZ, RZ, UR9 ;  /* 0x00000009ff307e24 */ /* 0x000fc6000f8e00ff */
[----:B------:R-:W-:-:S03]  /*423c0*/  LOP3.LUT P2, RZ, R5, 0x20000, RZ, 0xc0, !PT ;  /* 0x0002000005ff7812 */ /* 0x000fc6000784c0ff */
[----:B------:R-:W-:Y:S02]  /*423d0*/  @!P4 IADD3 R11, P5, P6, R11, UR8, R24 ;  /* 0x000000080b0bcc10 */ /* 0x000fe4000febe018 */
[----:B------:R-:W-:Y:S02]  /*423e0*/  LOP3.LUT R5, R5, 0xffffffdf, RZ, 0xc0, !PT ;  /* 0xffffffdf05057812 */ /* 0x000fe400078ec0ff */
[----:B------:R-:W-:Y:S02]  /*423f0*/  @!P4 IADD3.X R48, R48, UR7, R30, P5, P6 ;  /* 0x000000073030cc10 */ /* 0x000fe4000afec41e */
[----:B------:R-:W-:Y:S02]  /*42400*/  LOP3.LUT P6, RZ, R6, 0x10, RZ, 0xc0, !PT ;  /* 0x0000001006ff7812 */ /* 0x000fe400078cc0ff */
[----:B------:R-:W-:Y:S02]  /*42410*/  @P4 LOP3.LUT R5, R5, 0x20, RZ, 0xfc, !PT ;  /* 0x0000002005054812 */ /* 0x000fe400078efcff */
[----:B------:R-:W-:-:S02]  /*42420*/  ISETP.LT.OR P4, PT, R29, 0x8a, !P0 ;  /* 0x0000008a1d00780c */ /* 0x000fc40004781670 */
[----:B------:R-:W-:Y:S01]  /*42430*/  F2FP.SATFINITE.E4M3.F32.PACK_AB_MERGE_C R8, RZ, R8, RZ ;  /* 0x00000008ff08723e */ /* 0x000fe200048070ff */
[----:B------:R-:W-:Y:S01]  /*42440*/  IMAD.U32 R15, RZ, RZ, UR10 ;  /* 0x0000000aff0f7e24 */ /* 0x000fe2000f8e00ff */
[----:B------:R-:W-:Y:S01]  /*42450*/  LOP3.LUT R5, R5, 0xffffffbf, RZ, 0xc0, !PT ;  /* 0xffffffbf05057812 */ /* 0x000fe200078ec0ff */
[----:B------:R-:W-:-:S04]  /*42460*/  IMAD.U32 R49, RZ, RZ, UR9 ;  /* 0x00000009ff317e24 */ /* 0x000fc8000f8e00ff */
[----:B------:R3:W-:Y:S01]  /*42470*/  @!P6 STG.E.U8 desc[UR30][R126.64+0x70], R8 ;  /* 0x000070087e00e986 */ /* 0x0007e2000c10111e */
[----:B------:R-:W-:-:S03]  /*42480*/  ISETP.LT.OR P6, PT, R29, 0x91, !P0 ;  /* 0x000000911d00780c */ /* 0x000fc600047c1670 */
[----:B------:R-:W-:Y:S02]  /*42490*/  @!P4 IADD3 R15, P3, P5, R15, UR8, R24 ;  /* 0x000000080f0fcc10 */ /* 0x000fe4000fd7e018 */
[----:B------:R-:W-:Y:S02]  /*424a0*/  @P4 LOP3.LUT R5, R5, 0x40, RZ, 0xfc, !PT ;  /* 0x0000004005054812 */ /* 0x000fe400078efcff */
[----:B------:R-:W-:Y:S02]  /*424b0*/  @!P4 IADD3.X R49, R49, UR7, R30, P3, P5 ;  /* 0x000000073131cc10 */ /* 0x000fe40009fea41e */
[----:B------:R-:W-:Y:S01]  /*424c0*/  LOP3.LUT P4, RZ, R4, 0x20, RZ, 0xc0, !PT ;  /* 0x0000002004ff7812 */ /* 0x000fe2000788c0ff */
[----:B------:R-:W-:Y:S02]  /*424d0*/  IMAD.U32 R54, RZ, RZ, UR10 ;  /* 0x0000000aff367e24 */ /* 0x000fe4000f8e00ff */
[----:B---3--:R-:W-:Y:S01]  /*424e0*/  FMUL R8, R193, UR18 ;  /* 0x00000012c1087c20 */ /* 0x008fe20008400000 */
[----:B------:R-:W-:Y:S01]  /*424f0*/  IMAD.U32 R55, RZ, RZ, UR9 ;  /* 0x00000009ff377e24 */ /* 0x000fe2000f8e00ff */
[----:B------:R-:W-:-:S02]  /*42500*/  LOP3.LUT R5, R5, 0xffffff7f, RZ, 0xc0, !PT ;  /* 0xffffff7f05057812 */ /* 0x000fc400078ec0ff */
[----:B------:R-:W-:Y:S02]  /*42510*/  @!P6 IADD3 R54, P3, P5, R54, UR8, R24 ;  /* 0x000000083636ec10 */ /* 0x000fe4000fd7e018 */
[----:B------:R-:W-:Y:S02]  /*42520*/  F2FP.SATFINITE.E4M3.F32.PACK_AB_MERGE_C R8, RZ, R8, RZ ;  /* 0x00000008ff08723e */ /* 0x000fe400048070ff */
[----:B------:R-:W-:Y:S02]  /*42530*/  @P6 LOP3.LUT R5, R5, 0x80, RZ, 0xfc, !PT ;  /* 0x0000008005056812 */ /* 0x000fe400078efcff */
[----:B------:R-:W-:Y:S01]  /*42540*/  @!P6 IADD3.X R55, R55, UR7, R30, P3, P5 ;  /* 0x000000073737ec10 */ /* 0x000fe20009fea41e */
[----:B------:R0:W-:Y:S01]  /*42550*/  @!P2 STG.E.U8 desc[UR30][R132.64+0x71], R8 ;  /* 0x000071088400a986 */ /* 0x0001e2000c10111e */
[C---:B------:R-:W-:Y:S02]  /*42560*/  ISETP.LT.OR P6, PT, R29.reuse, 0x92, !P0 ;  /* 0x000000921d00780c */ /* 0x040fe400047c1670 */
[----:B------:R-:W-:Y:S01]  /*42570*/  ISETP.LT.OR P2, PT, R29, 0x99, !P0 ;  /* 0x000000991d00780c */ /* 0x000fe20004741670 */
[----:B------:R-:W-:Y:S01]  /*42580*/  IMAD.U32 R64, RZ, RZ, UR10 ;  /* 0x0000000aff407e24 */ /* 0x000fe2000f8e00ff */
[----:B0-----:R-:W0:Y:S01]  /*42590*/  @!P4 LDC.64 R8, c[0x0][0x5c0] ;  /* 0x00017000ff08cb82 */ /* 0x001e220000000a00 */
[----:B--2---:R-:W-:-:S02]  /*425a0*/  FMUL R10, R192, UR18 ;  /* 0x00000012c00a7c20 */ /* 0x004fc40008400000 */
[----:B------:R-:W2:Y:S01]  /*425b0*/  LDL.LU R192, [R1+0x4c8] ;  /* 0x0004c80001c07983 */ /* 0x000ea20000300800 */
[----:B------:R-:W-:Y:S01]  /*425c0*/  LOP3.LUT R5, R5, 0xfffffffd, RZ, 0xc0, !PT ;  /* 0xfffffffd05057812 */ /* 0x000fe200078ec0ff */
[----:B------:R-:W-:-:S04]  /*425d0*/  IMAD.U32 R65, RZ, RZ, UR9 ;  /* 0x00000009ff417e24 */ /* 0x000fc8000f8e00ff */
[----:B------:R-:W-:Y:S01]  /*425e0*/  @!P6 IADD3 R64, P3, P5, R64, UR8, R24 ;  /* 0x000000084040ec10 */ /* 0x000fe2000fd7e018 */
[----:B------:R-:W-:Y:S01]  /*425f0*/  IMAD.U32 R70, RZ, RZ, UR10 ;  /* 0x0000000aff467e24 */ /* 0x000fe2000f8e00ff */
[----:B------:R-:W-:Y:S01]  /*42600*/  @P6 LOP3.LUT R5, R5, 0x2, RZ, 0xfc, !PT ;  /* 0x0000000205056812 */ /* 0x000fe200078efcff */
[----:B------:R-:W-:Y:S01]  /*42610*/  IMAD.U32 R71, RZ, RZ, UR9 ;  /* 0x00000009ff477e24 */ /* 0x000fe2000f8e00ff */
[----:B------:R-:W-:Y:S01]  /*42620*/  @!P6 IADD3.X R65, R65, UR7, R30, P3, P5 ;  /* 0x000000074141ec10 */ /* 0x000fe20009fea41e */
[----:B------:R-:W3:Y:S01]  /*42630*/  LDL.LU R193, [R1+0x4cc] ;  /* 0x0004cc0001c17983 */ /* 0x000ee20000300800 */
[----:B------:R-:W-:Y:S02]  /*42640*/  LOP3.LUT R5, R5, 0xfffffeff, RZ, 0xc0, !PT ;  /* 0xfffffeff05057812 */ /* 0x000fe400078ec0ff */
[----:B------:R-:W-:Y:S02]  /*42650*/  @!P2 IADD3 R70, P5, P6, R70, UR8, R24 ;  /* 0x000000084646ac10 */ /* 0x000fe4000febe018 */
[----:B------:R-:W-:-:S02]  /*42660*/  @P2 LOP3.LUT R5, R5, 0x100, RZ, 0xfc, !PT ;  /* 0x0000010005052812 */ /* 0x000fc400078efcff */
[----:B------:R-:W-:Y:S02]  /*42670*/  @!P2 IADD3.X R71, R71, UR7, R30, P5, P6 ;  /* 0x000000074747ac10 */ /* 0x000fe4000afec41e */
[----:B------:R-:W-:Y:S02]  /*42680*/  LOP3.LUT P2, RZ, R4, 0x10, RZ, 0xc0, !PT ;  /* 0x0000001004ff7812 */ /* 0x000fe4000784c0ff */
[----:B0-----:R-:W-:Y:S02]  /*42690*/  @!P4 IADD3 R8, P3, R12, R8, RZ ;  /* 0x000000080c08c210 */ /* 0x001fe40007f7e0ff */
[----:B------:R-:W-:-:S03]  /*426a0*/  F2FP.SATFINITE.E4M3.F32.PACK_AB_MERGE_C R10, RZ, R10, RZ ;  /* 0x0000000aff0a723e */ /* 0x000fc600048070ff */
        /* <DEDUP_REMOVED lines=17> */
[----:B------:R-:W-:-:S02]  /*427c0*/  LOP3.LUT R0, R0, 0xbfffffff, RZ, 0xc0, !PT ;  /* 0xbfffffff00007812 */ /* 0x000fc400078ec0ff */
[----:B------:R-:W-:Y:S01]  /*427d0*/  ISETP.LT.OR P2, PT, R29, 0xa2, !P0 ;  /* 0x000000a21d00780c */ /* 0x000fe20004741670 */
[----:B------:R-:W-:Y:S01]  /*427e0*/  IMAD.U32 R13, RZ, RZ, UR10 ;  /* 0x0000000aff0d7e24 */ /* 0x000fe2000f8e00ff */
[----:B------:R-:W-:Y:S01]  /*427f0*/  @P4 LOP3.LUT R0, R0, 0x40000000, RZ, 0xfc, !PT ;  /* 0x4000000000004812 */ /* 0x000fe200078efcff */
[----:B------:R-:W-:-:S03]  /*42800*/  IMAD.U32 R76, RZ, RZ, UR9 ;  /* 0x00000009ff4c7e24 */ /* 0x000fc6000f8e00ff */
[----:B------:R-:W-:Y:S01]  /*42810*/  LOP3.LUT R0, R0, 0xdfffffff, RZ, 0xc0, !PT ;  /* 0xdfffffff00007812 */ /* 0x000fe200078ec0ff */
[----:B------:R-:W-:Y:S02]  /*42820*/  IMAD.U32 R22, RZ, RZ, UR10 ;  /* 0x0000000aff167e24 */ /* 0x000fe4000f8e00ff */
[----:B------:R-:W-:Y:S02]  /*42830*/  @!P3 IADD3 R13, P5, P6, R13, UR8, R24 ;  /* 0x000000080d0dbc10 */ /* 0x000fe4000febe018 */
[----:B------:R-:W-:Y:S01]  /*42840*/  @P3 LOP3.LUT R0, R0, 0x20000000, RZ, 0xfc, !PT ;  /* 0x2000000000003812 */ /* 0x000fe200078efcff */
[----:B------:R-:W-:Y:S01]  /*42850*/  IMAD.U32 R77, RZ, RZ, UR9 ;  /* 0x00000009ff4d7e24 */ /* 0x000fe2000f8e00ff */
[----:B------:R-:W-:Y:S02]  /*42860*/  @!P3 IADD3.X R76, R76, UR7, R30, P5, P6 ;  /* 0x000000074c4cbc10 */ /* 0x000fe4000afec41e */
[----:B------:R-:W-:Y:S02]  /*42870*/  LOP3.LUT P3, RZ, R6, 0x20, RZ, 0xc0, !PT ;  /* 0x0000002006ff7812 */ /* 0x000fe4000786c0ff */
[----:B------:R-:W-:-:S02]  /*42880*/  @!P2 IADD3 R22, P5, P6, R22, UR8, R24 ;  /* 0x000000081616ac10 */ /* 0x000fc4000febe018 */
[----:B------:R-:W-:Y:S02]  /*42890*/  LOP3.LUT R0, R0, 0x7fffffff, RZ, 0xc0, !PT ;  /* 0x7fffffff00007812 */ /* 0x000fe400078ec0ff */
[----:B------:R-:W-:Y:S02]  /*428a0*/  @!P2 IADD3.X R77, R77, UR7, R30, P5, P6 ;  /* 0x000000074d4dac10 */ /* 0x000fe4000afec41e */
[----:B------:R-:W-:Y:S02]  /*428b0*/  @P2 LOP3.LUT R0, R0, 0x80000000, RZ, 0xfc, !PT ;  /* 0x8000000000002812 */ /* 0x000fe400078efcff */
[----:B------:R-:W-:Y:S02]  /*428c0*/  ISETP.LT.OR P2, PT, R29, 0xa9, !P0 ;  /* 0x000000a91d00780c */ /* 0x000fe40004741670 */
[----:B------:R-:W-:Y:S02]  /*428d0*/  F2FP.SATFINITE.E4M3.F32.PACK_AB_MERGE_C R8, RZ, R8, RZ ;  /* 0x00000008ff08723e */ /* 0x000fe400048070ff */
[----:B------:R-:W-:Y:S01]  /*428e0*/  LOP3.LUT P4, RZ, R5, 0x10000, RZ, 0xc0, !PT ;  /* 0x0001000005ff7812 */ /* 0x000fe2000788c0ff */
[----:B------:R-:W-:-:S02]  /*428f0*/  IMAD.U32 R78, RZ, RZ, UR10 ;  /* 0x0000000aff4e7e24 */ /* 0x000fc4000f8e00ff */
[----:B------:R3:W-:Y:S01]  /*42900*/  @!P3 STG.E.U8 desc[UR30][R170.64+0x78], R8 ;  /* 0x00007808aa00b986 */ /* 0x0007e2000c10111e */
[----:B------:R-:W-:Y:S01]  /*42910*/  IMAD.U32 R79, RZ, RZ, UR9 ;  /* 0x00000009ff4f7e24 */ /* 0x000fe2000f8e00ff */
[----:B------:R-:W-:-:S04]  /*42920*/  LOP3.LUT R5, R5, 0xfffffdff, RZ, 0xc0, !PT ;  /* 0xfffffdff05057812 */ /* 0x000fc800078ec0ff */
[----:B------:R-:W-:Y:S01]  /*42930*/  @!P2 IADD3 R78, P5, P6, R78, UR8, R24 ;  /* 0x000000084e4eac10 */ /* 0x000fe2000febe018 */
[----:B---3--:R-:W-:Y:S01]  /*42940*/  FMUL R8, R193, UR18 ;  /* 0x00000012c1087c20 */ /* 0x008fe20008400000 */
[----:B------:R-:W-:-:S04]  /*42950*/  @P2 LOP3.LUT R5, R5, 0x200, RZ, 0xfc, !PT ;  /* 0x0000020005052812 */ /* 0x000fc800078efcff */
[----:B------:R-:W-:Y:S02]  /*42960*/  F2FP.SATFINITE.E4M3.F32.PACK_AB_MERGE_C R8, RZ, R8, RZ ;  /* 0x00000008ff08723e */ /* 0x000fe400048070ff */
[----:B------:R-:W-:Y:S02]  /*42970*/  @!P2 IADD3.X R79, R79, UR7, R30, P5, P6 ;  /* 0x000000074f4fac10 */ /* 0x000fe4000afec41e */
[C---:B------:R-:W-:Y:S01]  /*42980*/  ISETP.LT.OR P2, PT, R29.reuse, 0xaa, !P0 ;  /* 0x000000aa1d00780c */ /* 0x040fe20004741670 */
[----:B------:R0:W-:Y:S01]  /*42990*/  @!P4 STG.E.U8 desc[UR30][R156.64+0x79], R8 ;  /* 0x000079089c00c986 */ /* 0x0001e2000c10111e */
[----:B------:R-:W-:Y:S01]  /*429a0*/  ISETP.LT.OR P4, PT, R29, 0xb1, !P0 ;  /* 0x000000b11d00780c */ /* 0x000fe20004781670 */
[----:B------:R-:W-:Y:S01]  /*429b0*/  IMAD.U32 R86, RZ, RZ, UR10 ;  /* 0x0000000aff567e24 */ /* 0x000fe2000f8e00ff */
[----:B0-----:R-:W0:Y:S01]  /*429c0*/  @!P1 LDC.64 R8, c[0x0][0x5c0] ;  /* 0x00017000ff089b82 */ /* 0x001e220000000a00 */
[----:B--2---:R-:W-:Y:S02]  /*429d0*/  FMUL R10, R192, UR18 ;  /* 0x00000012c00a7c20 */ /* 0x004fe40008400000 */
[----:B------:R-:W2:Y:S01]  /*429e0*/  LDL.LU R192, [R1+0x4d8] ;  /* 0x0004d80001c07983 */ /* 0x000ea20000300800 */
[----:B------:R-:W-:-:S05]  /*429f0*/  IMAD.U32 R87, RZ, RZ, UR9 ;  /* 0x00000009ff577e24 */ /* 0x000fca000f8e00ff */
[----:B------:R-:W-:Y:S01]  /*42a00*/  @!P2 IADD3 R86, P5, P6, R86, UR8, R24 ;  /* 0x000000085656ac10 */ /* 0x000fe2000febe018 */
[----:B------:R-:W-:Y:S02]  /*42a10*/  IMAD.U32 R94, RZ, RZ, UR10 ;  /* 0x0000000aff5e7e24 */ /* 0x000fe4000f8e00ff */
[----:B------:R-:W-:Y:S01]  /*42a20*/  IMAD.U32 R95, RZ, RZ, UR9 ;  /* 0x00000009ff5f7e24 */ /* 0x000fe2000f8e00ff */
[----:B------:R-:W-:Y:S01]  /*42a30*/  @!P2 IADD3.X R87, R87, UR7, R30, P5, P6 ;  /* 0x000000075757ac10 */ /* 0x000fe2000afec41e */
[----:B------:R-:W3:Y:S01]  /*42a40*/  LDL.LU R193, [R1+0x4dc] ;  /* 0x0004dc0001c17983 */ /* 0x000ee20000300800 */
[----:B------:R-:W-:Y:S02]  /*42a50*/  @!P4 IADD3 R94, P5, P6, R94, UR8, R24 ;  /* 0x000000085e5ecc10 */ /* 0x000fe4000febe018 */
[----:B------:R-:W-:Y:S02]  /*42a60*/  LOP3.LUT R5, R5, 0xfffffbff, RZ, 0xc0, !PT ;  /* 0xfffffbff05057812 */ /* 0x000fe400078ec0ff */
[----:B------:R-:W-:-:S02]  /*42a70*/  @!P4 IADD3.X R95, R95, UR7, R30, P5, P6 ;  /* 0x000000075f5fcc10 */ /* 0x000fc4000afec41e */
[----:B------:R-:W-:Y:S02]  /*42a80*/  ISETP.LT.OR P6, PT, R29, 0x7a, !P0 ;  /* 0x0000007a1d00780c */ /* 0x000fe400047c1670 */
[----:B0-----:R-:W-:Y:S02]  /*42a90*/  @!P1 IADD3 R8, P3, R23, R8, RZ ;  /* 0x0000000817089210 */ /* 0x001fe40007f7e0ff */
[----:B------:R-:W-:Y:S02]  /*42aa0*/  @P2 LOP3.LUT R5, R5, 0x400, RZ, 0xfc, !PT ;  /* 0x0000040005052812 */ /* 0x000fe400078efcff */
[----:B------:R-:W-:Y:S01]  /*42ab0*/  LOP3.LUT P2, RZ, R6, 0x40, RZ, 0xc0, !PT ;  /* 0x0000004006ff7812 */ /* 0x000fe2000784c0ff */
[----:B------:R-:W-:Y:S01]  /*42ac0*/  @!P1 IMAD.X R9, R31, 0x1, R9, P3 ;  /* 0x000000011f099824 */ /* 0x000fe200018e0609 */
[----:B------:R-:W-:Y:S02]  /*42ad0*/  F2FP.SATFINITE.E4M3.F32.PACK_AB_MERGE_C R10, RZ, R10, RZ ;  /* 0x0000000aff0a723e */ /* 0x000fe400048070ff */
[----:B------:R-:W-:-:S03]  /*42ae0*/  LOP3.LUT R4, R4, 0xfffffff7, RZ, 0xc0, !PT ;  /* 0xfffffff704047812 */ /* 0x000fc600078ec0ff */
[----:B------:R0:W-:Y:S06]  /*42af0*/  @!P1 STG.E.U8 desc[UR30][R8.64+0x78], R10 ;  /* 0x0000780a08009986 */ /* 0x0001ec000c10111e */
[----:B------:R-:W-:Y:S01]  /*42b00*/  @P2 LOP3.LUT R4, R4, 0x8, RZ, 0xfc, !PT ;  /* 0x0000000804042812 */ /* 0x000fe200078efcff */
[----:B0-----:R-:W0:Y:S01]  /*42b10*/  @!P6 LDC.64 R8, c[0x0][0x5c0] ;  /* 0x00017000ff08eb82 */ /* 0x001e220000000a00 */
[----:B------:R-:W-:Y:S01]  /*42b20*/  ISETP.LT.OR P2, PT, R29, 0xb2, !P0 ;  /* 0x000000b21d00780c */ /* 0x000fe20004741670 */
[----:B------:R-:W-:Y:S02]  /*42b30*/  IMAD.U32 R23, RZ, RZ, UR10 ;  /* 0x0000000aff177e24 */ /* 0x000fe4000f8e00ff */
[----:B------:R-:W-:-:S02]  /*42b40*/  IMAD.U32 R31, RZ, RZ, UR9 ;  /* 0x00000009ff1f7e24 */ /* 0x000fc4000f8e00ff */
[----:B----4-:R-:W-:-:S08]  /*42b50*/  FMUL R10, R194, UR18 ;  /* 0x00000012c20a7c20 */ /* 0x010fd00008400000 */
[----:B------:R-:W-:-:S04]  /*42b60*/  @!P2 IADD3 R23, P1, P5, R23, UR8, R24 ;  /* 0x000000081717ac10 */ /* 0x000fc8000fd3e018 */
[----:B------:R-:W-:Y:S02]  /*42b70*/  @!P2 IADD3.X R31, R31, UR7, R30, P1, P5 ;  /* 0x000000071f1fac10 */ /* 0x000fe40008fea41e */
[----:B0-----:R-:W-:Y:S02]  /*42b80*/  @!P6 IADD3 R8, P1, R36, R8, RZ ;  /* 0x000000082408e210 */ /* 0x001fe40007f3e0ff */
[----:B------:R-:W-:-:S03]  /*42b90*/  F2FP.SATFINITE.E4M3.F32.PACK_AB_MERGE_C R10, RZ, R10, RZ ;  /* 0x0000000aff0a723e */ /* 0x000fc600048070ff */
[----:B------:R-:W-:-:S05]  /*42ba0*/  @!P6 IMAD.X R9, R37, 0x1, R9, P1 ;  /* 0x000000012509e824 */ /* 0x000fca00008e0609 */
[----:B------:R2:W-:Y:S02]  /*42bb0*/  @!P6 STG.E.U8 desc[UR30][R8.64+0x79], R10 ;  /* 0x0000790a0800e986 */ /* 0x0005e4000c10111e */
[----:B--2---:R-:W-:Y:S02]  /*42bc0*/  FMUL R8, R192, UR18 ;  /* 0x00000012c0087c20 */ /* 0x004fe40008400000 */
[----:B------:R-:W2:Y:S04]  /*42bd0*/  LDL.LU R192, [R1+0x4e0] ;  /* 0x0004e00001c07983 */ /* 0x000ea80000300800 */
[----:B------:R-:W4:Y:S01]  /*42be0*/  LDL.LU R194, [R1+0x4e4] ;  /* 0x0004e40001c27983 */ /* 0x000f220000300800 */
[----:B------:R-:W-:-:S04]  /*42bf0*/  LOP3.LUT R5, R5, 0xfffffffe, RZ, 0xc0, !PT ;  /* 0xfffffffe05057812 */ /* 0x000fc800078ec0ff */
[----:B------:R-:W-:Y:S02]  /*42c00*/  @P2 LOP3.LUT R5, R5, 0x1, RZ, 0xfc, !PT ;  /* 0x0000000105052812 */ /* 0x000fe400078efcff */
[----:B------:R-:W-:Y:S01]  /*42c10*/  ISETP.LT.OR P2, PT, R29, 0xb9, !P0 ;  /* 0x000000b91d00780c */ /* 0x000fe20004741670 */
[----:B------:R-:W-:Y:S01]  /*42c20*/  IMAD.U32 R36, RZ, RZ, UR10 ;  /* 0x0000000aff247e24 */ /* 0x000fe2000f8e00ff */
[----:B------:R-:W-:Y:S01]  /*42c30*/  LOP3.LUT R6, R6, 0xfffffffe, RZ, 0xc0, !PT ;  /* 0xfffffffe06067812 */ /* 0x000fe200078ec0ff */
[----:B------:R-:W-:-:S03]  /*42c40*/  IMAD.U32 R98, RZ, RZ, UR9 ;  /* 0x00000009ff627e24 */ /* 0x000fc6000f8e00ff */
[----:B------:R-:W-:-:S07]  /*42c50*/  @P4 LOP3.LUT R6, R6, 0x1, RZ, 0xfc, !PT ;  /* 0x0000000106064812 */ /* 0x000fce00078efcff */
[----:B------:R-:W-:-:S04]  /*42c60*/  @!P2 IADD3 R36, P1, P5, R36, UR8, R24 ;  /* 0x000000082424ac10 */ /* 0x000fc8000fd3e018 */
[----:B------:R-:W-:Y:S02]  /*42c70*/  @!P2 IADD3.X R98, R98, UR7, R30, P1, P5 ;  /* 0x000000076262ac10 */ /* 0x000fe40008fea41e */
[----:B------:R-:W-:Y:S02]  /*42c80*/  ISETP.LT.OR P5, PT, R29, 0xba, !P0 ;  /* 0x000000ba1d00780c */ /* 0x000fe400047a1670 */
[----:B------:R-:W-:Y:S01]  /*42c90*/  LOP3.LUT R6, R6, 0xfffffdff, RZ, 0xc0, !PT ;  /* 0xfffffdff06067812 */ /* 0x000fe200078ec0ff */
[----:B------:R-:W-:-:S03]  /*42ca0*/  IMAD.U32 R37, RZ, RZ, UR10 ;  /* 0x0000000aff257e24 */ /* 0x000fc6000f8e00ff */
[----:B------:R-:W-:Y:S02]  /*42cb0*/  @P2 LOP3.LUT R6, R6, 0x200, RZ, 0xfc, !PT ;  /* 0x0000020006062812 */ /* 0x000fe400078efcff */
[----:B------:R-:W-:Y:S01]  /*42cc0*/  LOP3.LUT P2, RZ, R4, 0x8, RZ, 0xc0, !PT ;  /* 0x0000000804ff7812 */ /* 0x000fe2000784c0ff */
[----:B------:R-:W-:Y:S01]  /*42cd0*/  IMAD.U32 R99, RZ, RZ, UR9 ;  /* 0x00000009ff637e24 */ /* 0x000fe2000f8e00ff */
[----:B------:R-:W-:-:S03]  /*42ce0*/  F2FP.SATFINITE.E4M3.F32.PACK_AB_MERGE_C R8, RZ, R8, RZ ;  /* 0x00000008ff08723e */ /* 0x000fc600048070ff */
[----:B------:R-:W-:-:S04]  /*42cf0*/  @!P5 IADD3 R37, P0, P1, R37, UR8, R24 ;  /* 0x000000082525dc10 */ /* 0x000fc8000f91e018 */
[----:B------:R-:W-:Y:S02]  /*42d00*/  @!P5 IADD3.X R99, R99, UR7, R30, P0, P1 ;  /* 0x000000076363dc10 */ /* 0x000fe400087e241e */
[----:B------:R-:W-:Y:S02]  /*42d10*/  ISETP.GE.AND P1, PT, R28, 0x109, PT ;  /* 0x000001091c00780c */ /* 0x000fe40003f26270 */
[----:B------:R3:W-:Y:S02]  /*42d20*/  @!P2 STG.E.U8 desc[UR30][R186.64+0x80], R8 ;  /* 0x00008008ba00a986 */ /* 0x0007e4000c10111e */
[----:B------:R-:W-:Y:S02]  /*42d30*/  ISETP.LT.OR P2, PT, R29, 0x1, !P1 ;  /* 0x000000011d00780c */ /* 0x000fe40004f41670 */
[----:B------:R-:W-:Y:S02]  /*42d40*/  LOP3.LUT P3, RZ, R5, 0x40000, RZ, 0xc0, !PT ;  /* 0x0004000005ff7812 */ /* 0x000fe4000786c0ff */
[----:B------:R-:W-:-:S02]  /*42d50*/  LOP3.LUT R6, R6, 0xfffff7ff, RZ, 0xc0, !PT ;  /* 0xfffff7ff06067812 */ /* 0x000fc400078ec0ff */
[----:B------:R-:W-:Y:S01]  /*42d60*/  LOP3.LUT P4, RZ, R5, 0x10, RZ, 0xc0, !PT ;  /* 0x0000001005ff7812 */ /* 0x000fe2000788c0ff */
[----:B------:R-:W-:Y:S01]  /*42d70*/  IMAD.U32 R102, RZ, RZ, UR10 ;  /* 0x0000000aff667e24 */ /* 0x000fe2000f8e00ff */
[----:B------:R-:W-:Y:S01]  /*42d80*/  @P5 LOP3.LUT R6, R6, 0x800, RZ, 0xfc, !PT ;  /* 0x0000080006065812 */ /* 0x000fe200078efcff */
[----:B---3--:R-:W-:Y:S01]  /*42d90*/  FMUL R8, R193, UR18 ;  /* 0x00000012c1087c20 */ /* 0x008fe20008400000 */
[----:B------:R-:W-:Y:S02]  /*42da0*/  IMAD.U32 R103, RZ, RZ, UR9 ;  /* 0x00000009ff677e24 */ /* 0x000fe4000f8e00ff */
[----:B------:R-:W-:Y:S02]  /*42db0*/  LOP3.LUT R6, R6, 0xffffdfff, RZ, 0xc0, !PT ;  /* 0xffffdfff06067812 */ /* 0x000fe400078ec0ff */
[----:B------:R-:W-:Y:S02]  /*42dc0*/  @!P2 IADD3 R102, P0, P5, R102, UR12, R24 ;  /* 0x0000000c6666ac10 */ /* 0x000fe4000fd1e018 */
[----:B------:R-:W-:-:S02]  /*42dd0*/  F2FP.SATFINITE.E4M3.F32.PACK_AB_MERGE_C R8, RZ, R8, RZ ;  /* 0x00000008ff08723e */ /* 0x000fc400048070ff */
[----:B------:R-:W-:Y:S01]  /*42de0*/  @P2 LOP3.LUT R6, R6, 0x2000, RZ, 0xfc, !PT ;  /* 0x0000200006062812 */ /* 0x000fe200078efcff */
[----:B--2---:R-:W-:Y:S02]  /*42df0*/  FMUL R10, R192, UR18 ;  /* 0x00000012c00a7c20 */ /* 0x004fe40008400000 */
[----:B------:R-:W2:Y:S01]  /*42e00*/  LDL.LU R192, [R1+0x4e8] ;  /* 0x0004e80001c07983 */ /* 0x000ea20000300800 */
[----:B------:R-:W-:Y:S02]  /*42e10*/  @!P2 IADD3.X R103, R103, UR11, R30, P0, P5 ;  /* 0x0000000b6767ac10 */ /* 0x000fe400087ea41e */
[C---:B------:R-:W-:Y:S01]  /*42e20*/  ISETP.LT.OR P2, PT, R29.reuse, 0x2, !P1 ;  /* 0x000000021d00780c */ /* 0x040fe20004f41670 */
[----:B------:R0:W-:Y:S01]  /*42e30*/  @!P3 STG.E.U8 desc[UR30][R180.64+0x81], R8 ;  /* 0x00008108b400b986 */ /* 0x0001e2000c10111e */
[----:B------:R-:W-:Y:S01]  /*42e40*/  ISETP.LT.OR P3, PT, R29, 0x9, !P1 ;  /* 0x000000091d00780c */ /* 0x000fe20004f61670 */
[----:B------:R-:W-:Y:S02]  /*42e50*/  IMAD.U32 R108, RZ, RZ, UR10 ;  /* 0x0000000aff6c7e24 */ /* 0x000fe4000f8e00ff */
[----:B------:R-:W-:-:S02]  /*42e60*/  IMAD.U32 R112, RZ, RZ, UR9 ;  /* 0x00000009ff707e24 */ /* 0x000fc4000f8e00ff */
[----:B------:R-:W-:Y:S02]  /*42e70*/  IMAD.U32 R109, RZ, RZ, UR10 ;  /* 0x0000000aff6d7e24 */ /* 0x000fe4000f8e00ff */
[----:B------:R-:W-:Y:S01]  /*42e80*/  IMAD.U32 R113, RZ, RZ, UR9 ;  /* 0x00000009ff717e24 */ /* 0x000fe2000f8e00ff */
[----:B------:R-:W-:Y:S01]  /*42e90*/  LOP3.LUT R6, R6, 0xffffefff, RZ, 0xc0, !PT ;  /* 0xffffefff06067812 */ /* 0x000fe200078ec0ff */
[----:B------:R-:W3:Y:S01]  /*42ea0*/  LDL.LU R193, [R1+0x4ec] ;  /* 0x0004ec0001c17983 */ /* 0x000ee20000300800 */
[----:B0-----:R-:W0:Y:S01]  /*42eb0*/  @!P4 LDC.64 R8, c[0x0][0x5c0] ;  /* 0x00017000ff08cb82 */ /* 0x001e220000000a00 */
[----:B------:R-:W-:-:S04]  /*42ec0*/  @!P2 IADD3 R108, P0, P5, R108, UR12, R24 ;  /* 0x0000000c6c6cac10 */ /* 0x000fc8000fd1e018 */
[----:B------:R-:W-:Y:S02]  /*42ed0*/  @!P2 IADD3.X R112, R112, UR11, R30, P0, P5 ;  /* 0x0000000b7070ac10 */ /* 0x000fe400087ea41e */
[----:B------:R-:W-:-:S04]  /*42ee0*/  @!P3 IADD3 R109, P5, P6, R109, UR12, R24 ;  /* 0x0000000c6d6dbc10 */ /* 0x000fc8000febe018 */
[----:B------:R-:W-:Y:S02]  /*42ef0*/  @!P3 IADD3.X R113, R113, UR11, R30, P5, P6 ;  /* 0x0000000b7171bc10 */ /* 0x000fe4000afec41e */
[----:B------:R-:W-:Y:S02]  /*42f00*/  LOP3.LUT P6, RZ, R5, 0x8, RZ, 0xc0, !PT ;  /* 0x0000000805ff7812 */ /* 0x000fe400078cc0ff */
[----:B------:R-:W-:Y:S02]  /*42f10*/  @P2 LOP3.LUT R6, R6, 0x1000, RZ, 0xfc, !PT ;  /* 0x0000100006062812 */ /* 0x000fe400078efcff */
[----:B------:R-:W-:Y:S02]  /*42f20*/  LOP3.LUT P2, RZ, R7, 0x10, RZ, 0xc0, !PT ;  /* 0x0000001007ff7812 */ /* 0x000fe4000784c0ff */
[----:B------:R-:W-:Y:S02]  /*42f30*/  F2FP.SATFINITE.E4M3.F32.PACK_AB_MERGE_C R10, RZ, R10, RZ ;  /* 0x0000000aff0a723e */ /* 0x000fe400048070ff */
[----:B0-----:R-:W-:-:S05]  /*42f40*/  @!P4 IADD3 R8, P0, R42, R8, RZ ;  /* 0x000000082a08c210 */ /* 0x001fca0007f1e0ff */
[----:B------:R-:W-:Y:S01]  /*42f50*/  @!P4 IMAD.X R9, R43, 0x1, R9, P0 ;  /* 0x000000012b09c824 */ /* 0x000fe200000e0609 */
[----:B------:R-:W-:-:S04]  /*42f60*/  LOP3.LUT R4, R4, 0xfffffffb, RZ, 0xc0, !PT ;  /* 0xfffffffb04047812 */ /* 0x000fc800078ec0ff */
[----:B------:R0:W-:Y:S01]  /*42f70*/  @!P4 STG.E.U8 desc[UR30][R8.64+0x80], R10 ;  /* 0x0000800a0800c986 */ /* 0x0001e2000c10111e */
[----:B------:R-:W-:Y:S02]  /*42f80*/  @P2 LOP3.LUT R4, R4, 0x4, RZ, 0xfc, !PT ;  /* 0x0000000404042812 */ /* 0x000fe400078efcff */
        /* <DEDUP_REMOVED lines=14> */
[----:B------:R-:W-:-:S04]  /*43070*/  LOP3.LUT R6, R6, 0xfffffbff, RZ, 0xc0, !PT ;  /* 0xfffffbff06067812 */ /* 0x000fc800078ec0ff */
[----:B------:R-:W-:-:S04]  /*43080*/  @P3 LOP3.LUT R6, R6, 0x400, RZ, 0xfc, !PT ;  /* 0x0000040006063812 */ /* 0x000fc800078efcff */
[----:B------:R-:W-:-:S04]  /*43090*/  LOP3.LUT R6, R6, 0xfffffeff, RZ, 0xc0, !PT ;  /* 0xfffffeff06067812 */ /* 0x000fc800078ec0ff */
[----:B------:R-:W-:Y:S02]  /*430a0*/  @P2 LOP3.LUT R6, R6, 0x100, RZ, 0xfc, !PT ;  /* 0x0000010006062812 */ /* 0x000fe400078efcff */
[----:B------:R-:W-:Y:S01]  /*430b0*/  ISETP.LT.OR P2, PT, R29, 0x11, !P1 ;  /* 0x000000111d00780c */ /* 0x000fe20004f41670 */
[----:B------:R-:W-:Y:S01]  /*430c0*/  IMAD.U32 R14, RZ, RZ, UR10 ;  /* 0x0000000aff0e7e24 */ /* 0x000fe2000f8e00ff */
[----:B------:R-:W-:Y:S01]  /*430d0*/  LOP3.LUT R6, R6, 0xffffff7f, RZ, 0xc0, !PT ;  /* 0xffffff7f06067812 */ /* 0x000fe200078ec0ff */
[----:B------:R-:W-:-:S10]  /*430e0*/  IMAD.U32 R114, RZ, RZ, UR9 ;  /* 0x00000009ff727e24 */ /* 0x000fd4000f8e00ff */
[----:B------:R-:W-:Y:S02]  /*430f0*/  @!P2 IADD3 R14, P0, P5, R14, UR12, R24 ;  /* 0x0000000c0e0eac10 */ /* 0x000fe4000fd1e018 */
[----:B------:R-:W-:Y:S02]  /*43100*/  @P2 LOP3.LUT R6, R6, 0x80, RZ, 0xfc, !PT ;  /* 0x0000008006062812 */ /* 0x000fe400078efcff */
[----:B------:R-:W-:Y:S02]  /*43110*/  @!P2 IADD3.X R114, R114, UR11, R30, P0, P5 ;  /* 0x0000000b7272ac10 */ /* 0x000fe400087ea41e */
[----:B------:R-:W-:Y:S02]  /*43120*/  LOP3.LUT P2, RZ, R4, 0x4, RZ, 0xc0, !PT ;  /* 0x0000000404ff7812 */ /* 0x000fe4000784c0ff */
[----:B------:R-:W-:Y:S02]  /*43130*/  F2FP.SATFINITE.E4M3.F32.PACK_AB_MERGE_C R8, RZ, R8, RZ ;  /* 0x00000008ff08723e */ /* 0x000fe400048070ff */
[----:B------:R-:W-:Y:S01]  /*43140*/  ISETP.LT.OR P6, PT, R29, 0x12, !P1 ;  /* 0x000000121d00780c */ /* 0x000fe20004fc1670 */
[----:B------:R-:W-:Y:S01]  /*43150*/  IMAD.U32 R18, RZ, RZ, UR10 ;  /* 0x0000000aff127e24 */ /* 0x000fe2000f8e00ff */
[----:B------:R-:W-:-:S07]  /*43160*/  LOP3.LUT P3, RZ, R7, 0x40, RZ, 0xc0, !PT ;  /* 0x0000004007ff7812 */ /* 0x000fce000786c0ff */
[----:B------:R3:W-:Y:S01]  /*43170*/  @!P2 STG.E.U8 desc[UR30][R190.64+0x88], R8 ;  /* 0x00008808be00a986 */ /* 0x0007e2000c10111e */
[----:B------:R-:W-:Y:S02]  /*43180*/  ISETP.LT.OR P2, PT, R29, 0x19, !P1 ;  /* 0x000000191d00780c */ /* 0x000fe40004f41670 */
[----:B------:R-:W-:Y:S01]  /*43190*/  LOP3.LUT R6, R6, 0xffffffbf, RZ, 0xc0, !PT ;  /* 0xffffffbf06067812 */ /* 0x000fe200078ec0ff */
[----:B------:R-:W-:Y:S01]  /*431a0*/  IMAD.U32 R115, RZ, RZ, UR9 ;  /* 0x00000009ff737e24 */ /* 0x000fe2000f8e00ff */
[----:B------:R-:W-:Y:S01]  /*431b0*/  LOP3.LUT P4, RZ, R5, 0x20, RZ, 0xc0, !PT ;  /* 0x0000002005ff7812 */ /* 0x000fe2000788c0ff */
[----:B------:R-:W-:Y:S01]  /*431c0*/  IMAD.U32 R126, RZ, RZ, UR10 ;  /* 0x0000000aff7e7e24 */ /* 0x000fe2000f8e00ff */
[----:B------:R-:W-:Y:S02]  /*431d0*/  @!P6 IADD3 R18, P0, P5, R18, UR12, R24 ;  /* 0x0000000c1212ec10 */ /* 0x000fe4000fd1e018 */
[----:B------:R-:W-:Y:S01]  /*431e0*/  @P6 LOP3.LUT R6, R6, 0x40, RZ, 0xfc, !PT ;  /* 0x0000004006066812 */ /* 0x000fe200078efcff */
[----:B---3--:R-:W-:Y:S01]  /*431f0*/  FMUL R8, R193, UR18 ;  /* 0x00000012c1087c20 */ /* 0x008fe20008400000 */
[----:B------:R-:W-:Y:S01]  /*43200*/  @!P6 IADD3.X R115, R115, UR11, R30, P0, P5 ;  /* 0x0000000b7373ec10 */ /* 0x000fe200087ea41e */
[----:B------:R-:W-:Y:S01]  /*43210*/  IMAD.U32 R127, RZ, RZ, UR9 ;  /* 0x00000009ff7f7e24 */ /* 0x000fe2000f8e00ff */
[----:B------:R-:W-:-:S02]  /*43220*/  LOP3.LUT R6, R6, 0xffffffdf, RZ, 0xc0, !PT ;  /* 0xffffffdf06067812 */ /* 0x000fc400078ec0ff */
[----:B------:R-:W-:Y:S02]  /*43230*/  @!P2 IADD3 R126, P0, P5, R126, UR12, R24 ;  /* 0x0000000c7e7eac10 */ /* 0x000fe4000fd1e018 */
[----:B------:R-:W-:Y:S01]  /*43240*/  F2FP.SATFINITE.E4M3.F32.PACK_AB_MERGE_C R8, RZ, R8, RZ ;  /* 0x00000008ff08723e */ /* 0x000fe200048070ff */
[----:B--2---:R-:W-:Y:S02]  /*43250*/  FMUL R10, R192, UR18 ;  /* 0x00000012c00a7c20 */ /* 0x004fe40008400000 */
[----:B------:R-:W2:Y:S01]  /*43260*/  LDL.LU R192, [R1+0x4f8] ;  /* 0x0004f80001c07983 */ /* 0x000ea20000300800 */
[----:B------:R-:W-:Y:S02]  /*43270*/  @P2 LOP3.LUT R6, R6, 0x20, RZ, 0xfc, !PT ;  /* 0x0000002006062812 */ /* 0x000fe400078efcff */
[----:B------:R-:W-:Y:S01]  /*43280*/  @!P2 IADD3.X R127, R127, UR11, R30, P0, P5 ;  /* 0x0000000b7f7fac10 */ /* 0x000fe200087ea41e */
[----:B------:R0:W-:Y:S01]  /*43290*/  @!P3 STG.E.U8 desc[UR30][R174.64+0x89], R8 ;  /* 0x00008908ae00b986 */ /* 0x0001e2000c10111e */
[----:B------:R-:W-:-:S02]  /*432a0*/  ISETP.LT.OR P2, PT, R29, 0x1a, !P1 ;  /* 0x0000001a1d00780c */ /* 0x000fc40004f41670 */
[----:B------:R-:W-:Y:S01]  /*432b0*/  ISETP.LT.OR P3, PT, R29, 0x21, !P1 ;  /* 0x000000211d00780c */ /* 0x000fe20004f61670 */
[----:B------:R-:W-:Y:S02]  /*432c0*/  IMAD.U32 R132, RZ, RZ, UR10 ;  /* 0x0000000aff847e24 */ /* 0x000fe4000f8e00ff */
[----:B------:R-:W-:Y:S02]  /*432d0*/  IMAD.U32 R133, RZ, RZ, UR9 ;  /* 0x00000009ff857e24 */ /* 0x000fe4000f8e00ff */
[----:B------:R-:W-:Y:S02]  /*432e0*/  IMAD.U32 R156, RZ, RZ, UR10 ;  /* 0x0000000aff9c7e24 */ /* 0x000fe4000f8e00ff */
[----:B------:R-:W-:Y:S01]  /*432f0*/  IMAD.U32 R157, RZ, RZ, UR9 ;  /* 0x00000009ff9d7e24 */ /* 0x000fe2000f8e00ff */
[----:B------:R-:W-:Y:S01]  /*43300*/  F2FP.SATFINITE.E4M3.F32.PACK_AB_MERGE_C R10, RZ, R10, RZ ;  /* 0x0000000aff0a723e */ /* 0x000fe200048070ff */
[----:B0-----:R-:W0:Y:S01]  /*43310*/  @!P4 LDC.64 R8, c[0x0][0x5c0] ;  /* 0x00017000ff08cb82 */ /* 0x001e220000000a00 */
[----:B------:R-:W-:Y:S01]  /*43320*/  LOP3.LUT R4, R4, 0xfffffffd, RZ, 0xc0, !PT ;  /* 0xfffffffd04047812 */ /* 0x000fe200078ec0ff */
[----:B------:R-:W3:Y:S01]  /*43330*/  LDL.LU R193, [R1+0x4fc] ;  /* 0x0004fc0001c17983 */ /* 0x000ee20000300800 */
[----:B------:R-:W-:-:S04]  /*43340*/  @!P2 IADD3 R132, P0, P5, R132, UR12, R24 ;  /* 0x0000000c8484ac10 */ /* 0x000fc8000fd1e018 */
[----:B------:R-:W-:Y:S02]  /*43350*/  @!P2 IADD3.X R133, R133, UR11, R30, P0, P5 ;  /* 0x0000000b8585ac10 */ /* 0x000fe400087ea41e */
[----:B------:R-:W-:Y:S02]  /*43360*/  @!P3 IADD3 R156, P5, P6, R156, UR12, R24 ;  /* 0x0000000c9c9cbc10 */ /* 0x000fe4000febe018 */
[----:B------:R-:W-:Y:S02]  /*43370*/  LOP3.LUT R6, R6, 0xffffffef, RZ, 0xc0, !PT ;  /* 0xffffffef06067812 */ /* 0x000fe400078ec0ff */
[----:B------:R-:W-:Y:S02]  /*43380*/  @!P3 IADD3.X R157, R157, UR11, R30, P5, P6 ;  /* 0x0000000b9d9dbc10 */ /* 0x000fe4000afec41e */
[----:B------:R-:W-:Y:S02]  /*43390*/  LOP3.LUT P6, RZ, R5, 0x40, RZ, 0xc0, !PT ;  /* 0x0000004005ff7812 */ /* 0x000fe400078cc0ff */
[----:B------:R-:W-:-:S02]  /*433a0*/  @P2 LOP3.LUT R6, R6, 0x10, RZ, 0xfc, !PT ;  /* 0x0000001006062812 */ /* 0x000fc400078efcff */
[----:B------:R-:W-:Y:S02]  /*433b0*/  LOP3.LUT P2, RZ, R7, 0x400, RZ, 0xc0, !PT ;  /* 0x0000040007ff7812 */ /* 0x000fe4000784c0ff */
[----:B0-----:R-:W-:-:S05]  /*433c0*/  @!P4 IADD3 R8, P0, R11, R8, RZ ;  /* 0x000000080b08c210 */ /* 0x001fca0007f1e0ff */
[----:B------:R-:W-:-:S05]  /*433d0*/  @!P4 IMAD.X R9, R48, 0x1, R9, P0 ;  /* 0x000000013009c824 */ /* 0x000fca00000e0609 */
        /* <DEDUP_REMOVED lines=20> */
[C---:B------:R-:W-:Y:S01]  /*43520*/  ISETP.LT.OR P2, PT, R29.reuse, 0x29, !P1 ;  /* 0x000000291d00780c */ /* 0x040fe20004f41670 */
[----:B------:R-:W-:Y:S01]  /*43530*/  IMAD.U32 R15, RZ, RZ, UR10 ;  /* 0x0000000aff0f7e24 */ /* 0x000fe2000f8e00ff */
[----:B------:R-:W-:Y:S01]  /*43540*/  LOP3.LUT R6, R6, 0xfffffffd, RZ, 0xc0, !PT ;  /* 0xfffffffd06067812 */ /* 0x000fe200078ec0ff */
[----:B------:R-:W-:Y:S01]  /*43550*/  IMAD.U32 R170, RZ, RZ, UR9 ;  /* 0x00000009ffaa7e24 */ /* 0x000fe2000f8e00ff */
[----:B------:R-:W-:Y:S01]  /*43560*/  ISETP.LT.OR P6, PT, R29, 0x2a, !P1 ;  /* 0x0000002a1d00780c */ /* 0x000fe20004fc1670 */
[----:B------:R-:W-:-:S08]  /*43570*/  IMAD.U32 R49, RZ, RZ, UR10 ;  /* 0x0000000aff317e24 */ /* 0x000fd0000f8e00ff */
[----:B------:R-:W-:Y:S02]  /*43580*/  @!P2 IADD3 R15, P0, P5, R15, UR12, R24 ;  /* 0x0000000c0f0fac10 */ /* 0x000fe4000fd1e018 */
[----:B------:R-:W-:Y:S02]  /*43590*/  @P2 LOP3.LUT R6, R6, 0x2, RZ, 0xfc, !PT ;  /* 0x0000000206062812 */ /* 0x000fe400078efcff */
[----:B------:R-:W-:Y:S02]  /*435a0*/  @!P2 IADD3.X R170, R170, UR11, R30, P0, P5 ;  /* 0x0000000baaaaac10 */ /* 0x000fe400087ea41e */
[----:B------:R-:W-:Y:S01]  /*435b0*/  LOP3.LUT P2, RZ, R4, 0x2, RZ, 0xc0, !PT ;  /* 0x0000000204ff7812 */ /* 0x000fe2000784c0ff */
[----:B------:R-:W-:Y:S01]  /*435c0*/  IMAD.U32 R171, RZ, RZ, UR9 ;  /* 0x00000009ffab7e24 */ /* 0x000fe2000f8e00ff */
[C---:B------:R-:W-:Y:S02]  /*435d0*/  LOP3.LUT P3, RZ, R5.reuse, 0x80000, RZ, 0xc0, !PT ;  /* 0x0008000005ff7812 */ /* 0x040fe4000786c0ff */
[----:B------:R-:W-:-:S02]  /*435e0*/  LOP3.LUT P4, RZ, R5, 0x80, RZ, 0xc0, !PT ;  /* 0x0000008005ff7812 */ /* 0x000fc4000788c0ff */
[----:B------:R-:W-:Y:S02]  /*435f0*/  LOP3.LUT R5, R5, 0x7fffffff, RZ, 0xc0, !PT ;  /* 0x7fffffff05057812 */ /* 0x000fe400078ec0ff */
[----:B------:R-:W-:Y:S02]  /*43600*/  @!P6 IADD3 R49, P0, P5, R49, UR12, R24 ;  /* 0x0000000c3131ec10 */ /* 0x000fe4000fd1e018 */
[----:B------:R-:W-:Y:S02]  /*43610*/  F2FP.SATFINITE.E4M3.F32.PACK_AB_MERGE_C R8, RZ, R8, RZ ;  /* 0x00000008ff08723e */ /* 0x000fe400048070ff */
[----:B------:R-:W-:Y:S02]  /*43620*/  @P6 LOP3.LUT R5, R5, 0x80000000, RZ, 0xfc, !PT ;  /* 0x8000000005056812 */ /* 0x000fe400078efcff */
[----:B------:R-:W-:Y:S01]  /*43630*/  @!P6 IADD3.X R171, R171, UR11, R30, P0, P5 ;  /* 0x0000000bababec10 */ /* 0x000fe200087ea41e */
[----:B------:R3:W-:Y:S01]  /*43640*/  @!P2 STG.E.U8 desc[UR30][R182.64+0x90], R8 ;  /* 0x00009008b600a986 */ /* 0x0007e2000c10111e */
[----:B------:R-:W-:Y:S01]  /*43650*/  ISETP.LT.OR P6, PT, R29, 0x31, !P1 ;  /* 0x000000311d00780c */ /* 0x000fe20004fc1670 */
[----:B------:R-:W-:-:S02]  /*43660*/  IMAD.U32 R174, RZ, RZ, UR10 ;  /* 0x0000000affae7e24 */ /* 0x000fc4000f8e00ff */
[----:B---3--:R-:W-:-:S05]  /*43670*/  FMUL R8, R193, UR18 ;  /* 0x00000012c1087c20 */ /* 0x008fca0008400000 */
[----:B------:R-:W-:Y:S01]  /*43680*/  F2FP.SATFINITE.E4M3.F32.PACK_AB_MERGE_C R8, RZ, R8, RZ ;  /* 0x00000008ff08723e */ /* 0x000fe200048070ff */
[----:B------:R-:W-:Y:S01]  /*43690*/  IMAD.U32 R175, RZ, RZ, UR9 ;  /* 0x00000009ffaf7e24 */ /* 0x000fe2000f8e00ff */
[----:B------:R-:W-:-:S03]  /*436a0*/  LOP3.LUT P2, RZ, R5, 0x2, RZ, 0xc0, !PT ;  /* 0x0000000205ff7812 */ /* 0x000fc6000784c0ff */
[----:B------:R0:W-:Y:S01]  /*436b0*/  @!P3 STG.E.U8 desc[UR30][R168.64+0x91], R8 ;  /* 0x00009108a800b986 */ /* 0x0001e2000c10111e */
[----:B------:R-:W-:Y:S02]  /*436c0*/  LOP3.LUT R5, R5, 0xbfffffff, RZ, 0xc0, !PT ;  /* 0xbfffffff05057812 */ /* 0x000fe400078ec0ff */
[----:B------:R-:W-:Y:S02]  /*436d0*/  @!P6 IADD3 R174, P0, P5, R174, UR12, R24 ;  /* 0x0000000caeaeec10 */ /* 0x000fe4000fd1e018 */
[----:B------:R-:W-:Y:S02]  /*436e0*/  @P6 LOP3.LUT R5, R5, 0x40000000, RZ, 0xfc, !PT ;  /* 0x4000000005056812 */ /* 0x000fe400078efcff */
[----:B------:R-:W-:Y:S01]  /*436f0*/  @!P6 IADD3.X R175, R175, UR11, R30, P0, P5 ;  /* 0x0000000bafafec10 */ /* 0x000fe200087ea41e */
[----:B0-----:R-:W0:Y:S01]  /*43700*/  @!P4 LDC.64 R8, c[0x0][0x5c0] ;  /* 0x00017000ff08cb82 */ /* 0x001e220000000a00 */
[----:B------:R-:W-:Y:S01]  /*43710*/  ISETP.LT.OR P6, PT, R29, 0x32, !P1 ;  /* 0x000000321d00780c */ /* 0x000fe20004fc1670 */
[----:B------:R-:W-:-:S02]  /*43720*/  IMAD.U32 R180, RZ, RZ, UR10 ;  /* 0x0000000affb47e24 */ /* 0x000fc4000f8e00ff */
[----:B------:R-:W-:Y:S01]  /*43730*/  IMAD.U32 R181, RZ, RZ, UR9 ;  /* 0x00000009ffb57e24 */ /* 0x000fe2000f8e00ff */
[----:B------:R-:W-:-:S09]  /*43740*/  ISETP.LT.OR P3, PT, R29, 0x39, !P1 ;  /* 0x000000391d00780c */ /* 0x000fd20004f61670 */
[----:B------:R-:W-:-:S04]  /*43750*/  @!P6 IADD3 R180, P0, P5, R180, UR12, R24 ;  /* 0x0000000cb4b4ec10 */ /* 0x000fc8000fd1e018 */
[----:B------:R-:W-:Y:S01]  /*43760*/  @!P6 IADD3.X R181, R181, UR11, R30, P0, P5 ;  /* 0x0000000bb5b5ec10 */ /* 0x000fe200087ea41e */
[----:B------:R-:W-:Y:S01]  /*43770*/  IMAD.U32 R168, RZ, RZ, UR10 ;  /* 0x0000000affa87e24 */ /* 0x000fe2000f8e00ff */
[----:B------:R-:W-:Y:S02]  /*43780*/  LOP3.LUT R5, R5, 0xdfffffff, RZ, 0xc0, !PT ;  /* 0xdfffffff05057812 */ /* 0x000fe400078ec0ff */
[----:B0-----:R-:W-:Y:S01]  /*43790*/  @!P4 IADD3 R8, P0, R54, R8, RZ ;  /* 0x000000083608c210 */ /* 0x001fe20007f1e0ff */
[----:B------:R-:W-:Y:S01]  /*437a0*/  IMAD.U32 R169, RZ, RZ, UR9 ;  /* 0x00000009ffa97e24 */ /* 0x000fe2000f8e00ff */
[----:B------:R-:W-:-:S03]  /*437b0*/  @P6 LOP3.LUT R5, R5, 0x20000000, RZ, 0xfc, !PT ;  /* 0x2000000005056812 */ /* 0x000fc600078efcff */
[----:B------:R-:W-:Y:S01]  /*437c0*/  @!P4 IMAD.X R9, R55, 0x1, R9, P0 ;  /* 0x000000013709c824 */ /* 0x000fe200000e0609 */
[----:B------:R-:W-:Y:S02]  /*437d0*/  @!P3 IADD3 R168, P5, P6, R168, UR12, R24 ;  /* 0x0000000ca8a8bc10 */ /* 0x000fe4000febe018 */
[----:B------:R-:W-:Y:S02]  /*437e0*/  LOP3.LUT R5, R5, 0xefffffff, RZ, 0xc0, !PT ;  /* 0xefffffff05057812 */ /* 0x000fe400078ec0ff */
[----:B------:R-:W-:Y:S02]  /*437f0*/  @!P3 IADD3.X R169, R169, UR11, R30, P5, P6 ;  /* 0x0000000ba9a9bc10 */ /* 0x000fe4000afec41e */
[----:B------:R-:W-:Y:S02]  /*43800*/  LOP3.LUT P6, RZ, R7, 0x8000, RZ, 0xc0, !PT ;  /* 0x0000800007ff7812 */ /* 0x000fe400078cc0ff */
[----:B------:R-:W-:Y:S02]  /*43810*/  @P3 LOP3.LUT R5, R5, 0x10000000, RZ, 0xfc, !PT ;  /* 0x1000000005053812 */ /* 0x000fe400078efcff */
[----:B------:R-:W-:-:S02]  /*43820*/  ISETP.LT.OR P3, PT, R29, 0x3a, !P1 ;  /* 0x0000003a1d00780c */ /* 0x000fc40004f61670 */
[----:B------:R-:W-:Y:S01]  /*43830*/  LOP3.LUT R4, R4, 0xfffffffe, RZ, 0xc0, !PT ;  /* 0xfffffffe04047812 */ /* 0x000fe200078ec0ff */
[----:B------:R-:W-:Y:S02]  /*43840*/  IMAD.U32 R54, RZ, RZ, UR10 ;  /* 0x0000000aff367e24 */ /* 0x000fe4000f8e00ff */
[----:B------:R-:W-:-:S04]  /*43850*/  IMAD.U32 R55, RZ, RZ, UR9 ;  /* 0x00000009ff377e24 */ /* 0x000fc8000f8e00ff */
[----:B------:R-:W-:Y:S02]  /*43860*/  @P6 LOP3.LUT R4, R4, 0x1, RZ, 0xfc, !PT ;  /* 0x0000000104046812 */ /* 0x000fe400078efcff */
[----:B------:R-:W-:Y:S02]  /*43870*/  ISETP.LT.OR P6, PT, R29, 0x41, !P1 ;  /* 0x000000411d00780c */ /* 0x000fe40004fc1670 */
[----:B------:R-:W-:Y:S02]  /*43880*/  @!P3 IADD3 R54, P0, P5, R54, UR12, R24 ;  /* 0x0000000c3636bc10 */ /* 0x000fe4000fd1e018 */
[----:B------:R-:W-:Y:S02]  /*43890*/  LOP3.LUT R5, R5, 0xf7ffffff, RZ, 0xc0, !PT ;  /* 0xf7ffffff05057812 */ /* 0x000fe400078ec0ff */
[----:B------:R-:W-:Y:S02]  /*438a0*/  @!P3 IADD3.X R55, R55, UR11, R30, P0, P5 ;  /* 0x0000000b3737bc10 */ /* 0x000fe400087ea41e */
[----:B------:R-:W-:Y:S01]  /*438b0*/  @P3 LOP3.LUT R5, R5, 0x8000000, RZ, 0xfc, !PT ;  /* 0x0800000005053812 */ /* 0x000fe200078efcff */
[----:B------:R-:W-:-:S03]  /*438c0*/  IMAD.U32 R182, RZ, RZ, UR9 ;  /* 0x00000009ffb67e24 */ /* 0x000fc6000f8e00ff */
[C---:B------:R-:W-:Y:S02]  /*438d0*/  LOP3.LUT P3, RZ, R5.reuse, 0x100, RZ, 0xc0, !PT ;  /* 0x0000010005ff7812 */ /* 0x040fe4000786c0ff */
[----:B------:R-:W-:-:S04]  /*438e0*/  LOP3.LUT R5, R5, 0xfbffffff, RZ, 0xc0, !PT ;  /* 0xfbffffff05057812 */ /* 0x000fc800078ec0ff */
[----:B------:R-:W-:Y:S01]  /*438f0*/  @P6 LOP3.LUT R5, R5, 0x4000000, RZ, 0xfc, !PT ;  /* 0x0400000005056812 */ /* 0x000fe200078efcff */
[----:B--2---:R-:W-:Y:S02]  /*43900*/  FMUL R10, R192, UR18 ;  /* 0x00000012c00a7c20 */ /* 0x004fe40008400000 */
[----:B------:R-:W2:Y:S03]  /*43910*/  LDL.LU R192, [R1+0x508] ;  /* 0x0005080001c07983 */ /* 0x000ea60000300800 */
[----:B------:R-:W-:Y:S01]  /*43920*/  F2FP.SATFINITE.E4M3.F32.PACK_AB_MERGE_C R10, RZ, R10, RZ ;  /* 0x0000000aff0a723e */ /* 0x000fe200048070ff */
[----:B------:R-:W3:Y:S04]  /*43930*/  LDL.LU R193, [R1+0x50c] ;  /* 0x00050c0001c17983 */ /* 0x000ee80000300800 */
[----:B------:R0:W-:Y:S02]  /*43940*/  @!P4 STG.E.U8 desc[UR30][R8.64+0x90], R10 ;  /* 0x0000900a0800c986 */ /* 0x0001e4000c10111e */
[----:B0-----:R-:W0:Y:S02]  /*43950*/  @!P2 LDC.64 R8, c[0x0][0x5c0] ;  /* 0x00017000ff08ab82 */ /* 0x001e240000000a00 */
[----:B0-----:R-:W-:Y:S01]  /*43960*/  @!P2 IADD3 R8, P0, R64, R8, RZ ;  /* 0x000000084008a210 */ /* 0x001fe20007f1e0ff */
[----:B------:R-:W-:-:S04]  /*43970*/  IMAD.U32 R64, RZ, RZ, UR10 ;  /* 0x0000000aff407e24 */ /* 0x000fc8000f8e00ff */
[----:B------:R-:W-:Y:S01]  /*43980*/  @!P2 IMAD.X R9, R65, 0x1, R9, P0 ;  /* 0x000000014109a824 */ /* 0x000fe200000e0609 */
[----:B------:R-:W-:-:S04]  /*43990*/  @!P6 IADD3 R64, P0, P5, R64, UR12, R24 ;  /* 0x0000000c4040ec10 */ /* 0x000fc8000fd1e018 */
[----:B------:R-:W-:Y:S02]  /*439a0*/  @!P6 IADD3.X R182, R182, UR11, R30, P0, P5 ;  /* 0x0000000bb6b6ec10 */ /* 0x000fe400087ea41e */
[----:B------:R-:W-:Y:S01]  /*439b0*/  LOP3.LUT P6, RZ, R4, 0x1, RZ, 0xc0, !PT ;  /* 0x0000000104ff7812 */ /* 0x000fe200078cc0ff */
[----:B----4-:R-:W-:Y:S02]  /*439c0*/  FMUL R4, R194, UR18 ;  /* 0x00000012c2047c20 */ /* 0x010fe40008400000 */
[----:B------:R-:W4:Y:S04]  /*439d0*/  LDL.LU R194, [R1+0x510] ;  /* 0x0005100001c27983 */ /* 0x000f280000300800 */
[----:B------:R-:W4:Y:S04]  /*439e0*/  LDL.LU R197, [R1+0x514] ;  /* 0x0005140001c57983 */ /* 0x000f280000300800 */
[----:B------:R-:W4:Y:S01]  /*439f0*/  LDL.LU R198, [R1+0x518] ;  /* 0x0005180001c67983 */ /* 0x000f220000300800 */
[----:B------:R-:W-:Y:S01]  /*43a00*/  F2FP.SATFINITE.E4M3.F32.PACK_AB_MERGE_C R4, RZ, R4, RZ ;  /* 0x00000004ff04723e */ /* 0x000fe200048070ff */
[----:B------:R-:W-:Y:S01]  /*43a10*/  IMAD.U32 R65, RZ, RZ, UR10 ;  /* 0x0000000aff417e24 */ /* 0x000fe2000f8e00ff */
[----:B------:R-:W-:Y:S01]  /*43a20*/  LOP3.LUT R5, R5, 0xfdffffff, RZ, 0xc0, !PT ;  /* 0xfdffffff05057812 */ /* 0x000fe200078ec0ff */
[----:B------:R-:W-:Y:S01]  /*43a30*/  IMAD.U32 R183, RZ, RZ, UR9 ;  /* 0x00000009ffb77e24 */ /* 0x000fe2000f8e00ff */
[----:B------:R-:W-:Y:S01]  /*43a40*/  LOP3.LUT P4, RZ, R7, 0x10000, RZ, 0xc0, !PT ;  /* 0x0001000007ff7812 */ /* 0x000fe2000788c0ff */
[----:B------:R0:W-:Y:S01]  /*43a50*/  @!P2 STG.E.U8 desc[UR30][R8.64+0x91], R4 ;  /* 0x000091040800a986 */ /* 0x0001e2000c10111e */
[----:B------:R-:W-:Y:S01]  /*43a60*/  ISETP.LT.OR P2, PT, R29, 0x42, !P1 ;  /* 0x000000421d00780c */ /* 0x000fe20004f41670 */
[----:B------:R-:W-:-:S02]  /*43a70*/  IMAD.U32 R186, RZ, RZ, UR10 ;  /* 0x0000000affba7e24 */ /* 0x000fc4000f8e00ff */
[----:B------:R-:W-:Y:S01]  /*43a80*/  IMAD.U32 R187, RZ, RZ, UR9 ;  /* 0x00000009ffbb7e24 */ /* 0x000fe2000f8e00ff */
[----:B------:R-:W4:Y:S01]  /*43a90*/  LDL.LU R199, [R1+0x51c] ;  /* 0x00051c0001c77983 */ /* 0x000f220000300800 */
[----:B0-----:R-:W0:Y:S08]  /*43aa0*/  @!P3 LDC.64 R8, c[0x0][0x5c0] ;  /* 0x00017000ff08bb82 */ /* 0x001e300000000a00 */
[----:B------:R-:W-:-:S02]  /*43ab0*/  @!P2 IADD3 R65, P0, P5, R65, UR12, R24 ;  /* 0x0000000c4141ac10 */ /* 0x000fc4000fd1e018 */
[----:B------:R-:W-:Y:S02]  /*43ac0*/  @P2 LOP3.LUT R5, R5, 0x2000000, RZ, 0xfc, !PT ;  /* 0x0200000005052812 */ /* 0x000fe400078efcff */
[----:B------:R-:W-:Y:S02]  /*43ad0*/  @!P2 IADD3.X R183, R183, UR11, R30, P0, P5 ;  /* 0x0000000bb7b7ac10 */ /* 0x000fe400087ea41e */
[----:B------:R-:W-:Y:S01]  /*43ae0*/  LOP3.LUT R5, R5, 0xfeffffff, RZ, 0xc0, !PT ;  /* 0xfeffffff05057812 */ /* 0x000fe200078ec0ff */
[----:B------:R-:W-:Y:S02]  /*43af0*/  IMAD.U32 R190, RZ, RZ, UR10 ;  /* 0x0000000affbe7e24 */ /* 0x000fe4000f8e00ff */
[----:B------:R-:W-:Y:S02]  /*43b00*/  IMAD.U32 R195, RZ, RZ, UR9 ;  /* 0x00000009ffc37e24 */ /* 0x000fe4000f8e00ff */
[----:B------:R-:W-:Y:S02]  /*43b10*/  IMAD.U32 R191, RZ, RZ, UR10 ;  /* 0x0000000affbf7e24 */ /* 0x000fe4000f8e00ff */
[----:B--2---:R-:W-:-:S05]  /*43b20*/  FMUL R4, R192, UR18 ;  /* 0x00000012c0047c20 */ /* 0x004fca0008400000 */
[----:B------:R-:W-:-:S05]  /*43b30*/  F2FP.SATFINITE.E4M3.F32.PACK_AB_MERGE_C R4, RZ, R4, RZ ;  /* 0x00000004ff04723e */ /* 0x000fca00048070ff */
[----:B------:R3:W-:Y:S01]  /*43b40*/  @!P6 STG.E.U8 desc[UR30][R188.64+0x98], R4 ;  /* 0x00009804bc00e986 */ /* 0x0007e2000c10111e */
[----:B------:R-:W-:Y:S01]  /*43b50*/  ISETP.LT.OR P6, PT, R29, 0x49, !P1 ;  /* 0x000000491d00780c */ /* 0x000fe20004fc1670 */
[----:B---3--:R-:W-:-:S12]  /*43b60*/  FMUL R4, R193, UR18 ;  /* 0x00000012c1047c20 */ /* 0x008fd80008400000 */
[----:B------:R-:W-:Y:S02]  /*43b70*/  @!P6 IADD3 R186, P0, P5, R186, UR12, R24 ;  /* 0x0000000cbabaec10 */ /* 0x000fe4000fd1e018 */
[----:B------:R-:W-:Y:S02]  /*43b80*/  @P6 LOP3.LUT R5, R5, 0x1000000, RZ, 0xfc, !PT ;  /* 0x0100000005056812 */ /* 0x000fe400078efcff */
[----:B------:R-:W-:Y:S02]  /*43b90*/  @!P6 IADD3.X R187, R187, UR11, R30, P0, P5 ;  /* 0x0000000bbbbbec10 */ /* 0x000fe400087ea41e */
[----:B------:R-:W-:Y:S02]  /*43ba0*/  F2FP.SATFINITE.E4M3.F32.PACK_AB_MERGE_C R4, RZ, R4, RZ ;  /* 0x00000004ff04723e */ /* 0x000fe400048070ff */
[----:B------:R-:W-:-:S03]  /*43bb0*/  ISETP.LT.OR P6, PT, R29, 0x4a, !P1 ;  /* 0x0000004a1d00780c */ /* 0x000fc60004fc1670 */
[----:B------:R4:W-:Y:S01]  /*43bc0*/  @!P4 STG.E.U8 desc[UR30][R166.64+0x99], R4 ;  /* 0x00009904a600c986 */ /* 0x0009e2000c10111e */
[----:B------:R-:W-:Y:S02]  /*43bd0*/  ISETP.LT.OR P4, PT, R29, 0x51, !P1 ;  /* 0x000000511d00780c */ /* 0x000fe40004f81670 */
[----:B------:R-:W-:Y:S01]  /*43be0*/  LOP3.LUT R5, R5, 0xff7fffff, RZ, 0xc0, !PT ;  /* 0xff7fffff05057812 */ /* 0x000fe200078ec0ff */
[----:B------:R-:W-:Y:S02]  /*43bf0*/  IMAD.U32 R192, RZ, RZ, UR9 ;  /* 0x00000009ffc07e24 */ /* 0x000fe4000f8e00ff */
[----:B------:R-:W-:-:S04]  /*43c00*/  IMAD.U32 R193, RZ, RZ, UR10 ;  /* 0x0000000affc17e24 */ /* 0x000fc8000f8e00ff */
[----:B------:R-:W-:Y:S02]  /*43c10*/  @!P6 IADD3 R190, P0, P5, R190, UR12, R24 ;  /* 0x0000000cbebeec10 */ /* 0x000fe4000fd1e018 */
[----:B------:R-:W-:Y:S02]  /*43c20*/  @P6 LOP3.LUT R5, R5, 0x800000, RZ, 0xfc, !PT ;  /* 0x0080000005056812 */ /* 0x000fe400078efcff */
[----:B------:R-:W-:Y:S02]  /*43c30*/  @!P6 IADD3.X R192, R192, UR11, R30, P0, P5 ;  /* 0x0000000bc0c0ec10 */ /* 0x000fe400087ea41e */
[----:B------:R-:W-:Y:S02]  /*43c40*/  LOP3.LUT R5, R5, 0xffbfffff, RZ, 0xc0, !PT ;  /* 0xffbfffff05057812 */ /* 0x000fe400078ec0ff */
[----:B------:R-:W-:Y:S02]  /*43c50*/  @!P4 IADD3 R193, P5, P6, R193, UR12, R24 ;  /* 0x0000000cc1c1cc10 */ /* 0x000fe4000febe018 */
[----:B------:R-:W-:-:S02]  /*43c60*/  @P4 LOP3.LUT R5, R5, 0x400000, RZ, 0xfc, !PT ;  /* 0x0040000005054812 */ /* 0x000fc400078efcff */
[----:B------:R-:W-:Y:S02]  /*43c70*/  @!P4 IADD3.X R195, R195, UR11, R30, P5, P6 ;  /* 0x0000000bc3c3cc10 */ /* 0x000fe4000afec41e */
[----:B------:R-:W-:Y:S01]  /*43c80*/  LOP3.LUT P4, RZ, R0, 0x40000000, RZ, 0xc0, !PT ;  /* 0x4000000000ff7812 */ /* 0x000fe2000788c0ff */
[----:B----4-:R-:W-:Y:S01]  /*43c90*/  FMUL R4, R194, UR18 ;  /* 0x00000012c2047c20 */ /* 0x010fe20008400000 */
[----:B0-----:R-:W-:-:S04]  /*43ca0*/  @!P3 IADD3 R8, P0, R70, R8, RZ ;  /* 0x000000084608b210 */ /* 0x001fc80007f1e0ff */
[----:B------:R-:W-:Y:S01]  /*43cb0*/  F2FP.SATFINITE.E4M3.F32.PACK_AB_MERGE_C R4, RZ, R4, RZ ;  /* 0x00000004ff04723e */ /* 0x000fe200048070ff */
[----:B------:R-:W-:-:S05]  /*43cc0*/  @!P3 IMAD.X R9, R71, 0x1, R9, P0 ;  /* 0x000000014709b824 */ /* 0x000fca00000e0609 */
[----:B------:R0:W-:Y:S01]  /*43cd0*/  @!P3 STG.E.U8 desc[UR30][R8.64+0x98], R4 ;  /* 0x000098040800b986 */ /* 0x0001e2000c10111e */
[----:B------:R-:W-:Y:S01]  /*43ce0*/  ISETP.LT.OR P3, PT, R29, 0x52, !P1 ;  /* 0x000000521d00780c */ /* 0x000fe20004f61670 */
[----:B0-----:R-:W0:Y:S01]  /*43cf0*/  @!P4 LDC.64 R8, c[0x0][0x5c0] ;  /* 0x00017000ff08cb82 */ /* 0x001e220000000a00 */
[----:B------:R-:W-:-:S11]  /*43d00*/  IMAD.U32 R194, RZ, RZ, UR9 ;  /* 0x00000009ffc27e24 */ /* 0x000fd6000f8e00ff */
[----:B------:R-:W-:Y:S01]  /*43d10*/  @!P3 IADD3 R191, P0, P5, R191, UR12, R24 ;  /* 0x0000000cbfbfbc10 */ /* 0x000fe2000fd1e018 */
[----:B------:R-:W-:-:S03]  /*43d20*/  FMUL R4, R197, UR18 ;  /* 0x00000012c5047c20 */ /* 0x000fc60008400000 */
[----:B------:R-:W-:Y:S02]  /*43d30*/  @!P3 IADD3.X R194, R194, UR11, R30, P0, P5 ;  /* 0x0000000bc2c2bc10 */ /* 0x000fe400087ea41e */
[----:B------:R-:W-:Y:S02]  /*43d40*/  F2FP.SATFINITE.E4M3.F32.PACK_AB_MERGE_C R4, RZ, R4, RZ ;  /* 0x00000004ff04723e */ /* 0x000fe400048070ff */
[----:B0-----:R-:W-:-:S05]  /*43d50*/  @!P4 IADD3 R8, P0, R12, R8, RZ ;  /* 0x000000080c08c210 */ /* 0x001fca0007f1e0ff */
[----:B------:R-:W-:-:S05]  /*43d60*/  @!P4 IMAD.X R9, R19, 0x1, R9, P0 ;  /* 0x000000011309c824 */ /* 0x000fca00000e0609 */
[----:B------:R0:W-:Y:S02]  /*43d70*/  @!P4 STG.E.U8 desc[UR30][R8.64+0x99], R4 ;  /* 0x000099040800c986 */ /* 0x0001e4000c10111e */
[----:B0-----:R-:W-:Y:S02]  /*43d80*/  FMUL R4, R198, UR18 ;  /* 0x00000012c6047c20 */ /* 0x001fe40008400000 */
[----:B------:R-:W2:Y:S01]  /*43d90*/  LDL.LU R198, [R1+0x520] ;  /* 0x0005200001c67983 */ /* 0x000ea20000300800 */
[----:B------:R-:W-:Y:S01]  /*43da0*/  LOP3.LUT R5, R5, 0xfffffffd, RZ, 0xc0, !PT ;  /* 0xfffffffd05057812 */ /* 0x000fe200078ec0ff */
[----:B------:R-:W-:Y:S02]  /*43db0*/  IMAD.U32 R189, RZ, RZ, UR10 ;  /* 0x0000000affbd7e24 */ /* 0x000fe4000f8e00ff */
[----:B------:R-:W-:Y:S01]  /*43dc0*/  IMAD.U32 R196, RZ, RZ, UR9 ;  /* 0x00000009ffc47e24 */ /* 0x000fe2000f8e00ff */
[----:B------:R-:W-:Y:S01]  /*43dd0*/  @P3 LOP3.LUT R5, R5, 0x2, RZ, 0xfc, !PT ;  /* 0x0000000205053812 */ /* 0x000fe200078efcff */
[----:B------:R-:W3:Y:S01]  /*43de0*/  LDL.LU R200, [R1+0x524] ;  /* 0x0005240001c87983 */ /* 0x000ee20000300800 */
[----:B------:R-:W-:-:S13]  /*43df0*/  ISETP.LT.OR P3, PT, R29, 0x59, !P1 ;  /* 0x000000591d00780c */ /* 0x000fda0004f61670 */
[----:B------:R-:W-:-:S04]  /*43e00*/  @!P3 IADD3 R189, P0, P5, R189, UR12, R24 ;  /* 0x0000000cbdbdbc10 */ /* 0x000fc8000fd1e018 */
[----:B------:R-:W-:Y:S02]  /*43e10*/  @!P3 IADD3.X R196, R196, UR11, R30, P0, P5 ;  /* 0x0000000bc4c4bc10 */ /* 0x000fe400087ea41e */
[C---:B------:R-:W-:Y:S02]  /*43e20*/  LOP3.LUT P5, RZ, R7.reuse, 0x100000, RZ, 0xc0, !PT ;  /* 0x0010000007ff7812 */ /* 0x040fe400078ac0ff */
[----:B------:R-:W-:Y:S02]  /*43e30*/  F2FP.SATFINITE.E4M3.F32.PACK_AB_MERGE_C R4, RZ, R4, RZ ;  /* 0x00000004ff04723e */ /* 0x000fe400048070ff */
[----:B------:R-:W-:-:S09]  /*43e40*/  LOP3.LUT P6, RZ, R7, 0x400000, RZ, 0xc0, !PT ;  /* 0x0040000007ff7812 */ /* 0x000fd200078cc0ff */
[----:B------:R0:W-:Y:S02]  /*43e50*/  @!P5 STG.E.U8 desc[UR30][R172.64+0xa0], R4 ;  /* 0x0000a004ac00d986 */ /* 0x0001e4000c10111e */
[----:B0-----:R-:W-:-:S05]  /*43e60*/  FMUL R4, R199, UR18 ;  /* 0x00000012c7047c20 */ /* 0x001fca0008400000 */
[----:B------:R-:W-:-:S05]  /*43e70*/  F2FP.SATFINITE.E4M3.F32.PACK_AB_MERGE_C R4, RZ, R4, RZ ;  /* 0x00000004ff04723e */ /* 0x000fca00048070ff */
[----:B------:R2:W-:Y:S01]  /*43e80*/  @!P6 STG.E.U8 desc[UR30][R160.64+0xa1], R4 ;  /* 0x0000a104a000e986 */ /* 0x0005e2000c10111e */
[----:B------:R-:W-:-:S04]  /*43e90*/  LOP3.LUT R5, R5, 0xffdfffff, RZ, 0xc0, !PT ;  /* 0xffdfffff05057812 */ /* 0x000fc800078ec0ff */
[----:B------:R-:W-:Y:S02]  /*43ea0*/  @P3 LOP3.LUT R5, R5, 0x200000, RZ, 0xfc, !PT ;  /* 0x0020000005053812 */ /* 0x000fe400078efcff */
[----:B------:R-:W-:Y:S01]  /*43eb0*/  ISETP.LT.OR P3, PT, R29, 0x5a, !P1 ;  /* 0x0000005a1d00780c */ /* 0x000fe20004f61670 */
[----:B------:R-:W-:Y:S01]  /*43ec0*/  IMAD.U32 R188, RZ, RZ, UR10 ;  /* 0x0000000affbc7e24 */ /* 0x000fe2000f8e00ff */
[----:B------:R-:W-:Y:S01]  /*43ed0*/  LOP3.LUT R5, R5, 0xfffffff7, RZ, 0xc0, !PT ;  /* 0xfffffff705057812 */ /* 0x000fe200078ec0ff */
[----:B------:R-:W-:Y:S01]  /*43ee0*/  IMAD.U32 R197, RZ, RZ, UR9 ;  /* 0x00000009ffc57e24 */ /* 0x000fe2000f8e00ff */
[----:B------:R-:W-:-:S09]  /*43ef0*/  ISETP.LT.OR P5, PT, R29, 0x61, !P1 ;  /* 0x000000611d00780c */ /* 0x000fd20004fa1670 */
[----:B------:R-:W-:Y:S02]  /*43f00*/  @!P3 IADD3 R188, P0, P4, R188, UR12, R24 ;  /* 0x0000000cbcbcbc10 */ /* 0x000fe4000fc1e018 */
[----:B------:R-:W-:Y:S01]  /*43f10*/  @P3 LOP3.LUT R5, R5, 0x8, RZ, 0xfc, !PT ;  /* 0x0000000805053812 */ /* 0x000fe200078efcff */
[----:B--2---:R-:W-:Y:S02]  /*43f20*/  FMUL R4, R198, UR18 ;  /* 0x00000012c6047c20 */ /* 0x004fe40008400000 */
[----:B------:R-:W2:Y:S01]  /*43f30*/  LDL.LU R198, [R1+0x528] ;  /* 0x0005280001c67983 */ /* 0x000ea20000300800 */
[----:B------:R-:W-:Y:S02]  /*43f40*/  @!P3 IADD3.X R197, R197, UR11, R30, P0, P4 ;  /* 0x0000000bc5c5bc10 */ /* 0x000fe400087e841e */
[----:B------:R-:W-:Y:S01]  /*43f50*/  LOP3.LUT P3, RZ, R0, 0x20000000, RZ, 0xc0, !PT ;  /* 0x2000000000ff7812 */ /* 0x000fe2000786c0ff */
[----:B------:R-:W-:Y:S01]  /*43f60*/  IMAD.U32 R172, RZ, RZ, UR10 ;  /* 0x0000000affac7e24 */ /* 0x000fe2000f8e00ff */
[----:B------:R-:W-:Y:S01]  /*43f70*/  LOP3.LUT R5, R5, 0xffefffff, RZ, 0xc0, !PT ;  /* 0xffefffff05057812 */ /* 0x000fe200078ec0ff */
[----:B------:R-:W-:-:S02]  /*43f80*/  IMAD.U32 R204, RZ, RZ, UR9 ;  /* 0x00000009ffcc7e24 */ /* 0x000fc4000f8e00ff */
[----:B------:R-:W-:Y:S01]  /*43f90*/  IMAD.U32 R208, RZ, RZ, UR10 ;  /* 0x0000000affd07e24 */ /* 0x000fe2000f8e00ff */
[----:B------:R-:W-:Y:S01]  /*43fa0*/  @!P5 IADD3 R172, P0, P4, R172, UR12, R24 ;  /* 0x0000000cacacdc10 */ /* 0x000fe2000fc1e018 */
[----:B------:R-:W-:Y:S01]  /*43fb0*/  IMAD.U32 R211, RZ, RZ, UR9 ;  /* 0x00000009ffd37e24 */ /* 0x000fe2000f8e00ff */
[----:B------:R-:W-:Y:S02]  /*43fc0*/  @P5 LOP3.LUT R5, R5, 0x100000, RZ, 0xfc, !PT ;  /* 0x0010000005055812 */ /* 0x000fe400078efcff */
[----:B------:R-:W-:Y:S01]  /*43fd0*/  LOP3.LUT P2, RZ, R0, 0x80000000, RZ, 0xc0, !PT ;  /* 0x8000000000ff7812 */ /* 0x000fe2000784c0ff */
[----:B------:R-:W-:Y:S01]  /*43fe0*/  IMAD.U32 R209, RZ, RZ, UR10 ;  /* 0x0000000affd17e24 */ /* 0x000fe2000f8e00ff */
[C---:B------:R-:W-:Y:S01]  /*43ff0*/  ISETP.LT.OR P6, PT, R29.reuse, 0x69, !P1 ;  /* 0x000000691d00780c */ /* 0x040fe20004fc1670 */
[----:B------:R-:W0:Y:S01]  /*44000*/  @!P3 LDC.64 R8, c[0x0][0x5c0] ;  /* 0x00017000ff08bb82 */ /* 0x000e220000000a00 */
[----:B------:R-:W-:Y:S01]  /*44010*/  @!P5 IADD3.X R204, R204, UR11, R30, P0, P4 ;  /* 0x0000000bccccdc10 */ /* 0x000fe200087e841e */
[----:B------:R-:W-:Y:S01]  /*44020*/  IMAD.U32 R212, RZ, RZ, UR9 ;  /* 0x00000009ffd47e24 */ /* 0x000fe2000f8e00ff */
[----:B------:R-:W-:Y:S01]  /*44030*/  ISETP.LT.OR P5, PT, R29, 0x62, !P1 ;  /* 0x000000621d00780c */ /* 0x000fe20004fa1670 */
[----:B------:R-:W-:Y:S01]  /*44040*/  IMAD.U32 R167, RZ, RZ, UR10 ;  /* 0x0000000affa77e24 */ /* 0x000fe2000f8e00ff */
[----:B------:R-:W-:Y:S01]  /*44050*/  LOP3.LUT R5, R5, 0xfff7ffff, RZ, 0xc0, !PT ;  /* 0xfff7ffff05057812 */ /* 0x000fe200078ec0ff */
[----:B------:R-:W-:Y:S01]  /*44060*/  IMAD.U32 R207, RZ, RZ, UR9 ;  /* 0x00000009ffcf7e24 */ /* 0x000fe2000f8e00ff */
[----:B------:R-:W-:Y:S01]  /*44070*/  F2FP.SATFINITE.E4M3.F32.PACK_AB_MERGE_C R4, RZ, R4, RZ ;  /* 0x00000004ff04723e */ /* 0x000fe200048070ff */
[----:B------:R-:W4:Y:S08]  /*44080*/  LDL.LU R199, [R1+0x52c] ;  /* 0x00052c0001c77983 */ /* 0x000f300000300800 */
[----:B------:R-:W-:-:S04]  /*44090*/  @!P5 IADD3 R208, P0, P4, R208, UR12, R24 ;  /* 0x0000000cd0d0dc10 */ /* 0x000fc8000fc1e018 */
[----:B------:R-:W-:Y:S02]  /*440a0*/  @!P5 IADD3.X R211, R211, UR11, R30, P0, P4 ;  /* 0x0000000bd3d3dc10 */ /* 0x000fe400087e841e */
[----:B0-----:R-:W-:Y:S02]  /*440b0*/  @!P3 IADD3 R8, P0, R13, R8, RZ ;  /* 0x000000080d08b210 */ /* 0x001fe40007f1e0ff */
[----:B------:R-:W-:-:S03]  /*440c0*/  @P5 LOP3.LUT R5, R5, 0x80000, RZ, 0xfc, !PT ;  /* 0x0008000005055812 */ /* 0x000fc600078efcff */
[----:B------:R-:W-:Y:S01]  /*440d0*/  @!P3 IMAD.X R9, R76, 0x1, R9, P0 ;  /* 0x000000014c09b824 */ /* 0x000fe200000e0609 */
[----:B------:R-:W-:Y:S02]  /*440e0*/  LOP3.LUT R5, R5, 0xfffbffff, RZ, 0xc0, !PT ;  /* 0xfffbffff05057812 */ /* 0x000fe400078ec0ff */
[----:B------:R-:W-:Y:S02]  /*440f0*/  @!P6 IADD3 R209, P4, P5, R209, UR12, R24 ;  /* 0x0000000cd1d1ec10 */ /* 0x000fe4000fd9e018 */
[----:B------:R0:W-:Y:S01]  /*44100*/  @!P3 STG.E.U8 desc[UR30][R8.64+0xa0], R4 ;  /* 0x0000a0040800b986 */ /* 0x0001e2000c10111e */
[----:B------:R-:W-:Y:S02]  /*44110*/  @P6 LOP3.LUT R5, R5, 0x40000, RZ, 0xfc, !PT ;  /* 0x0004000005056812 */ /* 0x000fe400078efcff */
[----:B------:R-:W-:Y:S02]  /*44120*/  @!P6 IADD3.X R212, R212, UR11, R30, P4, P5 ;  /* 0x0000000bd4d4ec10 */ /* 0x000fe4000a7ea41e */
[----:B------:R-:W-:Y:S01]  /*44130*/  ISETP.LT.OR P6, PT, R29, 0x6a, !P1 ;  /* 0x0000006a1d00780c */ /* 0x000fe20004fc1670 */
[----:B0-----:R-:W0:Y:S01]  /*44140*/  @!P2 LDC.64 R8, c[0x0][0x5c0] ;  /* 0x00017000ff08ab82 */ /* 0x001e220000000a00 */
[----:B---3--:R-:W-:-:S11]  /*44150*/  FMUL R4, R200, UR18 ;  /* 0x00000012c8047c20 */ /* 0x008fd60008400000 */
[----:B------:R-:W-:-:S04]  /*44160*/  @!P6 IADD3 R167, P0, P3, R167, UR12, R24 ;  /* 0x0000000ca7a7ec10 */ /* 0x000fc8000fb1e018 */
[----:B------:R-:W-:Y:S02]  /*44170*/  @!P6 IADD3.X R207, R207, UR11, R30, P0, P3 ;  /* 0x0000000bcfcfec10 */ /* 0x000fe400087e641e */
[----:B------:R-:W-:Y:S02]  /*44180*/  F2FP.SATFINITE.E4M3.F32.PACK_AB_MERGE_C R4, RZ, R4, RZ ;  /* 0x00000004ff04723e */ /* 0x000fe400048070ff */
[----:B0-----:R-:W-:-:S05]  /*44190*/  @!P2 IADD3 R8, P0, R22, R8, RZ ;  /* 0x000000081608a210 */ /* 0x001fca0007f1e0ff */
[----:B------:R-:W-:-:S05]  /*441a0*/  @!P2 IMAD.X R9, R77, 0x1, R9, P0 ;  /* 0x000000014d09a824 */ /* 0x000fca00000e0609 */
[----:B------:R2:W-:Y:S02]  /*441b0*/  @!P2 STG.E.U8 desc[UR30][R8.64+0xa1], R4 ;  /* 0x0000a1040800a986 */ /* 0x0005e4000c10111e */
[----:B--2---:R-:W-:Y:S02]  /*441c0*/  FMUL R4, R198, UR18 ;  /* 0x00000012c6047c20 */ /* 0x004fe40008400000 */
[----:B------:R-:W2:Y:S04]  /*441d0*/  LDL.LU R198, [R1+0x530] ;  /* 0x0005300001c67983 */ /* 0x000ea80000300800 */
[----:B------:R-:W3:Y:S01]  /*441e0*/  LDL.LU R214, [R1+0x534] ;  /* 0x0005340001d67983 */ /* 0x000ee20000300800 */
[----:B------:R-:W-:Y:S02]  /*441f0*/  LOP3.LUT P4, RZ, R7, 0x8000000, RZ, 0xc0, !PT ;  /* 0x0800000007ff7812 */ /* 0x000fe4000788c0ff */
[----:B------:R-:W-:Y:S01]  /*44200*/  LOP3.LUT R0, R0, 0xefffffff, RZ, 0xc0, !PT ;  /* 0xefffffff00007812 */ /* 0x000fe200078ec0ff */
[----:B------:R-:W3:Y:S01]  /*44210*/  LDL.LU R200, [R1+0x538] ;  /* 0x0005380001c87983 */ /* 0x000ee20000300800 */
[----:B------:R-:W-:-:S03]  /*44220*/  IMAD.U32 R166, RZ, RZ, UR10 ;  /* 0x0000000affa67e24 */ /* 0x000fc6000f8e00ff */
[----:B------:R-:W3:Y:S06]  /*44230*/  LDL.LU R215, [R1+0x53c] ;  /* 0x00053c0001d77983 */ /* 0x000eec0000300800 */
[----:B------:R-:W-:Y:S02]  /*44240*/  @P4 LOP3.LUT R0, R0, 0x10000000, RZ, 0xfc, !PT ;  /* 0x1000000000004812 */ /* 0x000fe400078efcff */
[----:B------:R-:W-:Y:S01]  /*44250*/  ISETP.LT.OR P4, PT, R29, 0x71, !P1 ;  /* 0x000000711d00780c */ /* 0x000fe20004f81670 */
[----:B------:R-:W-:Y:S01]  /*44260*/  IMAD.U32 R206, RZ, RZ, UR9 ;  /* 0x00000009ffce7e24 */ /* 0x000fe2000f8e00ff */
[----:B------:R-:W-:-:S04]  /*44270*/  LOP3.LUT R5, R5, 0xfffffffb, RZ, 0xc0, !PT ;  /* 0xfffffffb05057812 */ /* 0x000fc800078ec0ff */
[----:B------:R-:W-:-:S07]  /*44280*/  @P6 LOP3.LUT R5, R5, 0x4, RZ, 0xfc, !PT ;  /* 0x0000000405056812 */ /* 0x000fce00078efcff */
[----:B------:R-:W-:-:S04]  /*44290*/  @!P4 IADD3 R166, P0, P3, R166, UR12, R24 ;  /* 0x0000000ca6a6cc10 */ /* 0x000fc8000fb1e018 */
[----:B------:R-:W-:Y:S02]  /*442a0*/  @!P4 IADD3.X R206, R206, UR11, R30, P0, P3 ;  /* 0x0000000bcececc10 */ /* 0x000fe400087e641e */
[----:B------:R-:W-:Y:S02]  /*442b0*/  ISETP.LT.OR P3, PT, R29, 0x72, !P1 ;  /* 0x000000721d00780c */ /* 0x000fe40004f61670 */
[C---:B------:R-:W-:Y:S02]  /*442c0*/  LOP3.LUT P6, RZ, R5.reuse, 0x200, RZ, 0xc0, !PT ;  /* 0x0000020005ff7812 */ /* 0x040fe400078cc0ff */
[----:B------:R-:W-:Y:S01]  /*442d0*/  LOP3.LUT R5, R5, 0xfffdffff, RZ, 0xc0, !PT ;  /* 0xfffdffff05057812 */ /* 0x000fe200078ec0ff */
[----:B------:R-:W-:-:S03]  /*442e0*/  IMAD.U32 R161, RZ, RZ, UR10 ;  /* 0x0000000affa17e24 */ /* 0x000fc6000f8e00ff */
[----:B------:R-:W-:Y:S01]  /*442f0*/  @P4 LOP3.LUT R5, R5, 0x20000, RZ, 0xfc, !PT ;  /* 0x0002000005054812 */ /* 0x000fe200078efcff */
[----:B------:R-:W-:-:S03]  /*44300*/  IMAD.U32 R203, RZ, RZ, UR9 ;  /* 0x00000009ffcb7e24 */ /* 0x000fc6000f8e00ff */
[----:B------:R-:W-:Y:S02]  /*44310*/  LOP3.LUT R5, R5, 0xffffffef, RZ, 0xc0, !PT ;  /* 0xffffffef05057812 */ /* 0x000fe400078ec0ff */
[----:B------:R-:W-:Y:S01]  /*44320*/  @!P3 IADD3 R161, P0, P2, R161, UR12, R24 ;  /* 0x0000000ca1a1bc10 */ /* 0x000fe2000fa1e018 */
[----:B------:R-:W-:Y:S01]  /*44330*/  IMAD.U32 R160, RZ, RZ, UR10 ;  /* 0x0000000affa07e24 */ /* 0x000fe2000f8e00ff */
[----:B------:R-:W-:Y:S01]  /*44340*/  @P3 LOP3.LUT R5, R5, 0x10, RZ, 0xfc, !PT ;  /* 0x0000001005053812 */ /* 0x000fe200078efcff */
[----:B------:R-:W-:Y:S01]  /*44350*/  IMAD.U32 R201, RZ, RZ, UR9 ;  /* 0x00000009ffc97e24 */ /* 0x000fe2000f8e00ff */
[----:B------:R-:W-:Y:S01]  /*44360*/  @!P3 IADD3.X R203, R203, UR11, R30, P0, P2 ;  /* 0x0000000bcbcbbc10 */ /* 0x000fe200087e441e */
[----:B------:R-:W0:Y:S01]  /*44370*/  @!P6 LDC.64 R8, c[0x0][0x5c0] ;  /* 0x00017000ff08eb82 */ /* 0x000e220000000a00 */
[----:B------:R-:W-:Y:S02]  /*44380*/  ISETP.LT.OR P3, PT, R29, 0x79, !P1 ;  /* 0x000000791d00780c */ /* 0x000fe40004f61670 */
[----:B------:R-:W-:-:S02]  /*44390*/  LOP3.LUT P4, RZ, R0, 0x10000000, RZ, 0xc0, !PT ;  /* 0x1000000000ff7812 */ /* 0x000fc4000788c0ff */
[----:B------:R-:W-:Y:S02]  /*443a0*/  LOP3.LUT R5, R5, 0xfffeffff, RZ, 0xc0, !PT ;  /* 0xfffeffff05057812 */ /* 0x000fe400078ec0ff */
[----:B------:R-:W-:-:S07]  /*443b0*/  F2FP.SATFINITE.E4M3.F32.PACK_AB_MERGE_C R4, RZ, R4, RZ ;  /* 0x00000004ff04723e */ /* 0x000fce00048070ff */
[----:B------:R-:W-:Y:S02]  /*443c0*/  @!P3 IADD3 R160, P0, P2, R160, UR12, R24 ;  /* 0x0000000ca0a0bc10 */ /* 0x000fe4000fa1e018 */
[----:B------:R-:W-:Y:S02]  /*443d0*/  @P3 LOP3.LUT R5, R5, 0x10000, RZ, 0xfc, !PT ;  /* 0x0001000005053812 */ /* 0x000fe400078efcff */
[----:B------:R-:W-:Y:S02]  /*443e0*/  @!P3 IADD3.X R201, R201, UR11, R30, P0, P2 ;  /* 0x0000000bc9c9bc10 */ /* 0x000fe400087e441e */
[----:B------:R-:W-:Y:S02]  /*443f0*/  ISETP.LT.OR P3, PT, R29, 0x7a, !P1 ;  /* 0x0000007a1d00780c */ /* 0x000fe40004f61670 */
[----:B------:R-:W-:Y:S01]  /*44400*/  LOP3.LUT P5, RZ, R7, 0x10000000, RZ, 0xc0, !PT ;  /* 0x1000000007ff7812 */ /* 0x000fe200078ac0ff */
[----:B------:R4:W-:Y:S01]  /*44410*/  @!P4 STG.E.U8 desc[UR30][R184.64+0xa8], R4 ;  /* 0x0000a804b800c986 */ /* 0x0009e2000c10111e */
[----:B------:R-:W-:-:S02]  /*44420*/  IMAD.U32 R205, RZ, RZ, UR10 ;  /* 0x0000000affcd7e24 */ /* 0x000fc4000f8e00ff */
[----:B------:R-:W-:Y:S02]  /*44430*/  IMAD.U32 R210, RZ, RZ, UR9 ;  /* 0x00000009ffd27e24 */ /* 0x000fe4000f8e00ff */
[----:B----4-:R-:W-:-:S05]  /*44440*/  FMUL R4, R199, UR18 ;  /* 0x00000012c7047c20 */ /* 0x010fca0008400000 */
[----:B------:R-:W-:Y:S02]  /*44450*/  @!P3 IADD3 R205, P0, P2, R205, UR12, R24 ;  /* 0x0000000ccdcdbc10 */ /* 0x000fe4000fa1e018 */
[----:B------:R-:W-:Y:S02]  /*44460*/  F2FP.SATFINITE.E4M3.F32.PACK_AB_MERGE_C R4, RZ, R4, RZ ;  /* 0x00000004ff04723e */ /* 0x000fe400048070ff */
[----:B------:R-:W-:Y:S02]  /*44470*/  @!P3 IADD3.X R210, R210, UR11, R30, P0, P2 ;  /* 0x0000000bd2d2bc10 */ /* 0x000fe400087e441e */
[----:B0-----:R-:W-:Y:S01]  /*44480*/  @!P6 IADD3 R8, P0, R78, R8, RZ ;  /* 0x000000084e08e210 */ /* 0x001fe20007f1e0ff */
[----:B------:R2:W-:Y:S04]  /*44490*/  @!P5 STG.E.U8 desc[UR30][R154.64+0xa9], R4 ;  /* 0x0000a9049a00d986 */ /* 0x0005e8000c10111e */
[----:B------:R-:W-:Y:S01]  /*444a0*/  @!P6 IMAD.X R9, R79, 0x1, R9, P0 ;  /* 0x000000014f09e824 */ /* 0x000fe200000e0609 */
[----:B------:R-:W-:-:S02]  /*444b0*/  ISETP.LT.OR P5, PT, R29, 0x81, !P1 ;  /* 0x000000811d00780c */ /* 0x000fc40004fa1670 */
[----:B------:R-:W-:Y:S01]  /*444c0*/  LOP3.LUT R5, R5, 0xffff7fff, RZ, 0xc0, !PT ;  /* 0xffff7fff05057812 */ /* 0x000fe200078ec0ff */
[----:B------:R-:W-:-:S03]  /*444d0*/  IMAD.U32 R199, RZ, RZ, UR10 ;  /* 0x0000000affc77e24 */ /* 0x000fc6000f8e00ff */
[----:B------:R-:W-:Y:S01]  /*444e0*/  @P3 LOP3.LUT R5, R5, 0x8000, RZ, 0xfc, !PT ;  /* 0x0000800005053812 */ /* 0x000fe200078efcff */
[----:B------:R-:W-:-:S03]  /*444f0*/  IMAD.U32 R202, RZ, RZ, UR9 ;  /* 0x00000009ffca7e24 */ /* 0x000fc6000f8e00ff */
[----:B------:R-:W-:-:S03]  /*44500*/  LOP3.LUT R5, R5, 0xffffbfff, RZ, 0xc0, !PT ;  /* 0xffffbfff05057812 */ /* 0x000fc600078ec0ff */
[----:B------:R-:W-:Y:S02]  /*44510*/  @!P5 IADD3 R199, P2, P3, R199, UR12, R24 ;  /* 0x0000000cc7c7dc10 */ /* 0x000fe4000fb5e018 */
[----:B------:R-:W-:Y:S02]  /*44520*/  @P5 LOP3.LUT R5, R5, 0x4000, RZ, 0xfc, !PT ;  /* 0x0000400005055812 */ /* 0x000fe400078efcff */
[----:B------:R-:W-:Y:S02]  /*44530*/  LOP3.LUT P4, RZ, R7, 0x80000000, RZ, 0xc0, !PT ;  /* 0x8000000007ff7812 */ /* 0x000fe4000788c0ff */
[----:B------:R-:W-:Y:S02]  /*44540*/  @!P5 IADD3.X R202, R202, UR11, R30, P2, P3 ;  /* 0x0000000bcacadc10 */ /* 0x000fe400097e641e */
[----:B------:R-:W-:Y:S01]  /*44550*/  LOP3.LUT P3, RZ, R5, 0x400, RZ, 0xc0, !PT ;  /* 0x0000040005ff7812 */ /* 0x000fe2000786c0ff */
[----:B--2---:R-:W-:-:S05]  /*44560*/  FMUL R4, R198, UR18 ;  /* 0x00000012c6047c20 */ /* 0x004fca0008400000 */
[----:B------:R-:W-:-:S05]  /*44570*/  F2FP.SATFINITE.E4M3.F32.PACK_AB_MERGE_C R4, RZ, R4, RZ ;  /* 0x00000004ff04723e */ /* 0x000fca00048070ff */
[----:B------:R3:W-:Y:S02]  /*44580*/  @!P6 STG.E.U8 desc[UR30][R8.64+0xa8], R4 ;  /* 0x0000a8040800e986 */ /* 0x0007e4000c10111e */
[----:B---3--:R-:W-:Y:S01]  /*44590*/  FMUL R4, R214, UR18 ;  /* 0x00000012d6047c20 */ /* 0x008fe20008400000 */
[----:B------:R-:W-:Y:S01]  /*445a0*/  LOP3.LUT R0, R0, 0xf7ffffff, RZ, 0xc0, !PT ;  /* 0xf7ffffff00007812 */ /* 0x000fe200078ec0ff */
[----:B------:R-:W2:Y:S01]  /*445b0*/  LDL.LU R214, [R1+0x540] ;  /* 0x0005400001d67983 */ /* 0x000ea20000300800 */
[----:B------:R-:W0:Y:S02]  /*445c0*/  @!P3 LDC.64 R8, c[0x0][0x5c0] ;  /* 0x00017000ff08bb82 */ /* 0x000e240000000a00 */
[----:B------:R-:W-:Y:S01]  /*445d0*/  @P4 LOP3.LUT R0, R0, 0x8000000, RZ, 0xfc, !PT ;  /* 0x0800000000004812 */ /* 0x000fe200078efcff */
[----:B------:R-:W-:Y:S01]  /*445e0*/  IMAD.U32 R78, RZ, RZ, UR10 ;  /* 0x0000000aff4e7e24 */ /* 0x000fe2000f8e00ff */
[----:B------:R-:W-:Y:S01]  /*445f0*/  ISETP.LT.OR P4, PT, R29, 0x82, !P1 ;  /* 0x000000821d00780c */ /* 0x000fe20004f81670 */
[----:B------:R-:W-:Y:S01]  /*44600*/  IMAD.U32 R198, RZ, RZ, UR9 ;  /* 0x00000009ffc67e24 */ /* 0x000fe2000f8e00ff */
[----:B------:R-:W-:Y:S01]  /*44610*/  LOP3.LUT R5, R5, 0xffffdfff, RZ, 0xc0, !PT ;  /* 0xffffdfff05057812 */ /* 0x000fe200078ec0ff */
[----:B------:R-:W-:-:S02]  /*44620*/  IMAD.U32 R77, RZ, RZ, UR10 ;  /* 0x0000000aff4d7e24 */ /* 0x000fc4000f8e00ff */
[----:B------:R-:W-:Y:S01]  /*44630*/  IMAD.U32 R185, RZ, RZ, UR9 ;  /* 0x00000009ffb97e24 */ /* 0x000fe2000f8e00ff */
[----:B------:R-:W-:Y:S01]  /*44640*/  F2FP.SATFINITE.E4M3.F32.PACK_AB_MERGE_C R4, RZ, R4, RZ ;  /* 0x00000004ff04723e */ /* 0x000fe200048070ff */
[----:B------:R-:W3:Y:S06]  /*44650*/  LDL.LU R216, [R1+0x544] ;  /* 0x0005440001d87983 */ /* 0x000eec0000300800 */
[----:B------:R-:W-:Y:S02]  /*44660*/  @!P4 IADD3 R78, P0, P2, R78, UR12, R24 ;  /* 0x0000000c4e4ecc10 */ /* 0x000fe4000fa1e018 */
[----:B------:R-:W-:-:S02]  /*44670*/  @P4 LOP3.LUT R5, R5, 0x2000, RZ, 0xfc, !PT ;  /* 0x0000200005054812 */ /* 0x000fc400078efcff */
[----:B------:R-:W-:Y:S02]  /*44680*/  @!P4 IADD3.X R198, R198, UR11, R30, P0, P2 ;  /* 0x0000000bc6c6cc10 */ /* 0x000fe400087e441e */
[----:B------:R-:W-:Y:S02]  /*44690*/  ISETP.LT.OR P4, PT, R29, 0x89, !P1 ;  /* 0x000000891d00780c */ /* 0x000fe40004f81670 */
[----:B0-----:R-:W-:Y:S02]  /*446a0*/  @!P3 IADD3 R8, P0, R86, R8, RZ ;  /* 0x000000085608b210 */ /* 0x001fe40007f1e0ff */
[----:B------:R-:W-:-:S03]  /*446b0*/  LOP3.LUT R5, R5, 0xffffefff, RZ, 0xc0, !PT ;  /* 0xffffefff05057812 */ /* 0x000fc600078ec0ff */
[----:B------:R-:W-:-:S06]  /*446c0*/  @!P3 IMAD.X R9, R87, 0x1, R9, P0 ;  /* 0x000000015709b824 */ /* 0x000fcc00000e0609 */
[----:B------:R-:W-:Y:S02]  /*446d0*/  @!P4 IADD3 R77, P0, P2, R77, UR12, R24 ;  /* 0x0000000c4d4dcc10 */ /* 0x000fe4000fa1e018 */
[----:B------:R-:W-:Y:S02]  /*446e0*/  @P4 LOP3.LUT R5, R5, 0x1000, RZ, 0xfc, !PT ;  /* 0x0000100005054812 */ /* 0x000fe400078efcff */
[----:B------:R-:W-:Y:S02]  /*446f0*/  @!P4 IADD3.X R185, R185, UR11, R30, P0, P2 ;  /* 0x0000000bb9b9cc10 */ /* 0x000fe400087e441e */
[----:B------:R-:W-:Y:S01]  /*44700*/  LOP3.LUT P4, RZ, R0, 0x8000000, RZ, 0xc0, !PT ;  /* 0x0800000000ff7812 */ /* 0x000fe2000788c0ff */
[----:B------:R0:W-:Y:S02]  /*44710*/  @!P3 STG.E.U8 desc[UR30][R8.64+0xa9], R4 ;  /* 0x0000a9040800b986 */ /* 0x0001e4000c10111e */
[----:B0-----:R-:W-:-:S05]  /*44720*/  FMUL R4, R200, UR18 ;  /* 0x00000012c8047c20 */ /* 0x001fca0008400000 */
[----:B------:R-:W-:-:S05]  /*44730*/  F2FP.SATFINITE.E4M3.F32.PACK_AB_MERGE_C R4, RZ, R4, RZ ;  /* 0x00000004ff04723e */ /* 0x000fca00048070ff */
[----:B------:R0:W-:Y:S02]  /*44740*/  @!P4 STG.E.U8 desc[UR30][R164.64+0xb0], R4 ;  /* 0x0000b004a400c986 */ /* 0x0001e4000c10111e */
[----:B0-----:R-:W-:Y:S02]  /*44750*/  FMUL R4, R215, UR18 ;  /* 0x00000012d7047c20 */ /* 0x001fe40008400000 */
[----:B------:R-:W4:Y:S01]  /*44760*/  LDL.LU R215, [R1+0x548] ;  /* 0x0005480001d77983 */ /* 0x000f220000300800 */
[----:B------:R-:W-:Y:S02]  /*44770*/  LOP3.LUT P5, RZ, R0, 0x2, RZ, 0xc0, !PT ;  /* 0x0000000200ff7812 */ /* 0x000fe400078ac0ff */
[----:B------:R-:W-:-:S11]  /*44780*/  F2FP.SATFINITE.E4M3.F32.PACK_AB_MERGE_C R4, RZ, R4, RZ ;  /* 0x00000004ff04723e */ /* 0x000fd600048070ff */
[----:B------:R2:W-:Y:S01]  /*44790*/  @!P5 STG.E.U8 desc[UR30][R152.64+0xb1], R4 ;  /* 0x0000b1049800d986 */ /* 0x0005e2000c10111e */
[----:B------:R-:W-:Y:S01]  /*447a0*/  ISETP.LT.OR P3, PT, R29, 0x8a, !P1 ;  /* 0x0000008a1d00780c */ /* 0x000fe20004f61670 */
[----:B------:R-:W-:Y:S01]  /*447b0*/  IMAD.U32 R76, RZ, RZ, UR10 ;  /* 0x0000000aff4c7e24 */ /* 0x000fe2000f8e00ff */
[----:B------:R-:W-:Y:S01]  /*447c0*/  LOP3.LUT R5, R5, 0xfffff7ff, RZ, 0xc0, !PT ;  /* 0xfffff7ff05057812 */ /* 0x000fe200078ec0ff */
[----:B------:R-:W-:-:S10]  /*447d0*/  IMAD.U32 R173, RZ, RZ, UR9 ;  /* 0x00000009ffad7e24 */ /* 0x000fd4000f8e00ff */
[----:B------:R-:W-:Y:S02]  /*447e0*/  @!P3 IADD3 R76, P0, P2, R76, UR12, R24 ;  /* 0x0000000c4c4cbc10 */ /* 0x000fe4000fa1e018 */
[----:B------:R-:W-:Y:S02]  /*447f0*/  @P3 LOP3.LUT R5, R5, 0x800, RZ, 0xfc, !PT ;  /* 0x0000080005053812 */ /* 0x000fe400078efcff */
[----:B------:R-:W-:Y:S02]  /*44800*/  @!P3 IADD3.X R173, R173, UR11, R30, P0, P2 ;  /* 0x0000000badadbc10 */ /* 0x000fe400087e441e */
[----:B------:R-:W-:Y:S02]  /*44810*/  ISETP.LT.OR P3, PT, R29, 0x91, !P1 ;  /* 0x000000911d00780c */ /* 0x000fe40004f61670 */
[----:B------:R-:W-:Y:S01]  /*44820*/  LOP3.LUT P6, RZ, R6, 0x1, RZ, 0xc0, !PT ;  /* 0x0000000106ff7812 */ /* 0x000fe200078cc0ff */
[----:B------:R-:W-:Y:S01]  /*44830*/  IMAD.U32 R71, RZ, RZ, UR10 ;  /* 0x0000000aff477e24 */ /* 0x000fe2000f8e00ff */
[C---:B------:R-:W-:Y:S01]  /*44840*/  LOP3.LUT P4, RZ, R5.reuse, 0x1, RZ, 0xc0, !PT ;  /* 0x0000000105ff7812 */ /* 0x040fe2000788c0ff */
[----:B------:R-:W-:Y:S01]  /*44850*/  IMAD.U32 R164, RZ, RZ, UR9 ;  /* 0x00000009ffa47e24 */ /* 0x000fe2000f8e00ff */
[----:B------:R-:W-:-:S02]  /*44860*/  LOP3.LUT R5, R5, 0xfffffbff, RZ, 0xc0, !PT ;  /* 0xfffffbff05057812 */ /* 0x000fc400078ec0ff */
[----:B------:R-:W-:-:S05]  /*44870*/  LOP3.LUT R0, R0, 0xfbffffff, RZ, 0xc0, !PT ;  /* 0xfbffffff00007812 */ /* 0x000fca00078ec0ff */
[----:B------:R-:W-:Y:S02]  /*44880*/  @!P3 IADD3 R71, P0, P2, R71, UR12, R24 ;  /* 0x0000000c4747bc10 */ /* 0x000fe4000fa1e018 */
[----:B------:R-:W-:Y:S01]  /*44890*/  @P3 LOP3.LUT R5, R5, 0x400, RZ, 0xfc, !PT ;  /* 0x0000040005053812 */ /* 0x000fe200078efcff */
[----:B------:R-:W0:Y:S01]  /*448a0*/  @!P6 LDC.64 R8, c[0x0][0x5c0] ;  /* 0x00017000ff08eb82 */ /* 0x000e220000000a00 */
[----:B------:R-:W-:Y:S02]  /*448b0*/  @!P3 IADD3.X R164, R164, UR11, R30, P0, P2 ;  /* 0x0000000ba4a4bc10 */ /* 0x000fe400087e441e */
[C---:B------:R-:W-:Y:S02]  /*448c0*/  ISETP.LT.OR P3, PT, R29.reuse, 0x92, !P1 ;  /* 0x000000921d00780c */ /* 0x040fe40004f61670 */
[----:B------:R-:W-:Y:S02]  /*448d0*/  @P4 LOP3.LUT R0, R0, 0x4000000, RZ, 0xfc, !PT ;  /* 0x0400000000004812 */ /* 0x000fe400078efcff */
[----:B------:R-:W-:Y:S01]  /*448e0*/  ISETP.LT.OR P4, PT, R29, 0x99, !P1 ;  /* 0x000000991d00780c */ /* 0x000fe20004f81670 */
[----:B------:R-:W-:Y:S01]  /*448f0*/  IMAD.U32 R184, RZ, RZ, UR10 ;  /* 0x0000000affb87e24 */ /* 0x000fe2000f8e00ff */
[----:B------:R-:W-:Y:S01]  /*44900*/  LOP3.LUT R5, R5, 0xfffffdff, RZ, 0xc0, !PT ;  /* 0xfffffdff05057812 */ /* 0x000fe200078ec0ff */
[----:B--2---:R-:W-:-:S02]  /*44910*/  FMUL R4, R214, UR18 ;  /* 0x00000012d6047c20 */ /* 0x004fc40008400000 */
[----:B------:R-:W2:Y:S01]  /*44920*/  LDL.LU R214, [R1+0x54c] ;  /* 0x00054c0001d67983 */ /* 0x000ea20000300800 */
[----:B------:R-:W-:-:S03]  /*44930*/  IMAD.U32 R200, RZ, RZ, UR9 ;  /* 0x00000009ffc87e24 */ /* 0x000fc6000f8e00ff */
[----:B------:R-:W-:Y:S01]  /*44940*/  @!P3 IADD3 R184, P0, P2, R184, UR12, R24 ;  /* 0x0000000cb8b8bc10 */ /* 0x000fe2000fa1e018 */
[----:B------:R-:W-:Y:S01]  /*44950*/  IMAD.U32 R154, RZ, RZ, UR10 ;  /* 0x0000000aff9a7e24 */ /* 0x000fe2000f8e00ff */
[----:B------:R-:W-:Y:S01]  /*44960*/  @P3 LOP3.LUT R5, R5, 0x200, RZ, 0xfc, !PT ;  /* 0x0000020005053812 */ /* 0x000fe200078efcff */
[----:B------:R-:W-:Y:S01]  /*44970*/  IMAD.U32 R165, RZ, RZ, UR9 ;  /* 0x00000009ffa57e24 */ /* 0x000fe2000f8e00ff */
[----:B------:R-:W-:Y:S02]  /*44980*/  @!P3 IADD3.X R200, R200, UR11, R30, P0, P2 ;  /* 0x0000000bc8c8bc10 */ /* 0x000fe400087e441e */
        /* <DEDUP_REMOVED lines=14> */
[----:B---3--:R-:W-:-:S03]  /*44a70*/  FMUL R4, R216, UR18 ;  /* 0x00000012d8047c20 */ /* 0x008fc60008400000 */
[----:B------:R-:W-:Y:S02]  /*44a80*/  @!P3 IADD3.X R95, R95, UR11, R30, P0, P2 ;  /* 0x0000000b5f5fbc10 */ /* 0x000fe400087e441e */
[----:B------:R-:W-:Y:S02]  /*44a90*/  F2FP.SATFINITE.E4M3.F32.PACK_AB_MERGE_C R4, RZ, R4, RZ ;  /* 0x00000004ff04723e */ /* 0x000fe400048070ff */
[----:B0-----:R-:W-:-:S05]  /*44aa0*/  @!P4 IADD3 R8, P0, R23, R8, RZ ;  /* 0x000000081708c210 */ /* 0x001fca0007f1e0ff */
[----:B------:R-:W-:-:S05]  /*44ab0*/  @!P4 IMAD.X R9, R31, 0x1, R9, P0 ;  /* 0x000000011f09c824 */ /* 0x000fca00000e0609 */
[----:B------:R4:W-:Y:S02]  /*44ac0*/  @!P4 STG.E.U8 desc[UR30][R8.64+0xb1], R4 ;  /* 0x0000b1040800c986 */ /* 0x0009e4000c10111e */
[----:B----4-:R-:W-:Y:S02]  /*44ad0*/  FMUL R4, R215, UR18 ;  /* 0x00000012d7047c20 */ /* 0x010fe40008400000 */
[----:B------:R-:W3:Y:S01]  /*44ae0*/  LDL.LU R215, [R1+0x550] ;  /* 0x0005500001d77983 */ /* 0x000ee20000300800 */
[----:B------:R-:W-:Y:S02]  /*44af0*/  LOP3.LUT P5, RZ, R0, 0x40, RZ, 0xc0, !PT ;  /* 0x0000004000ff7812 */ /* 0x000fe400078ac0ff */
[----:B------:R-:W-:-:S11]  /*44b00*/  F2FP.SATFINITE.E4M3.F32.PACK_AB_MERGE_C R4, RZ, R4, RZ ;  /* 0x00000004ff04723e */ /* 0x000fd600048070ff */
[----:B------:R2:W-:Y:S02]  /*44b10*/  @!P5 STG.E.U8 desc[UR30][R178.64+0xb8], R4 ;  /* 0x0000b804b200d986 */ /* 0x0005e4000c10111e */
[----:B--2---:R-:W-:Y:S02]  /*44b20*/  FMUL R4, R214, UR18 ;  /* 0x00000012d6047c20 */ /* 0x004fe40008400000 */
[----:B------:R-:W2:Y:S04]  /*44b30*/  LDL.LU R214, [R1+0x554] ;  /* 0x0005540001d67983 */ /* 0x000ea80000300800 */
[----:B------:R-:W4:Y:S04]  /*44b40*/  LDL.LU R218, [R1+0x558] ;  /* 0x0005580001da7983 */ /* 0x000f280000300800 */
[----:B------:R-:W4:Y:S01]  /*44b50*/  LDL.LU R217, [R1+0x55c] ;  /* 0x00055c0001d97983 */ /* 0x000f220000300800 */
[----:B------:R-:W-:-:S02]  /*44b60*/  LOP3.LUT R5, R5, 0xffffff7f, RZ, 0xc0, !PT ;  /* 0xffffff7f05057812 */ /* 0x000fc400078ec0ff */
[----:B------:R-:W-:Y:S01]  /*44b70*/  LOP3.LUT P6, RZ, R0, 0x80, RZ, 0xc0, !PT ;  /* 0x0000008000ff7812 */ /* 0x000fe200078cc0ff */
[----:B------:R-:W4:Y:S01]  /*44b80*/  LDL.LU R216, [R1+0x560] ;  /* 0x0005600001d87983 */ /* 0x000f220000300800 */
[----:B------:R-:W-:Y:S02]  /*44b90*/  @P3 LOP3.LUT R5, R5, 0x80, RZ, 0xfc, !PT ;  /* 0x0000008005053812 */ /* 0x000fe400078efcff */
[----:B------:R-:W-:Y:S02]  /*44ba0*/  ISETP.LT.OR P3, PT, R29, 0xa1, !P1 ;  /* 0x000000a11d00780c */ /* 0x000fe40004f61670 */
[----:B------:R-:W-:Y:S01]  /*44bb0*/  F2FP.SATFINITE.E4M3.F32.PACK_AB_MERGE_C R4, RZ, R4, RZ ;  /* 0x00000004ff04723e */ /* 0x000fe200048070ff */
[----:B------:R-:W-:Y:S01]  /*44bc0*/  IMAD.U32 R31, RZ, RZ, UR10 ;  /* 0x0000000aff1f7e24 */ /* 0x000fe2000f8e00ff */
[----:B------:R-:W-:Y:S01]  /*44bd0*/  LOP3.LUT R5, R5, 0xffffffbf, RZ, 0xc0, !PT ;  /* 0xffffffbf05057812 */ /* 0x000fe200078ec0ff */
[----:B------:R-:W-:-:S04]  /*44be0*/  IMAD.U32 R94, RZ, RZ, UR9 ;  /* 0x00000009ff5e7e24 */ /* 0x000fc8000f8e00ff */
[----:B------:R3:W-:Y:S04]  /*44bf0*/  @!P6 STG.E.U8 desc[UR30][R162.64+0xb9], R4 ;  /* 0x0000b904a200e986 */ /* 0x0007e8000c10111e */
[----:B------:R-:W-:Y:S02]  /*44c00*/  @!P3 IADD3 R31, P0, P2, R31, UR12, R24 ;  /* 0x0000000c1f1fbc10 */ /* 0x000fe4000fa1e018 */
[----:B------:R-:W-:Y:S02]  /*44c10*/  @P3 LOP3.LUT R5, R5, 0x40, RZ, 0xfc, !PT ;  /* 0x0000004005053812 */ /* 0x000fe400078efcff */
[----:B------:R-:W-:Y:S02]  /*44c20*/  @!P3 IADD3.X R94, R94, UR11, R30, P0, P2 ;  /* 0x0000000b5e5ebc10 */ /* 0x000fe400087e441e */
[----:B------:R-:W-:-:S02]  /*44c30*/  ISETP.LT.OR P3, PT, R29, 0xa2, !P1 ;  /* 0x000000a21d00780c */ /* 0x000fc40004f61670 */
[----:B------:R-:W-:Y:S01]  /*44c40*/  ISETP.LT.OR P5, PT, R29, 0xa9, !P1 ;  /* 0x000000a91d00780c */ /* 0x000fe20004fa1670 */
[----:B------:R-:W-:Y:S02]  /*44c50*/  IMAD.U32 R23, RZ, RZ, UR10 ;  /* 0x0000000aff177e24 */ /* 0x000fe4000f8e00ff */
[----:B------:R-:W-:Y:S02]  /*44c60*/  IMAD.U32 R87, RZ, RZ, UR9 ;  /* 0x00000009ff577e24 */ /* 0x000fe4000f8e00ff */
[----:B------:R-:W-:Y:S01]  /*44c70*/  IMAD.U32 R22, RZ, RZ, UR10 ;  /* 0x0000000aff167e24 */ /* 0x000fe2000f8e00ff */
[----:B------:R-:W-:Y:S01]  /*44c80*/  LOP3.LUT R0, R0, 0xffffdfff, RZ, 0xc0, !PT ;  /* 0xffffdfff00007812 */ /* 0x000fe200078ec0ff */
[----:B------:R-:W-:-:S04]  /*44c90*/  IMAD.U32 R86, RZ, RZ, UR9 ;  /* 0x00000009ff567e24 */ /* 0x000fc8000f8e00ff */
[----:B------:R-:W-:-:S04]  /*44ca0*/  @!P3 IADD3 R23, P0, P2, R23, UR12, R24 ;  /* 0x0000000c1717bc10 */ /* 0x000fc8000fa1e018 */
[----:B------:R-:W-:Y:S02]  /*44cb0*/  @!P3 IADD3.X R87, R87, UR11, R30, P0, P2 ;  /* 0x0000000b5757bc10 */ /* 0x000fe400087e441e */
[----:B------:R-:W-:Y:S02]  /*44cc0*/  @!P5 IADD3 R22, P0, P2, R22, UR12, R24 ;  /* 0x0000000c1616dc10 */ /* 0x000fe4000fa1e018 */
[----:B------:R-:W-:Y:S01]  /*44cd0*/  @P5 LOP3.LUT R0, R0, 0x2000, RZ, 0xfc, !PT ;  /* 0x0000200000005812 */ /* 0x000fe200078efcff */
[----:B---3--:R-:W-:Y:S02]  /*44ce0*/  FMUL R4, R215, UR18 ;  /* 0x00000012d7047c20 */ /* 0x008fe40008400000 */
[----:B------:R-:W3:Y:S01]  /*44cf0*/  LDL.LU R215, [R1+0x564] ;  /* 0x0005640001d77983 */ /* 0x000ee20000300800 */
[----:B------:R-:W-:Y:S02]  /*44d00*/  @!P5 IADD3.X R86, R86, UR11, R30, P0, P2 ;  /* 0x0000000b5656dc10 */ /* 0x000fe400087e441e */
[----:B------:R-:W-:Y:S01]  /*44d10*/  LOP3.LUT P5, RZ, R6, 0x200, RZ, 0xc0, !PT ;  /* 0x0000020006ff7812 */ /* 0x000fe200078ac0ff */
[----:B------:R-:W-:Y:S01]  /*44d20*/  IMAD.U32 R153, RZ, RZ, UR10 ;  /* 0x0000000aff997e24 */ /* 0x000fe2000f8e00ff */
[----:B------:R-:W-:Y:S01]  /*44d30*/  ISETP.LT.OR P4, PT, R29, 0xaa, !P1 ;  /* 0x000000aa1d00780c */ /* 0x000fe20004f81670 */
[----:B------:R-:W-:Y:S01]  /*44d40*/  IMAD.U32 R155, RZ, RZ, UR9 ;  /* 0x00000009ff9b7e24 */ /* 0x000fe2000f8e00ff */
[----:B------:R-:W3:Y:S09]  /*44d50*/  LDL.LU R219, [R1+0x568] ;  /* 0x0005680001db7983 */ /* 0x000ef20000300800 */
[----:B------:R-:W0:Y:S02]  /*44d60*/  @!P5 LDC.64 R8, c[0x0][0x5c0] ;  /* 0x00017000ff08db82 */ /* 0x000e240000000a00 */
[----:B------:R-:W-:-:S04]  /*44d70*/  @!P4 IADD3 R153, P0, P2, R153, UR12, R24 ;  /* 0x0000000c9999cc10 */ /* 0x000fc8000fa1e018 */
[----:B------:R-:W-:Y:S02]  /*44d80*/  @!P4 IADD3.X R155, R155, UR11, R30, P0, P2 ;  /* 0x0000000b9b9bcc10 */ /* 0x000fe400087e441e */
[----:B------:R-:W-:Y:S02]  /*44d90*/  F2FP.SATFINITE.E4M3.F32.PACK_AB_MERGE_C R4, RZ, R4, RZ ;  /* 0x00000004ff04723e */ /* 0x000fe400048070ff */
[----:B0-----:R-:W-:-:S05]  /*44da0*/  @!P5 IADD3 R8, P0, R36, R8, RZ ;  /* 0x000000082408d210 */ /* 0x001fca0007f1e0ff */
[----:B------:R-:W-:-:S05]  /*44db0*/  @!P5 IMAD.X R9, R98, 0x1, R9, P0 ;  /* 0x000000016209d824 */ /* 0x000fca00000e0609 */
[----:B------:R0:W-:Y:S01]  /*44dc0*/  @!P5 STG.E.U8 desc[UR30][R8.64+0xb8], R4 ;  /* 0x0000b8040800d986 */ /* 0x0001e2000c10111e */
[----:B------:R-:W-:-:S04]  /*44dd0*/  LOP3.LUT R0, R0, 0xffffbfff, RZ, 0xc0, !PT ;  /* 0xffffbfff00007812 */ /* 0x000fc800078ec0ff */
[----:B------:R-:W-:Y:S02]  /*44de0*/  @P4 LOP3.LUT R0, R0, 0x4000, RZ, 0xfc, !PT ;  /* 0x0000400000004812 */ /* 0x000fe400078efcff */
[----:B------:R-:W-:Y:S02]  /*44df0*/  LOP3.LUT P4, RZ, R6, 0x800, RZ, 0xc0, !PT ;  /* 0x0000080006ff7812 */ /* 0x000fe4000788c0ff */
[----:B------:R-:W-:-:S04]  /*44e00*/  LOP3.LUT R5, R5, 0xffffffdf, RZ, 0xc0, !PT ;  /* 0xffffffdf05057812 */ /* 0x000fc800078ec0ff */
[----:B------:R-:W-:Y:S02]  /*44e10*/  @P3 LOP3.LUT R5, R5, 0x20, RZ, 0xfc, !PT ;  /* 0x0000002005053812 */ /* 0x000fe400078efcff */
[----:B------:R-:W-:-:S05]  /*44e20*/  ISETP.LT.OR P3, PT, R29, 0xb1, !P1 ;  /* 0x000000b11d00780c */ /* 0x000fca0004f61670 */
[----:B0-----:R-:W0:Y:S01]  /*44e30*/  @!P4 LDC.64 R8, c[0x0][0x5c0] ;  /* 0x00017000ff08cb82 */ /* 0x001e220000000a00 */
[----:B------:R-:W-:Y:S01]  /*44e40*/  ISETP.LT.OR P0, PT, R29, 0xb2, !P1 ;  /* 0x000000b21d00780c */ /* 0x000fe20004f01670 */
[----:B------:R-:W-:Y:S02]  /*44e50*/  IMAD.U32 R79, RZ, RZ, UR10 ;  /* 0x0000000aff4f7e24 */ /* 0x000fe4000f8e00ff */
[----:B------:R-:W-:Y:S01]  /*44e60*/  IMAD.U32 R152, RZ, RZ, UR9 ;  /* 0x00000009ff987e24 */ /* 0x000fe2000f8e00ff */
[----:B------:R-:W-:Y:S01]  /*44e70*/  LOP3.LUT R0, R0, 0xffffefff, RZ, 0xc0, !PT ;  /* 0xffffefff00007812 */ /* 0x000fe200078ec0ff */
[----:B------:R-:W-:Y:S02]  /*44e80*/  IMAD.U32 R36, RZ, RZ, UR10 ;  /* 0x0000000aff247e24 */ /* 0x000fe4000f8e00ff */
[----:B------:R-:W-:Y:S01]  /*44e90*/  @!P3 IADD3 R79, P2, P6, R79, UR12, R24 ;  /* 0x0000000c4f4fbc10 */ /* 0x000fe2000fe5e018 */
[----:B--2---:R-:W-:Y:S02]  /*44ea0*/  FMUL R4, R214, UR18 ;  /* 0x00000012d6047c20 */ /* 0x004fe40008400000 */
[----:B------:R-:W2:Y:S01]  /*44eb0*/  LDL.LU R214, [R1+0x56c] ;  /* 0x00056c0001d67983 */ /* 0x000ea20000300800 */
[----:B------:R-:W-:Y:S01]  /*44ec0*/  @!P3 IADD3.X R152, R152, UR11, R30, P2, P6 ;  /* 0x0000000b9898bc10 */ /* 0x000fe200097ec41e */
[----:B------:R-:W-:Y:S01]  /*44ed0*/  IMAD.U32 R98, RZ, RZ, UR9 ;  /* 0x00000009ff627e24 */ /* 0x000fe2000f8e00ff */
[----:B------:R-:W-:-:S02]  /*44ee0*/  @P3 LOP3.LUT R0, R0, 0x1000, RZ, 0xfc, !PT ;  /* 0x0000100000003812 */ /* 0x000fc400078efcff */
[----:B------:R-:W-:Y:S02]  /*44ef0*/  @!P0 IADD3 R36, P2, P6, R36, UR12, R24 ;  /* 0x0000000c24248c10 */ /* 0x000fe4000fe5e018 */
[----:B------:R-:W-:Y:S02]  /*44f00*/  LOP3.LUT P5, RZ, R0, 0x200, RZ, 0xc0, !PT ;  /* 0x0000020000ff7812 */ /* 0x000fe400078ac0ff */
[----:B------:R-:W-:Y:S02]  /*44f10*/  @!P0 IADD3.X R98, R98, UR11, R30, P2, P6 ;  /* 0x0000000b62628c10 */ /* 0x000fe400097ec41e */
[----:B0-----:R-:W-:Y:S02]  /*44f20*/  @!P4 IADD3 R8, P2, R37, R8, RZ ;  /* 0x000000082508c210 */ /* 0x001fe40007f5e0ff */
[----:B------:R-:W-:-:S03]  /*44f30*/  LOP3.LUT R0, R0, 0xfdffffff, RZ, 0xc0, !PT ;  /* 0xfdffffff00007812 */ /* 0x000fc600078ec0ff */
[----:B------:R-:W-:Y:S01]  /*44f40*/  @!P4 IMAD.X R9, R99, 0x1, R9, P2 ;  /* 0x000000016309c824 */ /* 0x000fe200010e0609 */
[----:B------:R-:W-:Y:S01]  /*44f50*/  ISETP.LT.OR P2, PT, R29, 0xb9, !P1 ;  /* 0x000000b91d00780c */ /* 0x000fe20004f41670 */
[----:B------:R-:W-:Y:S02]  /*44f60*/  IMAD.U32 R19, RZ, RZ, UR10 ;  /* 0x0000000aff137e24 */ /* 0x000fe4000f8e00ff */
[----:B------:R-:W-:Y:S01]  /*44f70*/  @P5 LOP3.LUT R0, R0, 0x2000000, RZ, 0xfc, !PT ;  /* 0x0200000000005812 */ /* 0x000fe200078efcff */
[----:B------:R-:W-:Y:S01]  /*44f80*/  IMAD.U32 R13, RZ, RZ, UR9 ;  /* 0x00000009ff0d7e24 */ /* 0x000fe2000f8e00ff */
[----:B------:R-:W-:Y:S02]  /*44f90*/  F2FP.SATFINITE.E4M3.F32.PACK_AB_MERGE_C R4, RZ, R4, RZ ;  /* 0x00000004ff04723e */ /* 0x000fe400048070ff */
[----:B------:R-:W-:-:S04]  /*44fa0*/  LOP3.LUT R0, R0, 0xffff7fff, RZ, 0xc0, !PT ;  /* 0xffff7fff00007812 */ /* 0x000fc800078ec0ff */
[----:B------:R-:W-:Y:S02]  /*44fb0*/  @P0 LOP3.LUT R0, R0, 0x8000, RZ, 0xfc, !PT ;  /* 0x0000800000000812 */ /* 0x000fe400078efcff */
[----:B------:R-:W-:Y:S01]  /*44fc0*/  @!P2 IADD3 R19, P5, P6, R19, UR12, R24 ;  /* 0x0000000c1313ac10 */ /* 0x000fe2000febe018 */
[----:B------:R4:W-:Y:S03]  /*44fd0*/  @!P4 STG.E.U8 desc[UR30][R8.64+0xb9], R4 ;  /* 0x0000b9040800c986 */ /* 0x0009e6000c10111e */
[----:B------:R-:W-:Y:S02]  /*44fe0*/  @!P2 IADD3.X R13, R13, UR11, R30, P5, P6 ;  /* 0x0000000b0d0dac10 */ /* 0x000fe4000afec41e */
[C---:B------:R-:W-:Y:S02]  /*44ff0*/  LOP3.LUT P5, RZ, R0.reuse, 0x2000000, RZ, 0xc0, !PT ;  /* 0x0200000000ff7812 */ /* 0x040fe400078ac0ff */
[----:B------:R-:W-:Y:S01]  /*45000*/  LOP3.LUT R0, R0, 0xfffeffff, RZ, 0xc0, !PT ;  /* 0xfffeffff00007812 */ /* 0x000fe200078ec0ff */
[----:B----4-:R-:W-:-:S02]  /*45010*/  FMUL R4, R218, UR18 ;  /* 0x00000012da047c20 */ /* 0x010fc40008400000 */
[----:B------:R-:W4:Y:S01]  /*45020*/  LDL.LU R218, [R1+0x570] ;  /* 0x0005700001da7983 */ /* 0x000f220000300800 */
[----:B------:R-:W-:Y:S02]  /*45030*/  @P2 LOP3.LUT R0, R0, 0x10000, RZ, 0xfc, !PT ;  /* 0x0001000000002812 */ /* 0x000fe400078efcff */
[----:B------:R-:W-:Y:S02]  /*45040*/  LOP3.LUT P0, RZ, R6, 0x2000, RZ, 0xc0, !PT ;  /* 0x0000200006ff7812 */ /* 0x000fe4000780c0ff */
[----:B------:R-:W-:Y:S02]  /*45050*/  LOP3.LUT P2, RZ, R0, 0x400, RZ, 0xc0, !PT ;  /* 0x0000040000ff7812 */ /* 0x000fe4000784c0ff */
[----:B------:R-:W-:Y:S02]  /*45060*/  F2FP.SATFINITE.E4M3.F32.PACK_AB_MERGE_C R4, RZ, R4, RZ ;  /* 0x00000004ff04723e */ /* 0x000fe400048070ff */
[----:B------:R-:W-:-:S07]  /*45070*/  ISETP.LT.OR P1, PT, R29, 0xba, !P1 ;  /* 0x000000ba1d00780c */ /* 0x000fce0004f21670 */
[----:B------:R-:W0:Y:S02]  /*45080*/  @!P0 LDC.64 R8, c[0x0][0x5c0] ;  /* 0x00017000ff088b82 */ /* 0x000e240000000a00 */
[----:B------:R1:W-:Y:S02]  /*45090*/  @!P2 STG.E.U8 desc[UR30][R176.64], R4 ;  /* 0x00000004b000a986 */ /* 0x0003e4000c10111e */
[----:B-1----:R-:W-:Y:S02]  /*450a0*/  FMUL R4, R217, UR18 ;  /* 0x00000012d9047c20 */ /* 0x002fe40008400000 */
[----:B------:R-:W4:Y:S01]  /*450b0*/  LDL.LU R217, [R1+0x574] ;  /* 0x0005740001d97983 */ /* 0x000f220000300800 */
[----:B------:R-:W-:Y:S02]  /*450c0*/  IMAD.U32 R12, RZ, RZ, UR10 ;  /* 0x0000000aff0c7e24 */ /* 0x000fe4000f8e00ff */
[----:B------:R-:W-:Y:S01]  /*450d0*/  IMAD.U32 R10, RZ, RZ, UR9 ;  /* 0x00000009ff0a7e24 */ /* 0x000fe2000f8e00ff */
[----:B------:R-:W-:-:S02]  /*450e0*/  F2FP.SATFINITE.E4M3.F32.PACK_AB_MERGE_C R4, RZ, R4, RZ ;  /* 0x00000004ff04723e */ /* 0x000fc400048070ff */
[----:B------:R-:W-:-:S03]  /*450f0*/  @!P1 IADD3 R12, P4, P6, R12, UR12, R24 ;  /* 0x0000000c0c0c9c10 */ /* 0x000fc6000fe9e018 */
[----:B------:R1:W-:Y:S01]  /*45100*/  @!P5 STG.E.U8 desc[UR30][R158.64+0x1], R4 ;  /* 0x000001049e00d986 */ /* 0x0003e2000c10111e */
[----:B------:R-:W-:Y:S02]  /*45110*/  @!P1 IADD3.X R10, R10, UR11, R30, P4, P6 ;  /* 0x0000000b0a0a9c10 */ /* 0x000fe4000a7ec41e */
[----:B0-----:R-:W-:Y:S01]  /*45120*/  @!P0 IADD3 R8, P6, R102, R8, RZ ;  /* 0x0000000866088210 */ /* 0x001fe20007fde0ff */
[----:B-1----:R-:W-:Y:S02]  /*45130*/  FMUL R4, R216, UR18 ;  /* 0x00000012d8047c20 */ /* 0x002fe40008400000 */
[----:B------:R-:W4:Y:S02]  /*45140*/  LDL.LU R216, [R1+0x578] ;  /* 0x0005780001d87983 */ /* 0x000f240000300800 */
[----:B------:R-:W-:Y:S01]  /*45150*/  @!P0 IMAD.X R9, R103, 0x1, R9, P6 ;  /* 0x0000000167098824 */ /* 0x000fe200030e0609 */
[----:B------:R-:W-:-:S05]  /*45160*/  F2FP.SATFINITE.E4M3.F32.PACK_AB_MERGE_C R4, RZ, R4, RZ ;  /* 0x00000004ff04723e */ /* 0x000fca00048070ff */
[----:B------:R3:W-:Y:S02]  /*45170*/  @!P0 STG.E.U8 desc[UR30][R8.64], R4 ;  /* 0x0000000408008986 */ /* 0x0007e4000c10111e */
[----:B---3--:R-:W-:Y:S02]  /*45180*/  FMUL R4, R215, UR18 ;  /* 0x00000012d7047c20 */ /* 0x008fe40008400000 */
[----:B------:R-:W3:Y:S01]  /*45190*/  LDL.LU R215, [R1+0x57c] ;  /* 0x00057c0001d77983 */ /* 0x000ee20000300800 */
[----:B------:R-:W-:-:S13]  /*451a0*/  LOP3.LUT P3, RZ, R6, 0x1000, RZ, 0xc0, !PT ;  /* 0x0000100006ff7812 */ /* 0x000fda000786c0ff */
[----:B------:R-:W0:Y:S01]  /*451b0*/  @!P3 LDC.64 R8, c[0x0][0x5c0] ;  /* 0x00017000ff08bb82 */ /* 0x000e220000000a00 */
[----:B------:R-:W-:Y:S02]  /*451c0*/  LOP3.LUT R0, R0, 0xfffdffff, RZ, 0xc0, !PT ;  /* 0xfffdffff00007812 */ /* 0x000fe400078ec0ff */
[----:B------:R-:W-:Y:S02]  /*451d0*/  F2FP.SATFINITE.E4M3.F32.PACK_AB_MERGE_C R4, RZ, R4, RZ ;  /* 0x00000004ff04723e */ /* 0x000fe400048070ff */
[----:B------:R-:W-:Y:S02]  /*451e0*/  @P1 LOP3.LUT R0, R0, 0x20000, RZ, 0xfc, !PT ;  /* 0x0002000000001812 */ /* 0x000fe400078efcff */
[----:B0-----:R-:W-:-:S05]  /*451f0*/  @!P3 IADD3 R8, P6, R108, R8, RZ ;  /* 0x000000086c08b210 */ /* 0x001fca0007fde0ff */
[----:B------:R-:W-:Y:S01]  /*45200*/  @!P3 IMAD.X R9, R112, 0x1, R9, P6 ;  /* 0x000000017009b824 */ /* 0x000fe200030e0609 */
[----:B------:R-:W-:-:S04]  /*45210*/  LOP3.LUT P6, RZ, R0, 0x100, RZ, 0xc0, !PT ;  /* 0x0000010000ff7812 */ /* 0x000fc800078cc0ff */
[----:B------:R0:W-:Y:S02]  /*45220*/  @!P3 STG.E.U8 desc[UR30][R8.64+0x1], R4 ;  /* 0x000001040800b986 */ /* 0x0001e4000c10111e */
[----:B0-----:R-:W-:-:S05]  /*45230*/  FMUL R4, R219, UR18 ;  /* 0x00000012db047c20 */ /* 0x001fca0008400000 */
[----:B------:R-:W-:-:S05]  /*45240*/  F2FP.SATFINITE.E4M3.F32.PACK_AB_MERGE_C R4, RZ, R4, RZ ;  /* 0x00000004ff04723e */ /* 0x000fca00048070ff */
[----:B------:R2:W-:Y:S02]  /*45250*/  @!P6 STG.E.U8 desc[UR30][R150.64+0x8], R4 ;  /* 0x000008049600e986 */ /* 0x0005e4000c10111e */
[----:B--2---:R-:W-:Y:S02]  /*45260*/  FMUL R4, R214, UR18 ;  /* 0x00000012d6047c20 */ /* 0x004fe40008400000 */
[----:B------:R-:W2:Y:S01]  /*45270*/  LDL.LU R214, [R1+0x580] ;  /* 0x0005800001d67983 */ /* 0x000ea20000300800 */
[----:B------:R-:W-:Y:S02]  /*45280*/  LOP3.LUT P4, RZ, R6, 0x400, RZ, 0xc0, !PT ;  /* 0x0000040006ff7812 */ /* 0x000fe4000788c0ff */
[----:B------:R-:W-:-:S11]  /*45290*/  LOP3.LUT P1, RZ, R0, 0x20, RZ, 0xc0, !PT ;  /* 0x0000002000ff7812 */ /* 0x000fd6000782c0ff */
[----:B------:R-:W0:Y:S01]  /*452a0*/  @!P4 LDC.64 R8, c[0x0][0x5c0] ;  /* 0x00017000ff08cb82 */ /* 0x000e220000000a00 */
[----:B------:R-:W-:Y:S02]  /*452b0*/  F2FP.SATFINITE.E4M3.F32.PACK_AB_MERGE_C R4, RZ, R4, RZ ;  /* 0x00000004ff04723e */ /* 0x000fe400048070ff */
[----:B------:R-:W-:-:S03]  /*452c0*/  LOP3.LUT P5, RZ, R6, 0x100, RZ, 0xc0, !PT ;  /* 0x0000010006ff7812 */ /* 0x000fc600078ac0ff */
[----:B------:R4:W-:Y:S01]  /*452d0*/  @!P1 STG.E.U8 desc[UR30][R146.64+0x9], R4 ;  /* 0x0000090492009986 */ /* 0x0009e2000c10111e */
[----:B0-----:R-:W-:Y:S01]  /*452e0*/  @!P4 IADD3 R8, P6, R109, R8, RZ ;  /* 0x000000086d08c210 */ /* 0x001fe20007fde0ff */
[----:B----4-:R-:W-:-:S04]  /*452f0*/  FMUL R4, R218, UR18 ;  /* 0x00000012da047c20 */ /* 0x010fc80008400000 */
[----:B------:R-:W-:Y:S01]  /*45300*/  @!P4 IMAD.X R9, R113, 0x1, R9, P6 ;  /* 0x000000017109c824 */ /* 0x000fe200030e0609 */
[----:B------:R-:W-:-:S05]  /*45310*/  F2FP.SATFINITE.E4M3.F32.PACK_AB_MERGE_C R4, RZ, R4, RZ ;  /* 0x00000004ff04723e */ /* 0x000fca00048070ff */
[----:B------:R0:W-:Y:S02]  /*45320*/  @!P4 STG.E.U8 desc[UR30][R8.64+0x8], R4 ;  /* 0x000008040800c986 */ /* 0x0001e4000c10111e */
[----:B0-----:R-:W0:Y:S01]  /*45330*/  @!P5 LDC.64 R8, c[0x0][0x5c0] ;  /* 0x00017000ff08db82 */ /* 0x001e220000000a00 */
[----:B------:R-:W-:Y:S02]  /*45340*/  FMUL R4, R217, UR18 ;  /* 0x00000012d9047c20 */ /* 0x000fe40008400000 */
[----:B------:R-:W4:Y:S04]  /*45350*/  LDL.LU R217, [R1+0x584] ;  /* 0x0005840001d97983 */ /* 0x000f280000300800 */
[----:B------:R-:W4:Y:S01]  /*45360*/  LDL.LU R219, [R1+0x588] ;  /* 0x0005880001db7983 */ /* 0x000f220000300800 */
[----:B------:R-:W-:-:S02]  /*45370*/  F2FP.SATFINITE.E4M3.F32.PACK_AB_MERGE_C R4, RZ, R4, RZ ;  /* 0x00000004ff04723e */ /* 0x000fc400048070ff */
[----:B0-----:R-:W-:Y:S02]  /*45380*/  @!P5 IADD3 R8, P6, R42, R8, RZ ;  /* 0x000000082a08d210 */ /* 0x001fe40007fde0ff */
[----:B------:R-:W-:-:S03]  /*45390*/  LOP3.LUT P2, RZ, R0, 0x10, RZ, 0xc0, !PT ;  /* 0x0000001000ff7812 */ /* 0x000fc6000784c0ff */
[----:B------:R-:W-:-:S05]  /*453a0*/  @!P5 IMAD.X R9, R43, 0x1, R9, P6 ;  /* 0x000000012b09d824 */ /* 0x000fca00030e0609 */
[----:B------:R0:W-:Y:S02]  /*453b0*/  @!P5 STG.E.U8 desc[UR30][R8.64+0x9], R4 ;  /* 0x000009040800d986 */ /* 0x0001e4000c10111e */
[----:B0-----:R-:W-:Y:S02]  /*453c0*/  FMUL R4, R216, UR18 ;  /* 0x00000012d8047c20 */ /* 0x001fe40008400000 */
[----:B------:R-:W4:Y:S03]  /*453d0*/  LDL.LU R216, [R1+0x58c] ;  /* 0x00058c0001d87983 */ /* 0x000f260000300800 */
[----:B------:R-:W-:-:S05]  /*453e0*/  F2FP.SATFINITE.E4M3.F32.PACK_AB_MERGE_C R4, RZ, R4, RZ ;  /* 0x00000004ff04723e */ /* 0x000fca00048070ff */
[----:B------:R3:W-:Y:S02]  /*453f0*/  @!P2 STG.E.U8 desc[UR30][R148.64+0x10], R4 ;  /* 0x000010049400a986 */ /* 0x0007e4000c10111e */
[----:B---3--:R-:W-:Y:S02]  /*45400*/  FMUL R4, R215, UR18 ;  /* 0x00000012d7047c20 */ /* 0x008fe40008400000 */
[----:B------:R-:W3:Y:S01]  /*45410*/  LDL.LU R215, [R1+0x590] ;  /* 0x0005900001d77983 */ /* 0x000ee20000300800 */
[----:B------:R-:W-:Y:S02]  /*45420*/  LOP3.LUT P0, RZ, R0, 0x8, RZ, 0xc0, !PT ;  /* 0x0000000800ff7812 */ /* 0x000fe4000780c0ff */
[----:B------:R-:W-:-:S11]  /*45430*/  F2FP.SATFINITE.E4M3.F32.PACK_AB_MERGE_C R4, RZ, R4, RZ ;  /* 0x00000004ff04723e */ /* 0x000fd600048070ff */
[----:B------:R2:W-:Y:S01]  /*45440*/  @!P0 STG.E.U8 desc[UR30][R144.64+0x11], R4 ;  /* 0x0000110490008986 */ /* 0x0005e2000c10111e */
[----:B------:R-:W-:Y:S02]  /*45450*/  LOP3.LUT P3, RZ, R6, 0x80, RZ, 0xc0, !PT ;  /* 0x0000008006ff7812 */ /* 0x000fe4000786c0ff */
[----:B------:R-:W-:-:S11]  /*45460*/  LOP3.LUT P4, RZ, R0, 0x4, RZ, 0xc0, !PT ;  /* 0x0000000400ff7812 */ /* 0x000fd6000788c0ff */
[----:B------:R-:W0:Y:S01]  /*45470*/  @!P3 LDC.64 R8, c[0x0][0x5c0] ;  /* 0x00017000ff08bb82 */ /* 0x000e220000000a00 */
[----:B--2---:R-:W-:Y:S02]  /*45480*/  FMUL R4, R214, UR18 ;  /* 0x00000012d6047c20 */ /* 0x004fe40008400000 */
[----:B------:R-:W2:Y:S01]  /*45490*/  LDL.LU R214, [R1+0x594] ;  /* 0x0005940001d67983 */ /* 0x000ea20000300800 */
[----:B------:R-:W-:Y:S02]  /*454a0*/  LOP3.LUT R0, R0, 0xfeffffff, RZ, 0xc0, !PT ;  /* 0xfeffffff00007812 */ /* 0x000fe400078ec0ff */
[----:B0-----:R-:W-:Y:S01]  /*454b0*/  @!P3 IADD3 R8, P6, R14, R8, RZ ;  /* 0x000000080e08b210 */ /* 0x001fe20007fde0ff */
[----:B------:R-:W2:Y:S01]  /*454c0*/  LDL.LU R218, [R1+0x598] ;  /* 0x0005980001da7983 */ /* 0x000ea20000300800 */
[----:B------:R-:W-:Y:S02]  /*454d0*/  @P4 LOP3.LUT R0, R0, 0x1000000, RZ, 0xfc, !PT ;  /* 0x0100000000004812 */ /* 0x000fe400078efcff */
[----:B------:R-:W-:Y:S01]  /*454e0*/  LOP3.LUT P4, RZ, R6, 0x40, RZ, 0xc0, !PT ;  /* 0x0000004006ff7812 */ /* 0x000fe2000788c0ff */
[----:B------:R-:W-:Y:S01]  /*454f0*/  @!P3 IMAD.X R9, R114, 0x1, R9, P6 ;  /* 0x000000017209b824 */ /* 0x000fe200030e0609 */
[----:B------:R-:W-:-:S05]  /*45500*/  F2FP.SATFINITE.E4M3.F32.PACK_AB_MERGE_C R4, RZ, R4, RZ ;  /* 0x00000004ff04723e */ /* 0x000fca00048070ff */
[----:B------:R0:W-:Y:S06]  /*45510*/  @!P3 STG.E.U8 desc[UR30][R8.64+0x10], R4 ;  /* 0x000010040800b986 */ /* 0x0001ec000c10111e */
[----:B0-----:R-:W0:Y:S01]  /*45520*/  @!P4 LDC.64 R8, c[0x0][0x5c0] ;  /* 0x00017000ff08cb82 */ /* 0x001e220000000a00 */
[----:B------:R-:W-:Y:S02]  /*45530*/  LOP3.LUT P2, RZ, R7, 0x40000000, RZ, 0xc0, !PT ;  /* 0x4000000007ff7812 */ /* 0x000fe4000784c0ff */
[C---:B------:R-:W-:Y:S02]  /*45540*/  LOP3.LUT P1, RZ, R0.reuse, 0x1, RZ, 0xc0, !PT ;  /* 0x0000000100ff7812 */ /* 0x040fe4000782c0ff */
[----:B------:R-:W-:-:S02]  /*45550*/  LOP3.LUT R0, R0, 0xff7fffff, RZ, 0xc0, !PT ;  /* 0xff7fffff00007812 */ /* 0x000fc400078ec0ff */
[----:B0-----:R-:W-:-:S05]  /*45560*/  @!P4 IADD3 R8, P6, R18, R8, RZ ;  /* 0x000000081208c210 */ /* 0x001fca0007fde0ff */
[----:B------:R-:W-:Y:S01]  /*45570*/  @!P4 IMAD.X R9, R115, 0x1, R9, P6 ;  /* 0x000000017309c824 */ /* 0x000fe200030e0609 */
[----:B------:R-:W-:Y:S02]  /*45580*/  LOP3.LUT P6, RZ, R6, 0x40, RZ, 0xc0, !PT ;  /* 0x0000004006ff7812 */ /* 0x000fe400078cc0ff */
[----:B------:R-:W-:-:S04]  /*45590*/  @P2 LOP3.LUT R0, R0, 0x800000, RZ, 0xfc, !PT ;  /* 0x0080000000002812 */ /* 0x000fc800078efcff */
[----:B------:R-:W-:Y:S01]  /*455a0*/  LOP3.LUT P4, RZ, R0, 0x1000000, RZ, 0xc0, !PT ;  /* 0x0100000000ff7812 */ /* 0x000fe2000788c0ff */
[----:B----4-:R-:W-:Y:S02]  /*455b0*/  FMUL R4, R217, UR18 ;  /* 0x00000012d9047c20 */ /* 0x010fe40008400000 */
[----:B------:R-:W4:Y:S03]  /*455c0*/  LDL.LU R217, [R1+0x59c] ;  /* 0x00059c0001d97983 */ /* 0x000f260000300800 */
[----:B------:R-:W-:-:S05]  /*455d0*/  F2FP.SATFINITE.E4M3.F32.PACK_AB_MERGE_C R4, RZ, R4, RZ ;  /* 0x00000004ff04723e */ /* 0x000fca00048070ff */
[----:B------:R0:W-:Y:S02]  /*455e0*/  @!P6 STG.E.U8 desc[UR30][R8.64+0x11], R4 ;  /* 0x000011040800e986 */ /* 0x0001e4000c10111e */
[----:B0-----:R-:W-:-:S05]  /*455f0*/  FMUL R4, R219, UR18 ;  /* 0x00000012db047c20 */ /* 0x001fca0008400000 */
[----:B------:R-:W-:-:S05]  /*45600*/  F2FP.SATFINITE.E4M3.F32.PACK_AB_MERGE_C R4, RZ, R4, RZ ;  /* 0x00000004ff04723e */ /* 0x000fca00048070ff */
[----:B------:R0:W-:Y:S02]  /*45610*/  @!P4 STG.E.U8 desc[UR30][R142.64+0x18], R4 ;  /* 0x000018048e00c986 */ /* 0x0001e4000c10111e */
[----:B0-----:R-:W-:Y:S02]  /*45620*/  FMUL R4, R216, UR18 ;  /* 0x00000012d8047c20 */ /* 0x001fe40008400000 */
[----:B------:R-:W4:Y:S03]  /*45630*/  LDL.LU R216, [R1+0x5a0] ;  /* 0x0005a00001d87983 */ /* 0x000f260000300800 */
[----:B------:R-:W-:-:S05]  /*45640*/  F2FP.SATFINITE.E4M3.F32.PACK_AB_MERGE_C R4, RZ, R4, RZ ;  /* 0x00000004ff04723e */ /* 0x000fca00048070ff */
[----:B------:R3:W-:Y:S02]  /*45650*/  @!P1 STG.E.U8 desc[UR30][R134.64+0x19], R4 ;  /* 0x0000190486009986 */ /* 0x0007e4000c10111e */
[----:B---3--:R-:W-:Y:S02]  /*45660*/  FMUL R4, R215, UR18 ;  /* 0x00000012d7047c20 */ /* 0x008fe40008400000 */
[----:B------:R-:W3:Y:S01]  /*45670*/  LDL.LU R215, [R1+0x5a4] ;  /* 0x0005a40001d77983 */ /* 0x000ee20000300800 */
[----:B------:R-:W-:-:S03]  /*45680*/  LOP3.LUT P5, RZ, R6, 0x20, RZ, 0xc0, !PT ;  /* 0x0000002006ff7812 */ /* 0x000fc600078ac0ff */
[----:B------:R-:W3:Y:S10]  /*45690*/  LDL.LU R219, [R1+0x5a8] ;  /* 0x0005a80001db7983 */ /* 0x000ef40000300800 */
[----:B------:R-:W0:Y:S01]  /*456a0*/  @!P5 LDC.64 R8, c[0x0][0x5c0] ;  /* 0x00017000ff08db82 */ /* 0x000e220000000a00 */
[----:B------:R-:W-:-:S02]  /*456b0*/  F2FP.SATFINITE.E4M3.F32.PACK_AB_MERGE_C R4, RZ, R4, RZ ;  /* 0x00000004ff04723e */ /* 0x000fc400048070ff */
[----:B0-----:R-:W-:-:S05]  /*456c0*/  @!P5 IADD3 R8, P6, R126, R8, RZ ;  /* 0x000000087e08d210 */ /* 0x001fca0007fde0ff */
[----:B------:R-:W-:-:S05]  /*456d0*/  @!P5 IMAD.X R9, R127, 0x1, R9, P6 ;  /* 0x000000017f09d824 */ /* 0x000fca00030e0609 */
[----:B------:R0:W-:Y:S01]  /*456e0*/  @!P5 STG.E.U8 desc[UR30][R8.64+0x18], R4 ;  /* 0x000018040800d986 */ /* 0x0001e2000c10111e */
[----:B------:R-:W-:-:S13]  /*456f0*/  LOP3.LUT P2, RZ, R6, 0x10, RZ, 0xc0, !PT ;  /* 0x0000001006ff7812 */ /* 0x000fda000784c0ff */
[----:B0-----:R-:W0:Y:S01]  /*45700*/  @!P2 LDC.64 R8, c[0x0][0x5c0] ;  /* 0x00017000ff08ab82 */ /* 0x001e220000000a00 */
[----:B--2---:R-:W-:Y:S02]  /*45710*/  FMUL R4, R214, UR18 ;  /* 0x00000012d6047c20 */ /* 0x004fe40008400000 */
[----:B------:R-:W2:Y:S01]  /*45720*/  LDL.LU R214, [R1+0x5ac] ;  /* 0x0005ac0001d67983 */ /* 0x000ea20000300800 */
[----:B0-----:R-:W-:-:S05]  /*45730*/  @!P2 IADD3 R8, P6, R132, R8, RZ ;  /* 0x000000088408a210 */ /* 0x001fca0007fde0ff */
[----:B------:R-:W-:Y:S01]  /*45740*/  @!P2 IMAD.X R9, R133, 0x1, R9, P6 ;  /* 0x000000018509a824 */ /* 0x000fe200030e0609 */
[----:B------:R-:W-:Y:S02]  /*45750*/  LOP3.LUT P6, RZ, R6, 0x10, RZ, 0xc0, !PT ;  /* 0x0000001006ff7812 */ /* 0x000fe400078cc0ff */
[----:B------:R-:W-:-:S11]  /*45760*/  F2FP.SATFINITE.E4M3.F32.PACK_AB_MERGE_C R4, RZ, R4, RZ ;  /* 0x00000004ff04723e */ /* 0x000fd600048070ff */
[----:B------:R0:W-:Y:S01]  /*45770*/  @!P6 STG.E.U8 desc[UR30][R8.64+0x19], R4 ;  /* 0x000019040800e986 */ /* 0x0001e2000c10111e */
[----:B------:R-:W-:Y:S01]  /*45780*/  LOP3.LUT P0, RZ, R6, 0x8, RZ, 0xc0, !PT ;  /* 0x0000000806ff7812 */ /* 0x000fe2000780c0ff */
[----:B0-----:R-:W-:Y:S02]  /*45790*/  FMUL R4, R218, UR18 ;  /* 0x00000012da047c20 */ /* 0x001fe40008400000 */
[----:B------:R-:W2:Y:S01]  /*457a0*/  LDL.LU R218, [R1+0x5b0] ;  /* 0x0005b00001da7983 */ /* 0x000ea20000300800 */
[----:B------:R-:W-:-:S09]  /*457b0*/  LOP3.LUT P2, RZ, R0, 0x800000, RZ, 0xc0, !PT ;  /* 0x0080000000ff7812 */ /* 0x000fd2000784c0ff */
[----:B------:R-:W0:Y:S01]  /*457c0*/  @!P0 LDC.64 R8, c[0x0][0x5c0] ;  /* 0x00017000ff088b82 */ /* 0x000e220000000a00 */
[----:B------:R-:W-:Y:S02]  /*457d0*/  F2FP.SATFINITE.E4M3.F32.PACK_AB_MERGE_C R4, RZ, R4, RZ ;  /* 0x00000004ff04723e */ /* 0x000fe400048070ff */
[----:B------:R-:W-:-:S03]  /*457e0*/  LOP3.LUT P3, RZ, R7, 0x20000000, RZ, 0xc0, !PT ;  /* 0x2000000007ff7812 */ /* 0x000fc6000786c0ff */
[----:B------:R4:W-:Y:S01]  /*457f0*/  @!P2 STG.E.U8 desc[UR30][R140.64+0x20], R4 ;  /* 0x000020048c00a986 */ /* 0x0009e2000c10111e */
[----:B0-----:R-:W-:Y:S01]  /*45800*/  @!P0 IADD3 R8, P6, R156, R8, RZ ;  /* 0x000000089c088210 */ /* 0x001fe20007fde0ff */
[----:B----4-:R-:W-:Y:S02]  /*45810*/  FMUL R4, R217, UR18 ;  /* 0x00000012d9047c20 */ /* 0x010fe40008400000 */
[----:B------:R-:W4:Y:S03]  /*45820*/  LDL.LU R217, [R1+0x5b4] ;  /* 0x0005b40001d97983 */ /* 0x000f260000300800 */
[----:B------:R-:W-:-:S05]  /*45830*/  F2FP.SATFINITE.E4M3.F32.PACK_AB_MERGE_C R4, RZ, R4, RZ ;  /* 0x00000004ff04723e */ /* 0x000fca00048070ff */
[----:B------:R0:W-:Y:S01]  /*45840*/  @!P3 STG.E.U8 desc[UR30][R130.64+0x21], R4 ;  /* 0x000021048200b986 */ /* 0x0001e2000c10111e */
[----:B------:R-:W-:Y:S01]  /*45850*/  @!P0 IMAD.X R9, R157, 0x1, R9, P6 ;  /* 0x000000019d098824 */ /* 0x000fe200030e0609 */
[----:B------:R-:W-:Y:S01]  /*45860*/  LOP3.LUT P4, RZ, R6, 0x4, RZ, 0xc0, !PT ;  /* 0x0000000406ff7812 */ /* 0x000fe2000788c0ff */
[----:B0-----:R-:W-:Y:S02]  /*45870*/  FMUL R4, R216, UR18 ;  /* 0x00000012d8047c20 */ /* 0x001fe40008400000 */
[----:B------:R-:W4:Y:S03]  /*45880*/  LDL.LU R216, [R1+0x5b8] ;  /* 0x0005b80001d87983 */ /* 0x000f260000300800 */
[----:B------:R-:W-:-:S05]  /*45890*/  F2FP.SATFINITE.E4M3.F32.PACK_AB_MERGE_C R4, RZ, R4, RZ ;  /* 0x00000004ff04723e */ /* 0x000fca00048070ff */
[----:B------:R3:W-:Y:S02]  /*458a0*/  @!P0 STG.E.U8 desc[UR30][R8.64+0x20], R4 ;  /* 0x0000200408008986 */ /* 0x0007e4000c10111e */
[----:B---3--:R-:W-:Y:S01]  /*458b0*/  FMUL R4, R215, UR18 ;  /* 0x00000012d7047c20 */ /* 0x008fe20008400000 */
[----:B------:R-:W0:Y:S01]  /*458c0*/  @!P4 LDC.64 R8, c[0x0][0x5c0] ;  /* 0x00017000ff08cb82 */ /* 0x000e220000000a00 */
[----:B------:R-:W3:Y:S03]  /*458d0*/  LDL.LU R215, [R1+0x5bc] ;  /* 0x0005bc0001d77983 */ /* 0x000ee60000300800 */
[----:B------:R-:W-:Y:S02]  /*458e0*/  F2FP.SATFINITE.E4M3.F32.PACK_AB_MERGE_C R4, RZ, R4, RZ ;  /* 0x00000004ff04723e */ /* 0x000fe400048070ff */
        /* <DEDUP_REMOVED lines=14> */
[----:B------:R1:W-:Y:S02]  /*459d0*/  @!P1 STG.E.U8 desc[UR30][R118.64+0x29], R4 ;  /* 0x0000290476009986 */ /* 0x0003e4000c10111e */
[----:B-1----:R-:W-:Y:S01]  /*459e0*/  FMUL R4, R218, UR18 ;  /* 0x00000012da047c20 */ /* 0x002fe20008400000 */
[----:B0-----:R-:W-:-:S04]  /*459f0*/  @!P5 IADD3 R8, P6, R15, R8, RZ ;  /* 0x000000080f08d210 */ /* 0x001fc80007fde0ff */
[----:B------:R-:W-:Y:S01]  /*45a00*/  F2FP.SATFINITE.E4M3.F32.PACK_AB_MERGE_C R4, RZ, R4, RZ ;  /* 0x00000004ff04723e */ /* 0x000fe200048070ff */
[----:B------:R-:W-:-:S05]  /*45a10*/  @!P5 IMAD.X R9, R170, 0x1, R9, P6 ;  /* 0x00000001aa09d824 */ /* 0x000fca00030e0609 */
[----:B------:R0:W-:Y:S02]  /*45a20*/  @!P5 STG.E.U8 desc[UR30][R8.64+0x28], R4 ;  /* 0x000028040800d986 */ /* 0x0001e4000c10111e */
[----:B0-----:R-:W0:Y:S01]  /*45a30*/  @!P3 LDC.64 R8, c[0x0][0x5c0] ;  /* 0x00017000ff08bb82 */ /* 0x001e220000000a00 */
[----:B------:R-:W-:Y:S01]  /*45a40*/  LOP3.LUT P2, RZ, R7, 0x1000000, RZ, 0xc0, !PT ;  /* 0x0100000007ff7812 */ /* 0x000fe2000784c0ff */
[----:B----4-:R-:W-:Y:S02]  /*45a50*/  FMUL R4, R217, UR18 ;  /* 0x00000012d9047c20 */ /* 0x010fe40008400000 */
[----:B------:R-:W4:Y:S01]  /*45a60*/  LDL.LU R217, [R1+0x5c4] ;  /* 0x0005c40001d97983 */ /* 0x000f220000300800 */
[----:B0-----:R-:W-:-:S03]  /*45a70*/  @!P3 IADD3 R8, P6, R49, R8, RZ ;  /* 0x000000083108b210 */ /* 0x001fc60007fde0ff */
[----:B------:R-:W4:Y:S01]  /*45a80*/  LDL.LU R219, [R1+0x5c8] ;  /* 0x0005c80001db7983 */ /* 0x000f220000300800 */
[----:B------:R-:W-:Y:S01]  /*45a90*/  F2FP.SATFINITE.E4M3.F32.PACK_AB_MERGE_C R4, RZ, R4, RZ ;  /* 0x00000004ff04723e */ /* 0x000fe200048070ff */
[----:B------:R-:W-:-:S05]  /*45aa0*/  @!P3 IMAD.X R9, R171, 0x1, R9, P6 ;  /* 0x00000001ab09b824 */ /* 0x000fca00030e0609 */
[----:B------:R0:W-:Y:S02]  /*45ab0*/  @!P3 STG.E.U8 desc[UR30][R8.64+0x29], R4 ;  /* 0x000029040800b986 */ /* 0x0001e4000c10111e */
[----:B0-----:R-:W-:-:S05]  /*45ac0*/  FMUL R4, R216, UR18 ;  /* 0x00000012d8047c20 */ /* 0x001fca0008400000 */
[----:B------:R-:W-:-:S05]  /*45ad0*/  F2FP.SATFINITE.E4M3.F32.PACK_AB_MERGE_C R4, RZ, R4, RZ ;  /* 0x00000004ff04723e */ /* 0x000fca00048070ff */
[----:B------:R3:W-:Y:S02]  /*45ae0*/  @!P2 STG.E.U8 desc[UR30][R138.64+0x30], R4 ;  /* 0x000030048a00a986 */ /* 0x0007e4000c10111e */
[----:B---3--:R-:W-:Y:S02]  /*45af0*/  FMUL R4, R215, UR18 ;  /* 0x00000012d7047c20 */ /* 0x008fe40008400000 */
[----:B------:R-:W3:Y:S04]  /*45b00*/  LDL.LU R215, [R1+0x5cc] ;  /* 0x0005cc0001d77983 */ /* 0x000ee80000300800 */
        /* <DEDUP_REMOVED lines=19> */
[----:B------:R-:W-:Y:S02]  /*45c40*/  LOP3.LUT R0, R0, 0xffdfffff, RZ, 0xc0, !PT ;  /* 0xffdfffff00007812 */ /* 0x000fe400078ec0ff */
[----:B0-----:R-:W-:-:S05]  /*45c50*/  @!P5 IADD3 R8, P6, R180, R8, RZ ;  /* 0x00000008b408d210 */ /* 0x001fca0007fde0ff */
[----:B------:R-:W-:Y:S01]  /*45c60*/  @!P5 IMAD.X R9, R181, 0x1, R9, P6 ;  /* 0x00000001b509d824 */ /* 0x000fe200030e0609 */
[----:B------:R-:W-:-:S03]  /*45c70*/  LOP3.LUT P6, RZ, R5, 0x20000000, RZ, 0xc0, !PT ;  /* 0x2000000005ff7812 */ /* 0x000fc600078cc0ff */
        /* <DEDUP_REMOVED lines=8> */
[----:B------:R3:W-:Y:S01]  /*45d00*/  @!P5 STG.E.U8 desc[UR30][R128.64+0x38], R4 ;  /* 0x000038048000d986 */ /* 0x0007e2000c10111e */
[----:B------:R-:W-:Y:S02]  /*45d10*/  LOP3.LUT P3, RZ, R5, 0x10000000, RZ, 0xc0, !PT ;  /* 0x1000000005ff7812 */ /* 0x000fe4000786c0ff */
[----:B------:R-:W-:-:S11]  /*45d20*/  LOP3.LUT P1, RZ, R7, 0x80000, RZ, 0xc0, !PT ;  /* 0x0008000007ff7812 */ /* 0x000fd6000782c0ff */
[----:B------:R-:W0:Y:S01]  /*45d30*/  @!P3 LDC.64 R8, c[0x0][0x5c0] ;  /* 0x00017000ff08bb82 */ /* 0x000e220000000a00 */
[----:B---3--:R-:W-:Y:S02]  /*45d40*/  FMUL R4, R215, UR18 ;  /* 0x00000012d7047c20 */ /* 0x008fe40008400000 */
[----:B------:R-:W3:Y:S03]  /*45d50*/  LDL.LU R215, [R1+0x5e0] ;  /* 0x0005e00001d77983 */ /* 0x000ee60000300800 */
[----:B------:R-:W-:-:S05]  /*45d60*/  F2FP.SATFINITE.E4M3.F32.PACK_AB_MERGE_C R4, RZ, R4, RZ ;  /* 0x00000004ff04723e */ /* 0x000fca00048070ff */
[----:B------:R1:W-:Y:S01]  /*45d70*/  @!P1 STG.E.U8 desc[UR30][R120.64+0x39], R4 ;  /* 0x0000390478009986 */ /* 0x0003e2000c10111e */
[----:B0-----:R-:W-:Y:S01]  /*45d80*/  @!P3 IADD3 R8, P6, R168, R8, RZ ;  /* 0x00000008a808b210 */ /* 0x001fe20007fde0ff */
[----:B-1----:R-:W-:Y:S02]  /*45d90*/  FMUL R4, R216, UR18 ;  /* 0x00000012d8047c20 */ /* 0x002fe40008400000 */
[----:B------:R-:W3:Y:S04]  /*45da0*/  LDL.LU R216, [R1+0x5e4] ;  /* 0x0005e40001d87983 */ /* 0x000ee80000300800 */
[----:B------:R-:W3:Y:S01]  /*45db0*/  LDL.LU R219, [R1+0x5e8] ;  /* 0x0005e80001db7983 */ /* 0x000ee20000300800 */
[----:B------:R-:W-:Y:S01]  /*45dc0*/  @!P3 IMAD.X R9, R169, 0x1, R9, P6 ;  /* 0x00000001a909b824 */ /* 0x000fe200030e0609 */
[----:B------:R-:W-:-:S05]  /*45dd0*/  F2FP.SATFINITE.E4M3.F32.PACK_AB_MERGE_C R4, RZ, R4, RZ ;  /* 0x00000004ff04723e */ /* 0x000fca00048070ff */
[----:B------:R2:W-:Y:S02]  /*45de0*/  @!P3 STG.E.U8 desc[UR30][R8.64+0x38], R4 ;  /* 0x000038040800b986 */ /* 0x0005e4000c10111e */
[----:B--2---:R-:W-:Y:S02]  /*45df0*/  FMUL R4, R214, UR18 ;  /* 0x00000012d6047c20 */ /* 0x004fe40008400000 */
[----:B------:R-:W2:Y:S01]  /*45e00*/  LDL.LU R214, [R1+0x5ec] ;  /* 0x0005ec0001d67983 */ /* 0x000ea20000300800 */
[----:B------:R-:W-:-:S13]  /*45e10*/  LOP3.LUT P2, RZ, R5, 0x8000000, RZ, 0xc0, !PT ;  /* 0x0800000005ff7812 */ /* 0x000fda000784c0ff */
[----:B------:R-:W0:Y:S01]  /*45e20*/  @!P2 LDC.64 R8, c[0x0][0x5c0] ;  /* 0x00017000ff08ab82 */ /* 0x000e220000000a00 */
[----:B------:R-:W-:Y:S02]  /*45e30*/  F2FP.SATFINITE.E4M3.F32.PACK_AB_MERGE_C R4, RZ, R4, RZ ;  /* 0x00000004ff04723e */ /* 0x000fe400048070ff */
[----:B0-----:R-:W-:-:S05]  /*45e40*/  @!P2 IADD3 R8, P6, R54, R8, RZ ;  /* 0x000000083608a210 */ /* 0x001fca0007fde0ff */
[----:B------:R-:W-:Y:S01]  /*45e50*/  @!P2 IMAD.X R9, R55, 0x1, R9, P6 ;  /* 0x000000013709a824 */ /* 0x000fe200030e0609 */
[----:B------:R-:W-:Y:S02]  /*45e60*/  LOP3.LUT P6, RZ, R5, 0x8000000, RZ, 0xc0, !PT ;  /* 0x0800000005ff7812 */ /* 0x000fe400078cc0ff */
[----:B------:R-:W-:-:S11]  /*45e70*/  LOP3.LUT P2, RZ, R0, 0x200000, RZ, 0xc0, !PT ;  /* 0x0020000000ff7812 */ /* 0x000fd6000784c0ff */
[----:B------:R0:W-:Y:S01]  /*45e80*/  @!P6 STG.E.U8 desc[UR30][R8.64+0x39], R4 ;  /* 0x000039040800e986 */ /* 0x0001e2000c10111e */
[----:B------:R-:W-:Y:S01]  /*45e90*/  LOP3.LUT P0, RZ, R5, 0x4000000, RZ, 0xc0, !PT ;  /* 0x0400000005ff7812 */ /* 0x000fe2000780c0ff */
[----:B0-----:R-:W-:Y:S02]  /*45ea0*/  FMUL R4, R218, UR18 ;  /* 0x00000012da047c20 */ /* 0x001fe40008400000 */
[----:B------:R-:W2:Y:S01]  /*45eb0*/  LDL.LU R218, [R1+0x5f0] ;  /* 0x0005f00001da7983 */ /* 0x000ea20000300800 */
[----:B------:R-:W-:-:S09]  /*45ec0*/  LOP3.LUT P4, RZ, R7, 0x20000, RZ, 0xc0, !PT ;  /* 0x0002000007ff7812 */ /* 0x000fd2000788c0ff */
[----:B------:R-:W0:Y:S01]  /*45ed0*/  @!P0 LDC.64 R8, c[0x0][0x5c0] ;  /* 0x00017000ff088b82 */ /* 0x000e220000000a00 */
[----:B------:R-:W-:-:S05]  /*45ee0*/  F2FP.SATFINITE.E4M3.F32.PACK_AB_MERGE_C R4, RZ, R4, RZ ;  /* 0x00000004ff04723e */ /* 0x000fca00048070ff */
[----:B------:R4:W-:Y:S02]  /*45ef0*/  @!P2 STG.E.U8 desc[UR30][R136.64+0x40], R4 ;  /* 0x000040048800a986 */ /* 0x0009e4000c10111e */
[----:B----4-:R-:W-:-:S05]  /*45f00*/  FMUL R4, R217, UR18 ;  /* 0x00000012d9047c20 */ /* 0x010fca0008400000 */
[----:B------:R-:W-:-:S05]  /*45f10*/  F2FP.SATFINITE.E4M3.F32.PACK_AB_MERGE_C R4, RZ, R4, RZ ;  /* 0x00000004ff04723e */ /* 0x000fca00048070ff */
[----:B------:R3:W-:Y:S01]  /*45f20*/  @!P4 STG.E.U8 desc[UR30][R116.64+0x41], R4 ;  /* 0x000041047400c986 */ /* 0x0007e2000c10111e */
[----:B------:R-:W-:Y:S02]  /*45f30*/  LOP3.LUT P5, RZ, R5, 0x2000000, RZ, 0xc0, !PT ;  /* 0x0200000005ff7812 */ /* 0x000fe400078ac0ff */
[----:B0-----:R-:W-:-:S05]  /*45f40*/  @!P0 IADD3 R8, P6, R64, R8, RZ ;  /* 0x0000000840088210 */ /* 0x001fca0007fde0ff */
[----:B------:R-:W-:Y:S02]  /*45f50*/  @!P0 IMAD.X R9, R182, 0x1, R9, P6 ;  /* 0x00000001b6098824 */ /* 0x000fe400030e0609 */
[----:B---3--:R-:W-:Y:S02]  /*45f60*/  FMUL R4, R215, UR18 ;  /* 0x00000012d7047c20 */ /* 0x008fe40008400000 */
[----:B------:R-:W3:Y:S04]  /*45f70*/  LDL.LU R215, [R1+0x5f4] ;  /* 0x0005f40001d77983 */ /* 0x000ee80000300800 */
[----:B------:R-:W4:Y:S01]  /*45f80*/  LDL.LU R217, [R1+0x5f8] ;  /* 0x0005f80001d97983 */ /* 0x000f220000300800 */
[----:B------:R-:W-:-:S05]  /*45f90*/  F2FP.SATFINITE.E4M3.F32.PACK_AB_MERGE_C R4, RZ, R4, RZ ;  /* 0x00000004ff04723e */ /* 0x000fca00048070ff */
[----:B------:R0:W-:Y:S02]  /*45fa0*/  @!P0 STG.E.U8 desc[UR30][R8.64+0x40], R4 ;  /* 0x0000400408008986 */ /* 0x0001e4000c10111e */
[----:B0-----:R-:W0:Y:S01]  /*45fb0*/  @!P5 LDC.64 R8, c[0x0][0x5c0] ;  /* 0x00017000ff08db82 */ /* 0x001e220000000a00 */
[----:B------:R-:W-:Y:S02]  /*45fc0*/  FMUL R4, R216, UR18 ;  /* 0x00000012d8047c20 */ /* 0x000fe40008400000 */
[----:B------:R-:W4:Y:S03]  /*45fd0*/  LDL.LU R216, [R1+0x5fc] ;  /* 0x0005fc0001d87983 */ /* 0x000f260000300800 */
        /* <DEDUP_REMOVED lines=16> */
[----:B0-----:R-:W-:-:S05]  /*460e0*/  @!P3 IADD3 R8, P6, R186, R8, RZ ;  /* 0x00000008ba08b210 */ /* 0x001fca0007fde0ff */
[----:B------:R-:W-:Y:S02]  /*460f0*/  @!P3 IMAD.X R9, R187, 0x1, R9, P6 ;  /* 0x00000001bb09b824 */ /* 0x000fe400030e0609 */
[----:B-1----:R-:W-:-:S05]  /*46100*/  FMUL R4, R218, UR18 ;  /* 0x00000012da047c20 */ /* 0x002fca0008400000 */
[----:B------:R-:W-:-:S05]  /*46110*/  F2FP.SATFINITE.E4M3.F32.PACK_AB_MERGE_C R4, RZ, R4, RZ ;  /* 0x00000004ff04723e */ /* 0x000fca00048070ff */
[----:B------:R0:W-:Y:S02]  /*46120*/  @!P3 STG.E.U8 desc[UR30][R8.64+0x48], R4 ;  /* 0x000048040800b986 */ /* 0x0001e4000c10111e */
[----:B0-----:R-:W0:Y:S02]  /*46130*/  @!P4 LDC.64 R8, c[0x0][0x5c0] ;  /* 0x00017000ff08cb82 */ /* 0x001e240000000a00 */
[----:B0-----:R-:W-:-:S05]  /*46140*/  @!P4 IADD3 R8, P6, R190, R8, RZ ;  /* 0x00000008be08c210 */ /* 0x001fca0007fde0ff */
[----:B------:R-:W-:Y:S02]  /*46150*/  @!P4 IMAD.X R9, R192, 0x1, R9, P6 ;  /* 0x00000001c009c824 */ /* 0x000fe400030e0609 */
[----:B---3--:R-:W-:Y:S02]  /*46160*/  FMUL R4, R215, UR18 ;  /* 0x00000012d7047c20 */ /* 0x008fe40008400000 */
[----:B------:R-:W3:Y:S04]  /*46170*/  LDL.LU R215, [R1+0x604] ;  /* 0x0006040001d77983 */ /* 0x000ee80000300800 */
[----:B------:R-:W3:Y:S01]  /*46180*/  LDL.LU R219, [R1+0x608] ;  /* 0x0006080001db7983 */ /* 0x000ee20000300800 */
[----:B------:R-:W-:-:S05]  /*46190*/  F2FP.SATFINITE.E4M3.F32.PACK_AB_MERGE_C R4, RZ, R4, RZ ;  /* 0x00000004ff04723e */ /* 0x000fca00048070ff */
[----:B------:R4:W-:Y:S02]  /*461a0*/  @!P4 STG.E.U8 desc[UR30][R8.64+0x49], R4 ;  /* 0x000049040800c986 */ /* 0x0009e4000c10111e */
[----:B----4-:R-:W-:Y:S02]  /*461b0*/  FMUL R4, R217, UR18 ;  /* 0x00000012d9047c20 */ /* 0x010fe40008400000 */
[----:B------:R-:W4:Y:S01]  /*461c0*/  LDL.LU R217, [R1+0x60c] ;  /* 0x00060c0001d97983 */ /* 0x000f220000300800 */
[C---:B------:R-:W-:Y:S02]  /*461d0*/  LOP3.LUT P2, RZ, R7.reuse, 0x1000, RZ, 0xc0, !PT ;  /* 0x0000100007ff7812 */ /* 0x040fe4000784c0ff */
[----:B------:R-:W-:Y:S02]  /*461e0*/  F2FP.SATFINITE.E4M3.F32.PACK_AB_MERGE_C R4, RZ, R4, RZ ;  /* 0x00000004ff04723e */ /* 0x000fe400048070ff */
[----:B------:R-:W-:-:S09]  /*461f0*/  LOP3.LUT P0, RZ, R7, 0x800, RZ, 0xc0, !PT ;  /* 0x0000080007ff7812 */ /* 0x000fd2000780c0ff */
[----:B------:R0:W-:Y:S02]  /*46200*/  @!P2 STG.E.U8 desc[UR30][R104.64+0x50], R4 ;  /* 0x000050046800a986 */ /* 0x0001e4000c10111e */
[----:B0-----:R-:W-:Y:S02]  /*46210*/  FMUL R4, R216, UR18 ;  /* 0x00000012d8047c20 */ /* 0x001fe40008400000 */
[----:B------:R-:W4:Y:S03]  /*46220*/  LDL.LU R216, [R1+0x610] ;  /* 0x0006100001d87983 */ /* 0x000f260000300800 */
[----:B------:R-:W-:-:S05]  /*46230*/  F2FP.SATFINITE.E4M3.F32.PACK_AB_MERGE_C R4, RZ, R4, RZ ;  /* 0x00000004ff04723e */ /* 0x000fca00048070ff */
[----:B------:R2:W-:Y:S02]  /*46240*/  @!P0 STG.E.U8 desc[UR30][R100.64+0x51], R4 ;  /* 0x0000510464008986 */ /* 0x0005e4000c10111e */
[----:B--2---:R-:W-:Y:S02]  /*46250*/  FMUL R4, R214, UR18 ;  /* 0x00000012d6047c20 */ /* 0x004fe40008400000 */
[----:B------:R-:W2:Y:S01]  /*46260*/  LDL.LU R214, [R1+0x614] ;  /* 0x0006140001d67983 */ /* 0x000ea20000300800 */
[----:B------:R-:W-:Y:S02]  /*46270*/  LOP3.LUT P5, RZ, R5, 0x400000, RZ, 0xc0, !PT ;  /* 0x0040000005ff7812 */ /* 0x000fe400078ac0ff */
[----:B------:R-:W-:Y:S01]  /*46280*/  LOP3.LUT P3, RZ, R7, 0x200, RZ, 0xc0, !PT ;  /* 0x0000020007ff7812 */ /* 0x000fe2000786c0ff */
[----:B------:R-:W2:Y:S10]  /*46290*/  LDL.LU R218, [R1+0x618] ;  /* 0x0006180001da7983 */ /* 0x000eb40000300800 */
[----:B------:R-:W0:Y:S01]  /*462a0*/  @!P5 LDC.64 R8, c[0x0][0x5c0] ;  /* 0x00017000ff08db82 */ /* 0x000e220000000a00 */
[----:B------:R-:W-:-:S04]  /*462b0*/  LOP3.LUT R0, R0, 0xffefffff, RZ, 0xc0, !PT ;  /* 0xffefffff00007812 */ /* 0x000fc800078ec0ff */
[----:B------:R-:W-:Y:S02]  /*462c0*/  @P3 LOP3.LUT R0, R0, 0x100000, RZ, 0xfc, !PT ;  /* 0x0010000000003812 */ /* 0x000fe400078efcff */
[----:B------:R-:W-:Y:S02]  /*462d0*/  LOP3.LUT P3, RZ, R5, 0x2, RZ, 0xc0, !PT ;  /* 0x0000000205ff7812 */ /* 0x000fe4000786c0ff */
[----:B------:R-:W-:Y:S02]  /*462e0*/  F2FP.SATFINITE.E4M3.F32.PACK_AB_MERGE_C R4, RZ, R4, RZ ;  /* 0x00000004ff04723e */ /* 0x000fe400048070ff */
[----:B0-----:R-:W-:-:S05]  /*462f0*/  @!P5 IADD3 R8, P6, R193, R8, RZ ;  /* 0x00000008c108d210 */ /* 0x001fca0007fde0ff */
[----:B------:R-:W-:-:S05]  /*46300*/  @!P5 IMAD.X R9, R195, 0x1, R9, P6 ;  /* 0x00000001c309d824 */ /* 0x000fca00030e0609 */
[----:B------:R0:W-:Y:S02]  /*46310*/  @!P5 STG.E.U8 desc[UR30][R8.64+0x50], R4 ;  /* 0x000050040800d986 */ /* 0x0001e4000c10111e */
[----:B0-----:R-:W0:Y:S01]  /*46320*/  @!P3 LDC.64 R8, c[0x0][0x5c0] ;  /* 0x00017000ff08bb82 */ /* 0x001e220000000a00 */
[----:B------:R-:W-:Y:S02]  /*46330*/  LOP3.LUT P2, RZ, R7, 0x80, RZ, 0xc0, !PT ;  /* 0x0000008007ff7812 */ /* 0x000fe4000784c0ff */
[----:B------:R-:W-:Y:S02]  /*46340*/  LOP3.LUT R0, R0, 0xfff7ffff, RZ, 0xc0, !PT ;  /* 0xfff7ffff00007812 */ /* 0x000fe400078ec0ff */
[----:B0-----:R-:W-:-:S05]  /*46350*/  @!P3 IADD3 R8, P6, R191, R8, RZ ;  /* 0x00000008bf08b210 */ /* 0x001fca0007fde0ff */
[----:B------:R-:W-:Y:S01]  /*46360*/  @!P3 IMAD.X R9, R194, 0x1, R9, P6 ;  /* 0x00000001c209b824 */ /* 0x000fe200030e0609 */
[----:B------:R-:W-:-:S03]  /*46370*/  LOP3.LUT P6, RZ, R5, 0x2, RZ, 0xc0, !PT ;  /* 0x0000000205ff7812 */ /* 0x000fc600078cc0ff */
[----:B------:R-:W-:-:S04]  /*46380*/  @P2 LOP3.LUT R0, R0, 0x80000, RZ, 0xfc, !PT ;  /* 0x0008000000002812 */ /* 0x000fc800078efcff */
[----:B------:R-:W-:Y:S02]  /*46390*/  LOP3.LUT P3, RZ, R0, 0x100000, RZ, 0xc0, !PT ;  /* 0x0010000000ff7812 */ /* 0x000fe4000786c0ff */
[----:B------:R-:W-:Y:S01]  /*463a0*/  LOP3.LUT P4, RZ, R5, 0x200000, RZ, 0xc0, !PT ;  /* 0x0020000005ff7812 */ /* 0x000fe2000788c0ff */
[----:B---3--:R-:W-:Y:S02]  /*463b0*/  FMUL R4, R215, UR18 ;  /* 0x00000012d7047c20 */ /* 0x008fe40008400000 */
[----:B------:R-:W3:Y:S03]  /*463c0*/  LDL.LU R215, [R1+0x61c] ;  /* 0x00061c0001d77983 */ /* 0x000ee60000300800 */
[----:B------:R-:W-:-:S05]  /*463d0*/  F2FP.SATFINITE.E4M3.F32.PACK_AB_MERGE_C R4, RZ, R4, RZ ;  /* 0x00000004ff04723e */ /* 0x000fca00048070ff */
[----:B------:R0:W-:Y:S02]  /*463e0*/  @!P6 STG.E.U8 desc[UR30][R8.64+0x51], R4 ;  /* 0x000051040800e986 */ /* 0x0001e4000c10111e */
[----:B0-----:R-:W-:Y:S01]  /*463f0*/  FMUL R4, R219, UR18 ;  /* 0x00000012db047c20 */ /* 0x001fe20008400000 */
[----:B------:R-:W-:Y:S01]  /*46400*/  LOP3.LUT P1, RZ, R7, 0x100, RZ, 0xc0, !PT ;  /* 0x0000010007ff7812 */ /* 0x000fe2000782c0ff */
[----:B------:R-:W0:Y:S03]  /*46410*/  @!P4 LDC.64 R8, c[0x0][0x5c0] ;  /* 0x00017000ff08cb82 */ /* 0x000e260000000a00 */
[----:B------:R-:W-:-:S05]  /*46420*/  F2FP.SATFINITE.E4M3.F32.PACK_AB_MERGE_C R4, RZ, R4, RZ ;  /* 0x00000004ff04723e */ /* 0x000fca00048070ff */
[----:B------:R4:W-:Y:S02]  /*46430*/  @!P3 STG.E.U8 desc[UR30][R96.64+0x58], R4 ;  /* 0x000058046000b986 */ /* 0x0009e4000c10111e */
[----:B----4-:R-:W-:Y:S02]  /*46440*/  FMUL R4, R217, UR18 ;  /* 0x00000012d9047c20 */ /* 0x010fe40008400000 */
[----:B------:R-:W4:Y:S03]  /*46450*/  LDL.LU R217, [R1+0x620] ;  /* 0x0006200001d97983 */ /* 0x000f260000300800 */
[----:B------:R-:W-:-:S05]  /*46460*/  F2FP.SATFINITE.E4M3.F32.PACK_AB_MERGE_C R4, RZ, R4, RZ ;  /* 0x00000004ff04723e */ /* 0x000fca00048070ff */
[----:B------:R1:W-:Y:S01]  /*46470*/  @!P1 STG.E.U8 desc[UR30][R92.64+0x59], R4 ;  /* 0x000059045c009986 */ /* 0x0003e2000c10111e */
[----:B0-----:R-:W-:Y:S01]  /*46480*/  @!P4 IADD3 R8, P6, R189, R8, RZ ;  /* 0x00000008bd08c210 */ /* 0x001fe20007fde0ff */
[----:B-1----:R-:W-:Y:S02]  /*46490*/  FMUL R4, R216, UR18 ;  /* 0x00000012d8047c20 */ /* 0x002fe40008400000 */
[----:B------:R-:W4:Y:S04]  /*464a0*/  LDL.LU R216, [R1+0x624] ;  /* 0x0006240001d87983 */ /* 0x000f280000300800 */
[----:B------:R-:W4:Y:S01]  /*464b0*/  LDL.LU R219, [R1+0x628] ;  /* 0x0006280001db7983 */ /* 0x000f220000300800 */
[----:B------:R-:W-:Y:S01]  /*464c0*/  @!P4 IMAD.X R9, R196, 0x1, R9, P6 ;  /* 0x00000001c409c824 */ /* 0x000fe200030e0609 */
[----:B------:R-:W-:-:S05]  /*464d0*/  F2FP.SATFINITE.E4M3.F32.PACK_AB_MERGE_C R4, RZ, R4, RZ ;  /* 0x00000004ff04723e */ /* 0x000fca00048070ff */
[----:B------:R2:W-:Y:S02]  /*464e0*/  @!P4 STG.E.U8 desc[UR30][R8.64+0x58], R4 ;  /* 0x000058040800c986 */ /* 0x0005e4000c10111e */
[----:B--2---:R-:W-:Y:S02]  /*464f0*/  FMUL R4, R214, UR18 ;  /* 0x00000012d6047c20 */ /* 0x004fe40008400000 */
[----:B------:R-:W2:Y:S01]  /*46500*/  LDL.LU R214, [R1+0x62c] ;  /* 0x00062c0001d67983 */ /* 0x000ea20000300800 */
[----:B------:R-:W-:-:S13]  /*46510*/  LOP3.LUT P2, RZ, R5, 0x8, RZ, 0xc0, !PT ;  /* 0x0000000805ff7812 */ /* 0x000fda000784c0ff */
[----:B------:R-:W0:Y:S01]  /*46520*/  @!P2 LDC.64 R8, c[0x0][0x5c0] ;  /* 0x00017000ff08ab82 */ /* 0x000e220000000a00 */
[----:B------:R-:W-:Y:S02]  /*46530*/  LOP3.LUT P5, RZ, R5, 0x100000, RZ, 0xc0, !PT ;  /* 0x0010000005ff7812 */ /* 0x000fe400078ac0ff */
[----:B------:R-:W-:Y:S02]  /*46540*/  F2FP.SATFINITE.E4M3.F32.PACK_AB_MERGE_C R4, RZ, R4, RZ ;  /* 0x00000004ff04723e */ /* 0x000fe400048070ff */
[----:B0-----:R-:W-:-:S05]  /*46550*/  @!P2 IADD3 R8, P6, R188, R8, RZ ;  /* 0x00000008bc08a210 */ /* 0x001fca0007fde0ff */
[----:B------:R-:W-:Y:S01]  /*46560*/  @!P2 IMAD.X R9, R197, 0x1, R9, P6 ;  /* 0x00000001c509a824 */ /* 0x000fe200030e0609 */
[----:B------:R-:W-:Y:S02]  /*46570*/  LOP3.LUT P6, RZ, R5, 0x8, RZ, 0xc0, !PT ;  /* 0x0000000805ff7812 */ /* 0x000fe400078cc0ff */
[----:B------:R-:W-:-:S11]  /*46580*/  LOP3.LUT P2, RZ, R0, 0x80000, RZ, 0xc0, !PT ;  /* 0x0008000000ff7812 */ /* 0x000fd6000784c0ff */
[----:B------:R0:W-:Y:S01]  /*46590*/  @!P6 STG.E.U8 desc[UR30][R8.64+0x59], R4 ;  /* 0x000059040800e986 */ /* 0x0001e2000c10111e */
[----:B------:R-:W-:Y:S01]  /*465a0*/  LOP3.LUT P0, RZ, R7, 0x20, RZ, 0xc0, !PT ;  /* 0x0000002007ff7812 */ /* 0x000fe2000780c0ff */
[----:B0-----:R-:W0:Y:S01]  /*465b0*/  @!P5 LDC.64 R8, c[0x0][0x5c0] ;  /* 0x00017000ff08db82 */ /* 0x001e220000000a00 */
[----:B------:R-:W-:-:S05]  /*465c0*/  FMUL R4, R218, UR18 ;  /* 0x00000012da047c20 */ /* 0x000fca0008400000 */
[----:B------:R-:W-:-:S05]  /*465d0*/  F2FP.SATFINITE.E4M3.F32.PACK_AB_MERGE_C R4, RZ, R4, RZ ;  /* 0x00000004ff04723e */ /* 0x000fca00048070ff */
[----:B------:R3:W-:Y:S01]  /*465e0*/  @!P2 STG.E.U8 desc[UR30][R90.64+0x60], R4 ;  /* 0x000060045a00a986 */ /* 0x0007e2000c10111e */
[----:B------:R-:W-:Y:S02]  /*465f0*/  LOP3.LUT P3, RZ, R5, 0x80000, RZ, 0xc0, !PT ;  /* 0x0008000005ff7812 */ /* 0x000fe4000786c0ff */
[----:B0-----:R-:W-:-:S05]  /*46600*/  @!P5 IADD3 R8, P6, R172, R8, RZ ;  /* 0x00000008ac08d210 */ /* 0x001fca0007fde0ff */
[----:B------:R-:W-:Y:S02]  /*46610*/  @!P5 IMAD.X R9, R204, 0x1, R9, P6 ;  /* 0x00000001cc09d824 */ /* 0x000fe400030e0609 */
[----:B---3--:R-:W-:Y:S02]  /*46620*/  FMUL R4, R215, UR18 ;  /* 0x00000012d7047c20 */ /* 0x008fe40008400000 */
[----:B------:R-:W3:Y:S03]  /*46630*/  LDL.LU R215, [R1+0x630] ;  /* 0x0006300001d77983 */ /* 0x000ee60000300800 */
[----:B------:R-:W-:Y:S01]  /*46640*/  F2FP.SATFINITE.E4M3.F32.PACK_AB_MERGE_C R4, RZ, R4, RZ ;  /* 0x00000004ff04723e */ /* 0x000fe200048070ff */
[----:B------:R-:W3:Y:S04]  /*46650*/  LDL.LU R218, [R1+0x634] ;  /* 0x0006340001da7983 */ /* 0x000ee80000300800 */
[----:B------:R4:W-:Y:S02]  /*46660*/  @!P0 STG.E.U8 desc[UR30][R88.64+0x61], R4 ;  /* 0x0000610458008986 */ /* 0x0009e4000c10111e */
[----:B----4-:R-:W-:-:S02]  /*46670*/  FMUL R4, R217, UR18 ;  /* 0x00000012d9047c20 */ /* 0x010fc40008400000 */
[----:B------:R-:W4:Y:S03]  /*46680*/  LDL.LU R217, [R1+0x638] ;  /* 0x0006380001d97983 */ /* 0x000f260000300800 */
        /* <DEDUP_REMOVED lines=16> */
[----:B------:R-:W-:Y:S02]  /*46790*/  F2FP.SATFINITE.E4M3.F32.PACK_AB_MERGE_C R4, RZ, R4, RZ ;  /* 0x00000004ff04723e */ /* 0x000fe400048070ff */
[----:B------:R-:W-:-:S09]  /*467a0*/  LOP3.LUT P4, RZ, R5, 0x40000, RZ, 0xc0, !PT ;  /* 0x0004000005ff7812 */ /* 0x000fd2000788c0ff */
[----:B------:R3:W-:Y:S04]  /*467b0*/  @!P1 STG.E.U8 desc[UR30][R82.64+0x69], R4 ;  /* 0x0000690452009986 */ /* 0x0007e8000c10111e */
[----:B------:R-:W0:Y:S01]  /*467c0*/  @!P4 LDC.64 R8, c[0x0][0x5c0] ;  /* 0x00017000ff08cb82 */ /* 0x000e220000000a00 */
[C---:B------:R-:W-:Y:S02]  /*467d0*/  LOP3.LUT P0, RZ, R7.reuse, 0x2, RZ, 0xc0, !PT ;  /* 0x0000000207ff7812 */ /* 0x040fe4000780c0ff */
[----:B------:R-:W-:Y:S02]  /*467e0*/  LOP3.LUT P5, RZ, R7, 0x1, RZ, 0xc0, !PT ;  /* 0x0000000107ff7812 */ /* 0x000fe400078ac0ff */
[----:B0-----:R-:W-:-:S05]  /*467f0*/  @!P4 IADD3 R8, P6, R209, R8, RZ ;  /* 0x00000008d108c210 */ /* 0x001fca0007fde0ff */
[----:B------:R-:W-:Y:S02]  /*46800*/  @!P4 IMAD.X R9, R212, 0x1, R9, P6 ;  /* 0x00000001d409c824 */ /* 0x000fe400030e0609 */
[----:B---3--:R-:W-:Y:S02]  /*46810*/  FMUL R4, R215, UR18 ;  /* 0x00000012d7047c20 */ /* 0x008fe40008400000 */
[----:B------:R-:W3:Y:S01]  /*46820*/  LDL.LU R215, [R1+0x644] ;  /* 0x0006440001d77983 */ /* 0x000ee20000300800 */
[----:B------:R-:W-:-:S03]  /*46830*/  FMUL R7, R218, UR18 ;  /* 0x00000012da077c20 */ /* 0x000fc60008400000 */
[----:B------:R-:W3:Y:S02]  /*46840*/  LDL.LU R219, [R1+0x648] ;  /* 0x0006480001db7983 */ /* 0x000ee40000300800 */
[----:B------:R-:W-:Y:S02]  /*46850*/  F2FP.SATFINITE.E4M3.F32.PACK_AB_MERGE_C R11, RZ, R7, RZ ;  /* 0x00000007ff0b723e */ /* 0x000fe400048070ff */
[----:B------:R-:W-:-:S05]  /*46860*/  F2FP.SATFINITE.E4M3.F32.PACK_AB_MERGE_C R4, RZ, R4, RZ ;  /* 0x00000004ff04723e */ /* 0x000fca00048070ff */
[----:B------:R2:W-:Y:S01]  /*46870*/  @!P4 STG.E.U8 desc[UR30][R8.64+0x68], R4 ;  /* 0x000068040800c986 */ /* 0x0005e2000c10111e */
[----:B----4-:R-:W-:-:S03]  /*46880*/  FMUL R7, R217, UR18 ;  /* 0x00000012d9077c20 */ /* 0x010fc60008400000 */
[----:B------:R-:W4:Y:S04]  /*46890*/  LDL.LU R217, [R1+0x64c] ;  /* 0x00064c0001d97983 */ /* 0x000f280000300800 */
[----:B------:R-:W4:Y:S01]  /*468a0*/  LDL.LU R218, [R1+0x650] ;  /* 0x0006500001da7983 */ /* 0x000f220000300800 */
[----:B--2---:R-:W-:-:S03]  /*468b0*/  FMUL R4, R214, UR18 ;  /* 0x00000012d6047c20 */ /* 0x004fc60008400000 */
[----:B------:R-:W2:Y:S01]  /*468c0*/  LDL.LU R214, [R1+0x654] ;  /* 0x0006540001d67983 */ /* 0x000ea20000300800 */
[----:B------:R-:W-:-:S13]  /*468d0*/  LOP3.LUT P2, RZ, R5, 0x4, RZ, 0xc0, !PT ;  /* 0x0000000405ff7812 */ /* 0x000fda000784c0ff */
[----:B------:R-:W0:Y:S01]  /*468e0*/  @!P2 LDC.64 R8, c[0x0][0x5c0] ;  /* 0x00017000ff08ab82 */ /* 0x000e220000000a00 */
[----:B------:R-:W-:Y:S02]  /*468f0*/  LOP3.LUT P3, RZ, R5, 0x20000, RZ, 0xc0, !PT ;  /* 0x0002000005ff7812 */ /* 0x000fe4000786c0ff */
[----:B------:R-:W-:Y:S01]  /*46900*/  F2FP.SATFINITE.E4M3.F32.PACK_AB_MERGE_C R15, RZ, R7, RZ ;  /* 0x00000007ff0f723e */ /* 0x000fe200048070ff */
[----:B------:R-:W-:Y:S01]  /*46910*/  FMUL R7, R216, UR18 ;  /* 0x00000012d8077c20 */ /* 0x000fe20008400000 */
[----:B------:R-:W-:Y:S01]  /*46920*/  LOP3.LUT P1, RZ, R6, 0x40000000, RZ, 0xc0, !PT ;  /* 0x4000000006ff7812 */ /* 0x000fe2000782c0ff */
[----:B------:R-:W2:Y:S01]  /*46930*/  LDL.LU R216, [R1+0x658] ;  /* 0x0006580001d87983 */ /* 0x000ea20000300800 */
[----:B0-----:R-:W-:-:S05]  /*46940*/  @!P2 IADD3 R8, P6, R167, R8, RZ ;  /* 0x00000008a708a210 */ /* 0x001fca0007fde0ff */
[----:B------:R-:W-:-:S05]  /*46950*/  @!P2 IMAD.X R9, R207, 0x1, R9, P6 ;  /* 0x00000001cf09a824 */ /* 0x000fca00030e0609 */
[----:B------:R0:W-:Y:S02]  /*46960*/  @!P2 STG.E.U8 desc[UR30][R8.64+0x69], R11 ;  /* 0x0000690b0800a986 */ /* 0x0001e4000c10111e */
[----:B0-----:R-:W0:Y:S01]  /*46970*/  @!P3 LDC.64 R8, c[0x0][0x5c0] ;  /* 0x00017000ff08bb82 */ /* 0x001e220000000a00 */
[----:B------:R-:W-:Y:S02]  /*46980*/  LOP3.LUT R0, R0, 0xfffbffff, RZ, 0xc0, !PT ;  /* 0xfffbffff00007812 */ /* 0x000fe400078ec0ff */
[----:B------:R-:W-:Y:S02]  /*46990*/  F2FP.SATFINITE.E4M3.F32.PACK_AB_MERGE_C R11, RZ, R4, RZ ;  /* 0x00000004ff0b723e */ /* 0x000fe400048070ff */
[----:B------:R-:W-:Y:S02]  /*469a0*/  @P1 LOP3.LUT R0, R0, 0x40000, RZ, 0xfc, !PT ;  /* 0x0004000000001812 */ /* 0x000fe400078efcff */
[----:B------:R-:W-:Y:S02]  /*469b0*/  LOP3.LUT P1, RZ, R5, 0x10, RZ, 0xc0, !PT ;  /* 0x0000001005ff7812 */ /* 0x000fe4000782c0ff */
[----:B------:R-:W-:Y:S01]  /*469c0*/  F2FP.SATFINITE.E4M3.F32.PACK_AB_MERGE_C R7, RZ, R7, RZ ;  /* 0x00000007ff07723e */ /* 0x000fe200048070ff */
[----:B------:R-:W-:Y:S04]  /*469d0*/  @!P0 STG.E.U8 desc[UR30][R80.64+0x70], R15 ;  /* 0x0000700f50008986 */ /* 0x000fe8000c10111e */
[----:B------:R-:W-:Y:S01]  /*469e0*/  @!P5 STG.E.U8 desc[UR30][R74.64+0x71], R7 ;  /* 0x000071074a00d986 */ /* 0x000fe2000c10111e */
[----:B0-----:R-:W-:-:S05]  /*469f0*/  @!P3 IADD3 R8, P6, R166, R8, RZ ;  /* 0x00000008a608b210 */ /* 0x001fca0007fde0ff */
[----:B------:R-:W-:-:S05]  /*46a00*/  @!P3 IMAD.X R9, R206, 0x1, R9, P6 ;  /* 0x00000001ce09b824 */ /* 0x000fca00030e0609 */
[----:B------:R0:W-:Y:S02]  /*46a10*/  @!P3 STG.E.U8 desc[UR30][R8.64+0x70], R11 ;  /* 0x0000700b0800b986 */ /* 0x0001e4000c10111e */
[----:B0-----:R-:W0:Y:S01]  /*46a20*/  @!P1 LDC.64 R8, c[0x0][0x5c0] ;  /* 0x00017000ff089b82 */ /* 0x001e220000000a00 */
[----:B---3--:R-:W-:Y:S02]  /*46a30*/  FMUL R4, R215, UR18 ;  /* 0x00000012d7047c20 */ /* 0x008fe40008400000 */
[----:B------:R-:W3:Y:S03]  /*46a40*/  LDL.LU R215, [R1+0x65c] ;  /* 0x00065c0001d77983 */ /* 0x000ee60000300800 */
[----:B------:R-:W-:Y:S01]  /*46a50*/  F2FP.SATFINITE.E4M3.F32.PACK_AB_MERGE_C R7, RZ, R4, RZ ;  /* 0x00000004ff07723e */ /* 0x000fe200048070ff */
[----:B------:R-:W-:Y:S01]  /*46a60*/  FMUL R4, R219, UR18 ;  /* 0x00000012db047c20 */ /* 0x000fe20008400000 */
[----:B0-----:R-:W-:-:S04]  /*46a70*/  @!P1 IADD3 R8, P6, R161, R8, RZ ;  /* 0x00000008a1089210 */ /* 0x001fc80007fde0ff */
[----:B------:R-:W-:Y:S01]  /*46a80*/  F2FP.SATFINITE.E4M3.F32.PACK_AB_MERGE_C R15, RZ, R4, RZ ;  /* 0x00000004ff0f723e */ /* 0x000fe200048070ff */
[----:B------:R-:W-:-:S05]  /*46a90*/  @!P1 IMAD.X R9, R203, 0x1, R9, P6 ;  /* 0x00000001cb099824 */ /* 0x000fca00030e0609 */
[----:B------:R0:W-:Y:S01]  /*46aa0*/  @!P1 STG.E.U8 desc[UR30][R8.64+0x71], R7 ;  /* 0x0000710708009986 */ /* 0x0001e2000c10111e */
[----:B----4-:R-:W-:-:S03]  /*46ab0*/  FMUL R4, R217, UR18 ;  /* 0x00000012d9047c20 */ /* 0x010fc60008400000 */
[----:B------:R-:W4:Y:S02]  /*46ac0*/  LDL.LU R217, [R1+0x660] ;  /* 0x0006600001d97983 */ /* 0x000f240000300800 */
[----:B------:R-:W-:Y:S01]  /*46ad0*/  F2FP.SATFINITE.E4M3.F32.PACK_AB_MERGE_C R11, RZ, R4, RZ ;  /* 0x00000004ff0b723e */ /* 0x000fe200048070ff */
[----:B------:R-:W-:Y:S02]  /*46ae0*/  FMUL R4, R218, UR18 ;  /* 0x00000012da047c20 */ /* 0x000fe40008400000 */
[----:B------:R-:W4:Y:S03]  /*46af0*/  LDL.LU R218, [R1+0x664] ;  /* 0x0006640001da7983 */ /* 0x000f260000300800 */
[----:B0-----:R-:W-:Y:S01]  /*46b00*/  F2FP.SATFINITE.E4M3.F32.PACK_AB_MERGE_C R7, RZ, R4, RZ ;  /* 0x00000004ff07723e */ /* 0x001fe200048070ff */
[----:B--2---:R-:W-:Y:S02]  /*46b10*/  FMUL R4, R214, UR18 ;  /* 0x00000012d6047c20 */ /* 0x004fe40008400000 */
[----:B------:R-:W2:Y:S01]  /*46b20*/  LDL.LU R214, [R1+0x668] ;  /* 0x0006680001d67983 */ /* 0x000ea20000300800 */
[----:B------:R-:W-:-:S02]  /*46b30*/  LOP3.LUT P4, RZ, R5, 0x10000, RZ, 0xc0, !PT ;  /* 0x0001000005ff7812 */ /* 0x000fc4000788c0ff */
[----:B------:R-:W-:Y:S02]  /*46b40*/  LOP3.LUT P6, RZ, R6, 0x80000000, RZ, 0xc0, !PT ;  /* 0x8000000006ff7812 */ /* 0x000fe400078cc0ff */
[----:B------:R-:W-:-:S09]  /*46b50*/  LOP3.LUT P1, RZ, R0, 0x40000, RZ, 0xc0, !PT ;  /* 0x0004000000ff7812 */ /* 0x000fd2000782c0ff */
[----:B------:R-:W0:Y:S02]  /*46b60*/  @!P4 LDC.64 R8, c[0x0][0x5c0] ;  /* 0x00017000ff08cb82 */ /* 0x000e240000000a00 */
[----:B------:R-:W-:Y:S04]  /*46b70*/  @!P6 STG.E.U8 desc[UR30][R72.64+0x78], R15 ;  /* 0x0000780f4800e986 */ /* 0x000fe8000c10111e */
[----:B------:R1:W-:Y:S01]  /*46b80*/  @!P1 STG.E.U8 desc[UR30][R66.64+0x79], R11 ;  /* 0x0000790b42009986 */ /* 0x0003e2000c10111e */
[----:B------:R-:W-:Y:S02]  /*46b90*/  LOP3.LUT P5, RZ, R5, 0x8000, RZ, 0xc0, !PT ;  /* 0x0000800005ff7812 */ /* 0x000fe400078ac0ff */
[----:B-1----:R-:W-:Y:S01]  /*46ba0*/  F2FP.SATFINITE.E4M3.F32.PACK_AB_MERGE_C R11, RZ, R4, RZ ;  /* 0x00000004ff0b723e */ /* 0x002fe200048070ff */
[----:B------:R-:W-:-:S02]  /*46bb0*/  FMUL R4, R216, UR18 ;  /* 0x00000012d8047c20 */ /* 0x000fc40008400000 */
[----:B------:R-:W2:Y:S03]  /*46bc0*/  LDL.LU R216, [R1+0x66c] ;  /* 0x00066c0001d87983 */ /* 0x000ea60000300800 */
[----:B------:R-:W-:Y:S02]  /*46bd0*/  F2FP.SATFINITE.E4M3.F32.PACK_AB_MERGE_C R15, RZ, R4, RZ ;  /* 0x00000004ff0f723e */ /* 0x000fe400048070ff */
[----:B0-----:R-:W-:-:S05]  /*46be0*/  @!P4 IADD3 R8, P6, R160, R8, RZ ;  /* 0x00000008a008c210 */ /* 0x001fca0007fde0ff */
[----:B------:R-:W-:-:S05]  /*46bf0*/  @!P4 IMAD.X R9, R201, 0x1, R9, P6 ;  /* 0x00000001c909c824 */ /* 0x000fca00030e0609 */
[----:B------:R0:W-:Y:S02]  /*46c00*/  @!P4 STG.E.U8 desc[UR30][R8.64+0x78], R7 ;  /* 0x000078070800c986 */ /* 0x0001e4000c10111e */
[----:B0-----:R-:W0:Y:S01]  /*46c10*/  @!P5 LDC.64 R8, c[0x0][0x5c0] ;  /* 0x00017000ff08db82 */ /* 0x001e220000000a00 */
[C---:B------:R-:W-:Y:S02]  /*46c20*/  LOP3.LUT P2, RZ, R6.reuse, 0x20000000, RZ, 0xc0, !PT ;  /* 0x2000000006ff7812 */ /* 0x040fe4000784c0ff */
[----:B------:R-:W-:Y:S02]  /*46c30*/  LOP3.LUT P0, RZ, R6, 0x10000000, RZ, 0xc0, !PT ;  /* 0x1000000006ff7812 */ /* 0x000fe4000780c0ff */
[----:B0-----:R-:W-:-:S05]  /*46c40*/  @!P5 IADD3 R8, P6, R205, R8, RZ ;  /* 0x00000008cd08d210 */ /* 0x001fca0007fde0ff */
[----:B------:R-:W-:-:S05]  /*46c50*/  @!P5 IMAD.X R9, R210, 0x1, R9, P6 ;  /* 0x00000001d209d824 */ /* 0x000fca00030e0609 */
[----:B------:R0:W-:Y:S01]  /*46c60*/  @!P5 STG.E.U8 desc[UR30][R8.64+0x79], R11 ;  /* 0x0000790b0800d986 */ /* 0x0001e2000c10111e */
[----:B---3--:R-:W-:-:S03]  /*46c70*/  FMUL R4, R215, UR18 ;  /* 0x00000012d7047c20 */ /* 0x008fc60008400000 */
[----:B------:R-:W3:Y:S02]  /*46c80*/  LDL.LU R215, [R1+0x670] ;  /* 0x0006700001d77983 */ /* 0x000ee40000300800 */
[----:B------:R-:W-:Y:S02]  /*46c90*/  F2FP.SATFINITE.E4M3.F32.PACK_AB_MERGE_C R7, RZ, R4, RZ ;  /* 0x00000004ff07723e */ /* 0x000fe400048070ff */
[----:B------:R-:W-:Y:S04]  /*46ca0*/  @!P2 STG.E.U8 desc[UR30][R68.64+0x80], R15 ;  /* 0x0000800f4400a986 */ /* 0x000fe8000c10111e */
[----:B------:R1:W-:Y:S01]  /*46cb0*/  @!P0 STG.E.U8 desc[UR30][R62.64+0x81], R7 ;  /* 0x000081073e008986 */ /* 0x0003e2000c10111e */
[----:B----4-:R-:W-:-:S03]  /*46cc0*/  FMUL R4, R217, UR18 ;  /* 0x00000012d9047c20 */ /* 0x010fc60008400000 */
[----:B------:R-:W4:Y:S02]  /*46cd0*/  LDL.LU R217, [R1+0x674] ;  /* 0x0006740001d97983 */ /* 0x000f240000300800 */
[----:B0-----:R-:W-:Y:S01]  /*46ce0*/  F2FP.SATFINITE.E4M3.F32.PACK_AB_MERGE_C R11, RZ, R4, RZ ;  /* 0x00000004ff0b723e */ /* 0x001fe200048070ff */
[----:B------:R-:W-:Y:S02]  /*46cf0*/  FMUL R4, R218, UR18 ;  /* 0x00000012da047c20 */ /* 0x000fe40008400000 */
[----:B------:R-:W4:Y:S03]  /*46d00*/  LDL.LU R218, [R1+0x678] ;  /* 0x0006780001da7983 */ /* 0x000f260000300800 */
[----:B-1----:R-:W-:Y:S01]  /*46d10*/  F2FP.SATFINITE.E4M3.F32.PACK_AB_MERGE_C R7, RZ, R4, RZ ;  /* 0x00000004ff07723e */ /* 0x002fe200048070ff */
[----:B--2---:R-:W-:Y:S02]  /*46d20*/  FMUL R4, R214, UR18 ;  /* 0x00000012d6047c20 */ /* 0x004fe40008400000 */
[----:B------:R-:W2:Y:S01]  /*46d30*/  LDL.LU R214, [R1+0x67c] ;  /* 0x00067c0001d67983 */ /* 0x000ea20000300800 */
[----:B------:R-:W-:-:S13]  /*46d40*/  LOP3.LUT P3, RZ, R5, 0x4000, RZ, 0xc0, !PT ;  /* 0x0000400005ff7812 */ /* 0x000fda000786c0ff */
[----:B------:R-:W0:Y:S01]  /*46d50*/  @!P3 LDC.64 R8, c[0x0][0x5c0] ;  /* 0x00017000ff08bb82 */ /* 0x000e220000000a00 */
[----:B------:R-:W-:-:S04]  /*46d60*/  LOP3.LUT P4, RZ, R6, 0x8000000, RZ, 0xc0, !PT ;  /* 0x0800000006ff7812 */ /* 0x000fc8000788c0ff */
[----:B------:R-:W-:Y:S02]  /*46d70*/  P2R R14, PR, RZ, 0x10 ;  /* 0x00000010ff0e7803 */ /* 0x000fe40000000000 */
[----:B------:R-:W-:Y:S02]  /*46d80*/  LOP3.LUT P4, RZ, R5, 0x2000, RZ, 0xc0, !PT ;  /* 0x0000200005ff7812 */ /* 0x000fe4000788c0ff */
[----:B------:R-:W-:Y:S01]  /*46d90*/  F2FP.SATFINITE.E4M3.F32.PACK_AB_MERGE_C R15, RZ, R4, RZ ;  /* 0x00000004ff0f723e */ /* 0x000fe200048070ff */
[----:B------:R-:W-:Y:S02]  /*46da0*/  FMUL R4, R216, UR18 ;  /* 0x00000012d8047c20 */ /* 0x000fe40008400000 */
[----:B------:R-:W2:Y:S01]  /*46db0*/  LDL.LU R216, [R1+0x680] ;  /* 0x0006800001d87983 */ /* 0x000ea20000300800 */
[----:B0-----:R-:W-:-:S05]  /*46dc0*/  @!P3 IADD3 R8, P6, R199, R8, RZ ;  /* 0x00000008c708b210 */ /* 0x001fca0007fde0ff */
[----:B------:R-:W-:-:S05]  /*46dd0*/  @!P3 IMAD.X R9, R202, 0x1, R9, P6 ;  /* 0x00000001ca09b824 */ /* 0x000fca00030e0609 */
[----:B------:R0:W-:Y:S02]  /*46de0*/  @!P3 STG.E.U8 desc[UR30][R8.64+0x80], R11 ;  /* 0x0000800b0800b986 */ /* 0x0001e4000c10111e */
[----:B0-----:R-:W0:Y:S01]  /*46df0*/  @!P4 LDC.64 R8, c[0x0][0x5c0] ;  /* 0x00017000ff08cb82 */ /* 0x001e220000000a00 */
[----:B------:R-:W-:Y:S02]  /*46e00*/  F2FP.SATFINITE.E4M3.F32.PACK_AB_MERGE_C R11, RZ, R4, RZ ;  /* 0x00000004ff0b723e */ /* 0x000fe400048070ff */
[----:B------:R-:W-:Y:S02]  /*46e10*/  LOP3.LUT P1, RZ, R6, 0x4000000, RZ, 0xc0, !PT ;  /* 0x0400000006ff7812 */ /* 0x000fe4000782c0ff */
[----:B0-----:R-:W-:-:S05]  /*46e20*/  @!P4 IADD3 R8, P6, R78, R8, RZ ;  /* 0x000000084e08c210 */ /* 0x001fca0007fde0ff */
[----:B------:R-:W-:Y:S01]  /*46e30*/  @!P4 IMAD.X R9, R198, 0x1, R9, P6 ;  /* 0x00000001c609c824 */ /* 0x000fe200030e0609 */
[----:B------:R-:W-:Y:S02]  /*46e40*/  LOP3.LUT P6, RZ, R5, 0x2000, RZ, 0xc0, !PT ;  /* 0x0000200005ff7812 */ /* 0x000fe400078cc0ff */
[----:B------:R-:W-:Y:S01]  /*46e50*/  ISETP.NE.AND P4, PT, R14, RZ, PT ;  /* 0x000000ff0e00720c */ /* 0x000fe20003f85270 */
[----:B---3--:R-:W-:Y:S02]  /*46e60*/  FMUL R4, R215, UR18 ;  /* 0x00000012d7047c20 */ /* 0x008fe40008400000 */
[----:B------:R-:W3:Y:S08]  /*46e70*/  LDL.LU R215, [R1+0x684] ;  /* 0x0006840001d77983 */ /* 0x000ef00000300800 */
[----:B------:R0:W-:Y:S04]  /*46e80*/  @!P6 STG.E.U8 desc[UR30][R8.64+0x81], R7 ;  /* 0x000081070800e986 */ /* 0x0001e8000c10111e */
[----:B------:R-:W3:Y:S04]  /*46e90*/  LDL.LU R219, [R1+0x688] ;  /* 0x0006880001db7983 */ /* 0x000ee80000300800 */
[----:B------:R-:W-:Y:S01]  /*46ea0*/  @!P4 STG.E.U8 desc[UR30][R60.64+0x88], R15 ;  /* 0x0000880f3c00c986 */ /* 0x000fe2000c10111e */
[----:B0-----:R-:W-:-:S03]  /*46eb0*/  F2FP.SATFINITE.E4M3.F32.PACK_AB_MERGE_C R7, RZ, R4, RZ ;  /* 0x00000004ff07723e */ /* 0x001fc600048070ff */
[----:B------:R0:W-:Y:S01]  /*46ec0*/  @!P1 STG.E.U8 desc[UR30][R56.64+0x89], R11 ;  /* 0x0000890b38009986 */ /* 0x0001e2000c10111e */
[----:B----4-:R-:W-:-:S03]  /*46ed0*/  FMUL R4, R217, UR18 ;  /* 0x00000012d9047c20 */ /* 0x010fc60008400000 */
[----:B------:R-:W4:Y:S02]  /*46ee0*/  LDL.LU R217, [R1+0x68c] ;  /* 0x00068c0001d97983 */ /* 0x000f240000300800 */
[----:B0-----:R-:W-:Y:S01]  /*46ef0*/  F2FP.SATFINITE.E4M3.F32.PACK_AB_MERGE_C R11, RZ, R4, RZ ;  /* 0x00000004ff0b723e */ /* 0x001fe200048070ff */
[----:B------:R-:W-:-:S05]  /*46f00*/  FMUL R4, R218, UR18 ;  /* 0x00000012da047c20 */ /* 0x000fca0008400000 */
[----:B------:R-:W-:Y:S01]  /*46f10*/  F2FP.SATFINITE.E4M3.F32.PACK_AB_MERGE_C R15, RZ, R4, RZ ;  /* 0x00000004ff0f723e */ /* 0x000fe200048070ff */
[----:B--2---:R-:W-:Y:S02]  /*46f20*/  FMUL R4, R214, UR18 ;  /* 0x00000012d6047c20 */ /* 0x004fe40008400000 */
[----:B------:R-:W2:Y:S01]  /*46f30*/  LDL.LU R214, [R1+0x690] ;  /* 0x0006900001d67983 */ /* 0x000ea20000300800 */
[----:B------:R-:W-:-:S13]  /*46f40*/  LOP3.LUT P5, RZ, R5, 0x1000, RZ, 0xc0, !PT ;  /* 0x0000100005ff7812 */ /* 0x000fda00078ac0ff */
[----:B------:R-:W0:Y:S01]  /*46f50*/  @!P5 LDC.64 R8, c[0x0][0x5c0] ;  /* 0x00017000ff08db82 */ /* 0x000e220000000a00 */
[----:B------:R-:W-:-:S04]  /*46f60*/  LOP3.LUT P2, RZ, R6, 0x2000000, RZ, 0xc0, !PT ;  /* 0x0200000006ff7812 */ /* 0x000fc8000784c0ff */
[----:B------:R-:W-:Y:S02]  /*46f70*/  P2R R18, PR, RZ, 0x4 ;  /* 0x00000004ff127803 */ /* 0x000fe40000000000 */
[----:B------:R-:W-:Y:S02]  /*46f80*/  LOP3.LUT P2, RZ, R5, 0x800, RZ, 0xc0, !PT ;  /* 0x0000080005ff7812 */ /* 0x000fe4000784c0ff */
[----:B0-----:R-:W-:-:S05]  /*46f90*/  @!P5 IADD3 R8, P6, R77, R8, RZ ;  /* 0x000000084d08d210 */ /* 0x001fca0007fde0ff */
[----:B------:R-:W-:-:S05]  /*46fa0*/  @!P5 IMAD.X R9, R185, 0x1, R9, P6 ;  /* 0x00000001b909d824 */ /* 0x000fca00030e0609 */
[----:B------:R0:W-:Y:S02]  /*46fb0*/  @!P5 STG.E.U8 desc[UR30][R8.64+0x88], R7 ;  /* 0x000088070800d986 */ /* 0x0001e4000c10111e */
[----:B0-----:R-:W0:Y:S01]  /*46fc0*/  @!P2 LDC.64 R8, c[0x0][0x5c0] ;  /* 0x00017000ff08ab82 */ /* 0x001e220000000a00 */
[----:B------:R-:W-:Y:S01]  /*46fd0*/  F2FP.SATFINITE.E4M3.F32.PACK_AB_MERGE_C R7, RZ, R4, RZ ;  /* 0x00000004ff07723e */ /* 0x000fe200048070ff */
[----:B------:R-:W-:Y:S02]  /*46fe0*/  FMUL R4, R216, UR18 ;  /* 0x00000012d8047c20 */ /* 0x000fe40008400000 */
[----:B------:R-:W2:Y:S04]  /*46ff0*/  LDL.LU R216, [R1+0x694] ;  /* 0x0006940001d87983 */ /* 0x000ea80000300800 */
[----:B------:R-:W2:Y:S01]  /*47000*/  LDL.LU R218, [R1+0x698] ;  /* 0x0006980001da7983 */ /* 0x000ea20000300800 */
[----:B0-----:R-:W-:-:S05]  /*47010*/  @!P2 IADD3 R8, P6, R76, R8, RZ ;  /* 0x000000084c08a210 */ /* 0x001fca0007fde0ff */
[----:B------:R-:W-:Y:S01]  /*47020*/  @!P2 IMAD.X R9, R173, 0x1, R9, P6 ;  /* 0x00000001ad09a824 */ /* 0x000fe200030e0609 */
[C---:B------:R-:W-:Y:S02]  /*47030*/  LOP3.LUT P6, RZ, R5.reuse, 0x800, RZ, 0xc0, !PT ;  /* 0x0000080005ff7812 */ /* 0x040fe400078cc0ff */
[----:B------:R-:W-:-:S11]  /*47040*/  LOP3.LUT P3, RZ, R5, 0x400, RZ, 0xc0, !PT ;  /* 0x0000040005ff7812 */ /* 0x000fd6000786c0ff */
[----:B------:R0:W-:Y:S02]  /*47050*/  @!P6 STG.E.U8 desc[UR30][R8.64+0x89], R11 ;  /* 0x0000890b0800e986 */ /* 0x0001e4000c10111e */
[----:B0-----:R-:W-:Y:S01]  /*47060*/  F2FP.SATFINITE.E4M3.F32.PACK_AB_MERGE_C R11, RZ, R4, RZ ;  /* 0x00000004ff0b723e */ /* 0x001fe200048070ff */
[----:B------:R-:W0:Y:S01]  /*47070*/  @!P3 LDC.64 R8, c[0x0][0x5c0] ;  /* 0x00017000ff08bb82 */ /* 0x000e220000000a00 */
[----:B---3--:R-:W-:Y:S02]  /*47080*/  FMUL R4, R215, UR18 ;  /* 0x00000012d7047c20 */ /* 0x008fe40008400000 */
[----:B------:R-:W3:Y:S01]  /*47090*/  LDL.LU R215, [R1+0x69c] ;  /* 0x00069c0001d77983 */ /* 0x000ee20000300800 */
[----:B------:R-:W-:Y:S02]  /*470a0*/  ISETP.NE.AND P2, PT, R18, RZ, PT ;  /* 0x000000ff1200720c */ /* 0x000fe40003f45270 */
[----:B------:R-:W-:Y:S02]  /*470b0*/  LOP3.LUT P0, RZ, R6, 0x1000000, RZ, 0xc0, !PT ;  /* 0x0100000006ff7812 */ /* 0x000fe4000780c0ff */
[----:B0-----:R-:W-:-:S09]  /*470c0*/  @!P3 IADD3 R8, P6, R71, R8, RZ ;  /* 0x000000084708b210 */ /* 0x001fd20007fde0ff */
[----:B------:R-:W-:Y:S04]  /*470d0*/  @!P2 STG.E.U8 desc[UR30][R58.64+0x90], R15 ;  /* 0x0000900f3a00a986 */ /* 0x000fe8000c10111e */
[----:B------:R0:W-:Y:S01]  /*470e0*/  @!P0 STG.E.U8 desc[UR30][R52.64+0x91], R7 ;  /* 0x0000910734008986 */ /* 0x0001e2000c10111e */
[----:B------:R-:W-:Y:S01]  /*470f0*/  @!P3 IMAD.X R9, R164, 0x1, R9, P6 ;  /* 0x00000001a409b824 */ /* 0x000fe200030e0609 */
[----:B0-----:R-:W-:Y:S01]  /*47100*/  F2FP.SATFINITE.E4M3.F32.PACK_AB_MERGE_C R7, RZ, R4, RZ ;  /* 0x00000004ff07723e */ /* 0x001fe200048070ff */
[----:B------:R-:W-:-:S05]  /*47110*/  FMUL R4, R219, UR18 ;  /* 0x00000012db047c20 */ /* 0x000fca0008400000 */
[----:B------:R-:W-:Y:S01]  /*47120*/  F2FP.SATFINITE.E4M3.F32.PACK_AB_MERGE_C R15, RZ, R4, RZ ;  /* 0x00000004ff0f723e */ /* 0x000fe200048070ff */
[----:B------:R0:W-:Y:S01]  /*47130*/  @!P3 STG.E.U8 desc[UR30][R8.64+0x90], R11 ;  /* 0x0000900b0800b986 */ /* 0x0001e2000c10111e */
[----:B----4-:R-:W-:-:S03]  /*47140*/  FMUL R4, R217, UR18 ;  /* 0x00000012d9047c20 */ /* 0x010fc60008400000 */
[----:B------:R-:W4:Y:S02]  /*47150*/  LDL.LU R217, [R1+0x6a0] ;  /* 0x0006a00001d97983 */ /* 0x000f240000300800 */
[----:B0-----:R-:W-:Y:S01]  /*47160*/  F2FP.SATFINITE.E4M3.F32.PACK_AB_MERGE_C R11, RZ, R4, RZ ;  /* 0x00000004ff0b723e */ /* 0x001fe200048070ff */
[----:B--2---:R-:W-:Y:S02]  /*47170*/  FMUL R4, R214, UR18 ;  /* 0x00000012d6047c20 */ /* 0x004fe40008400000 */
[----:B------:R-:W2:Y:S01]  /*47180*/  LDL.LU R214, [R1+0x6a4] ;  /* 0x0006a40001d67983 */ /* 0x000ea20000300800 */
[----:B------:R-:W-:-:S03]  /*47190*/  LOP3.LUT P4, RZ, R5, 0x200, RZ, 0xc0, !PT ;  /* 0x0000020005ff7812 */ /* 0x000fc6000788c0ff */
[----:B------:R-:W2:Y:S10]  /*471a0*/  LDL.LU R219, [R1+0x6a8] ;  /* 0x0006a80001db7983 */ /* 0x000eb40000300800 */
[----:B------:R-:W0:Y:S01]  /*471b0*/  @!P4 LDC.64 R8, c[0x0][0x5c0] ;  /* 0x00017000ff08cb82 */ /* 0x000e220000000a00 */
[----:B------:R-:W-:-:S02]  /*471c0*/  LOP3.LUT P1, RZ, R5, 0x100, RZ, 0xc0, !PT ;  /* 0x0000010005ff7812 */ /* 0x000fc4000782c0ff */
[----:B------:R-:W-:Y:S02]  /*471d0*/  LOP3.LUT P5, RZ, R6, 0x400000, RZ, 0xc0, !PT ;  /* 0x0040000006ff7812 */ /* 0x000fe400078ac0ff */
[----:B0-----:R-:W-:-:S05]  /*471e0*/  @!P4 IADD3 R8, P6, R184, R8, RZ ;  /* 0x00000008b808c210 */ /* 0x001fca0007fde0ff */
[----:B------:R-:W-:Y:S01]  /*471f0*/  @!P4 IMAD.X R9, R200, 0x1, R9, P6 ;  /* 0x00000001c809c824 */ /* 0x000fe200030e0609 */
[----:B------:R-:W-:-:S04]  /*47200*/  LOP3.LUT P6, RZ, R6, 0x800000, RZ, 0xc0, !PT ;  /* 0x0080000006ff7812 */ /* 0x000fc800078cc0ff */
[----:B------:R0:W-:Y:S02]  /*47210*/  @!P4 STG.E.U8 desc[UR30][R8.64+0x91], R7 ;  /* 0x000091070800c986 */ /* 0x0001e4000c10111e */
[----:B0-----:R-:W0:Y:S01]  /*47220*/  @!P1 LDC.64 R8, c[0x0][0x5c0] ;  /* 0x00017000ff089b82 */ /* 0x001e220000000a00 */
[----:B------:R-:W-:-:S06]  /*47230*/  FMUL R7, R216, UR18 ;  /* 0x00000012d8077c20 */ /* 0x000fcc0008400000 */
[----:B------:R-:W-:Y:S04]  /*47240*/  @!P6 STG.E.U8 desc[UR30][R50.64+0x98], R15 ;  /* 0x0000980f3200e986 */ /* 0x000fe8000c10111e */
[----:B------:R-:W2:Y:S04]  /*47250*/  LDL.LU R216, [R1+0x6ac] ;  /* 0x0006ac0001d87983 */ /* 0x000ea80000300800 */
[----:B------:R1:W-:Y:S01]  /*47260*/  @!P5 STG.E.U8 desc[UR30][R44.64+0x99], R11 ;  /* 0x0000990b2c00d986 */ /* 0x0003e2000c10111e */
[----:B------:R-:W-:Y:S02]  /*47270*/  LOP3.LUT P2, RZ, R5, 0x80, RZ, 0xc0, !PT ;  /* 0x0000008005ff7812 */ /* 0x000fe4000784c0ff */
[----:B-1----:R-:W-:Y:S01]  /*47280*/  F2FP.SATFINITE.E4M3.F32.PACK_AB_MERGE_C R11, RZ, R7, RZ ;  /* 0x00000007ff0b723e */ /* 0x002fe200048070ff */
[----:B------:R-:W-:-:S05]  /*47290*/  FMUL R7, R218, UR18 ;  /* 0x00000012da077c20 */ /* 0x000fca0008400000 */
[----:B------:R-:W-:Y:S02]  /*472a0*/  F2FP.SATFINITE.E4M3.F32.PACK_AB_MERGE_C R15, RZ, R7, RZ ;  /* 0x00000007ff0f723e */ /* 0x000fe400048070ff */
[----:B0-----:R-:W-:Y:S02]  /*472b0*/  @!P1 IADD3 R8, P6, R154, R8, RZ ;  /* 0x000000089a089210 */ /* 0x001fe40007fde0ff */
[C---:B------:R-:W-:Y:S02]  /*472c0*/  LOP3.LUT P0, RZ, R5.reuse, 0x40, RZ, 0xc0, !PT ;  /* 0x0000004005ff7812 */ /* 0x040fe4000780c0ff */
[----:B------:R-:W-:Y:S01]  /*472d0*/  LOP3.LUT P4, RZ, R5, 0x20, RZ, 0xc0, !PT ;  /* 0x0000002005ff7812 */ /* 0x000fe2000788c0ff */
[----:B------:R-:W-:Y:S01]  /*472e0*/  @!P1 IMAD.X R9, R165, 0x1, R9, P6 ;  /* 0x00000001a5099824 */ /* 0x000fe200030e0609 */
[----:B------:R-:W-:Y:S02]  /*472f0*/  LOP3.LUT P6, RZ, R5, 0x100, RZ, 0xc0, !PT ;  /* 0x0000010005ff7812 */ /* 0x000fe400078cc0ff */
[----:B------:R-:W-:-:S02]  /*47300*/  F2FP.SATFINITE.E4M3.F32.PACK_AB_MERGE_C R37, RZ, R4, RZ ;  /* 0x00000004ff25723e */ /* 0x000fc400048070ff */
[----:B------:R-:W0:Y:S01]  /*47310*/  @!P2 LDC.64 R4, c[0x0][0x5c0] ;  /* 0x00017000ff04ab82 */ /* 0x000e220000000a00 */
[----:B---3--:R-:W-:Y:S02]  /*47320*/  FMUL R7, R215, UR18 ;  /* 0x00000012d7077c20 */ /* 0x008fe40008400000 */
[----:B------:R-:W3:Y:S04]  /*47330*/  LDL.LU R215, [R1+0x6b0] ;  /* 0x0006b00001d77983 */ /* 0x000ee80000300800 */
[----:B------:R-:W3:Y:S04]  /*47340*/  LDL.LU R218, [R1+0x6b4] ;  /* 0x0006b40001da7983 */ /* 0x000ee80000300800 */
[----:B------:R1:W-:Y:S01]  /*47350*/  @!P6 STG.E.U8 desc[UR30][R8.64+0x98], R37 ;  /* 0x000098250800e986 */ /* 0x0003e2000c10111e */
[----:B0-----:R-:W-:-:S05]  /*47360*/  @!P2 IADD3 R4, P6, R70, R4, RZ ;  /* 0x000000044604a210 */ /* 0x001fca0007fde0ff */
[----:B------:R-:W-:Y:S01]  /*47370*/  @!P2 IMAD.X R5, R95, 0x1, R5, P6 ;  /* 0x000000015f05a824 */ /* 0x000fe200030e0605 */
[----:B-1----:R-:W-:-:S04]  /*47380*/  F2FP.SATFINITE.E4M3.F32.PACK_AB_MERGE_C R9, RZ, R7, RZ ;  /* 0x00000007ff09723e */ /* 0x002fc800048070ff */
[----:B------:R0:W-:Y:S01]  /*47390*/  @!P2 STG.E.U8 desc[UR30][R4.64+0x99], R11 ;  /* 0x0000990b0400a986 */ /* 0x0001e2000c10111e */
[----:B------:R-:W-:Y:S01]  /*473a0*/  LOP3.LUT P6, RZ, R6, 0x200000, RZ, 0xc0, !PT ;  /* 0x0020000006ff7812 */ /* 0x000fe200078cc0ff */
[----:B0-----:R-:W0:Y:S01]  /*473b0*/  @!P0 LDC.64 R4, c[0x0][0x5c0] ;  /* 0x00017000ff048b82 */ /* 0x001e220000000a00 */
[----:B----4-:R-:W-:Y:S02]  /*473c0*/  FMUL R7, R217, UR18 ;  /* 0x00000012d9077c20 */ /* 0x010fe40008400000 */
[----:B------:R-:W4:Y:S03]  /*473d0*/  LDL.LU R217, [R1+0x6b8] ;  /* 0x0006b80001d97983 */ /* 0x000f260000300800 */
[----:B------:R-:W-:Y:S01]  /*473e0*/  F2FP.SATFINITE.E4M3.F32.PACK_AB_MERGE_C R11, RZ, R7, RZ ;  /* 0x00000007ff0b723e */ /* 0x000fe200048070ff */
[----:B--2---:R-:W-:Y:S02]  /*473f0*/  FMUL R7, R214, UR18 ;  /* 0x00000012d6077c20 */ /* 0x004fe40008400000 */
[----:B------:R-:W2:Y:S01]  /*47400*/  LDL.LU R214, [R1+0x6bc] ;  /* 0x0006bc0001d67983 */ /* 0x000ea20000300800 */
[----:B------:R-:W-:-:S03]  /*47410*/  LOP3.LUT P3, RZ, R6, 0x100000, RZ, 0xc0, !PT ;  /* 0x0010000006ff7812 */ /* 0x000fc6000786c0ff */
[----:B------:R-:W-:Y:S01]  /*47420*/  @!P6 STG.E.U8 desc[UR30][R46.64+0xa0], R15 ;  /* 0x0000a00f2e00e986 */ /* 0x000fe2000c10111e */
[----:B0-----:R-:W-:-:S05]  /*47430*/  @!P0 IADD3 R4, P6, R31, R4, RZ ;  /* 0x000000041f048210 */ /* 0x001fca0007fde0ff */
[----:B------:R-:W-:-:S04]  /*47440*/  @!P0 IMAD.X R5, R94, 0x1, R5, P6 ;  /* 0x000000015e058824 */ /* 0x000fc800030e0605 */
[----:B------:R-:W-:Y:S04]  /*47450*/  @!P3 STG.E.U8 desc[UR30][R40.64+0xa1], R9 ;  /* 0x0000a1092800b986 */ /* 0x000fe8000c10111e */
[----:B------:R0:W-:Y:S02]  /*47460*/  @!P0 STG.E.U8 desc[UR30][R4.64+0xa0], R11 ;  /* 0x0000a00b04008986 */ /* 0x0001e4000c10111e */
[----:B0-----:R-:W0:Y:S01]  /*47470*/  @!P4 LDC.64 R4, c[0x0][0x5c0] ;  /* 0x00017000ff04cb82 */ /* 0x001e220000000a00 */
[----:B------:R-:W-:Y:S02]  /*47480*/  LOP3.LUT P5, RZ, R6, 0x80000, RZ, 0xc0, !PT ;  /* 0x0008000006ff7812 */ /* 0x000fe400078ac0ff */
[----:B------:R-:W-:Y:S01]  /*47490*/  F2FP.SATFINITE.E4M3.F32.PACK_AB_MERGE_C R9, RZ, R7, RZ ;  /* 0x00000007ff09723e */ /* 0x000fe200048070ff */
[----:B------:R-:W-:-:S02]  /*474a0*/  FMUL R7, R219, UR18 ;  /* 0x00000012db077c20 */ /* 0x000fc40008400000 */
[----:B------:R-:W2:Y:S03]  /*474b0*/  LDL.LU R219, [R1+0x6c0] ;  /* 0x0006c00001db7983 */ /* 0x000ea60000300800 */
[----:B------:R-:W-:Y:S02]  /*474c0*/  F2FP.SATFINITE.E4M3.F32.PACK_AB_MERGE_C R15, RZ, R7, RZ ;  /* 0x00000007ff0f723e */ /* 0x000fe400048070ff */
[----:B0-----:R-:W-:-:S05]  /*474d0*/  @!P4 IADD3 R4, P6, R23, R4, RZ ;  /* 0x000000041704c210 */ /* 0x001fca0007fde0ff */
[----:B------:R-:W-:-:S05]  /*474e0*/  @!P4 IMAD.X R5, R87, 0x1, R5, P6 ;  /* 0x000000015705c824 */ /* 0x000fca00030e0605 */
[----:B------:R0:W-:Y:S04]  /*474f0*/  @!P4 STG.E.U8 desc[UR30][R4.64+0xa1], R9 ;  /* 0x0000a1090400c986 */ /* 0x0001e8000c10111e */
[----:B------:R-:W-:Y:S01]  /*47500*/  @!P5 STG.E.U8 desc[UR30][R38.64+0xa8], R15 ;  /* 0x0000a80f2600d986 */ /* 0x000fe2000c10111e */
[----:B------:R-:W-:Y:S02]  /*47510*/  LOP3.LUT P5, RZ, R0, 0x2000, RZ, 0xc0, !PT ;  /* 0x0000200000ff7812 */ /* 0x000fe400078ac0ff */
[----:B------:R-:W-:-:S11]  /*47520*/  LOP3.LUT P6, RZ, R6, 0x40000, RZ, 0xc0, !PT ;  /* 0x0004000006ff7812 */ /* 0x000fd600078cc0ff */
[----:B0-----:R-:W0:Y:S01]  /*47530*/  @!P5 LDC.64 R4, c[0x0][0x5c0] ;  /* 0x00017000ff04db82 */ /* 0x001e220000000a00 */
[----:B------:R-:W-:Y:S01]  /*47540*/  FMUL R7, R216, UR18 ;  /* 0x00000012d8077c20 */ /* 0x000fe20008400000 */
[----:B------:R-:W-:Y:S01]  /*47550*/  LOP3.LUT P4, RZ, R0, 0x4000, RZ, 0xc0, !PT ;  /* 0x0000400000ff7812 */ /* 0x000fe2000788c0ff */
[----:B------:R-:W2:Y:S03]  /*47560*/  LDL.LU R216, [R1+0x6c4] ;  /* 0x0006c40001d87983 */ /* 0x000ea60000300800 */
[----:B------:R-:W-:-:S05]  /*47570*/  F2FP.SATFINITE.E4M3.F32.PACK_AB_MERGE_C R11, RZ, R7, RZ ;  /* 0x00000007ff0b723e */ /* 0x000fca00048070ff */
[----:B------:R-:W-:Y:S01]  /*47580*/  @!P6 STG.E.U8 desc[UR30][R34.64+0xa9], R11 ;  /* 0x0000a90b2200e986 */ /* 0x000fe2000c10111e */
[----:B0-----:R-:W-:-:S05]  /*47590*/  @!P5 IADD3 R4, P6, R22, R4, RZ ;  /* 0x000000041604d210 */ /* 0x001fca0007fde0ff */
[----:B------:R-:W-:Y:S02]  /*475a0*/  @!P5 IMAD.X R5, R86, 0x1, R5, P6 ;  /* 0x000000015605d824 */ /* 0x000fe400030e0605 */
[----:B---3--:R-:W-:Y:S02]  /*475b0*/  FMUL R7, R215, UR18 ;  /* 0x00000012d7077c20 */ /* 0x008fe40008400000 */
[----:B------:R-:W3:Y:S03]  /*475c0*/  LDL.LU R215, [R1+0x6c8] ;  /* 0x0006c80001d77983 */ /* 0x000ee60000300800 */
[----:B------:R-:W-:-:S05]  /*475d0*/  F2FP.SATFINITE.E4M3.F32.PACK_AB_MERGE_C R9, RZ, R7, RZ ;  /* 0x00000007ff09723e */ /* 0x000fca00048070ff */
[----:B------:R0:W-:Y:S02]  /*475e0*/  @!P5 STG.E.U8 desc[UR30][R4.64+0xa8], R9 ;  /* 0x0000a8090400d986 */ /* 0x0001e4000c10111e */
[----:B0-----:R-:W0:Y:S01]  /*475f0*/  @!P4 LDC.64 R4, c[0x0][0x5c0] ;  /* 0x00017000ff04cb82 */ /* 0x001e220000000a00 */
[----:B------:R-:W-:Y:S01]  /*47600*/  FMUL R7, R218, UR18 ;  /* 0x00000012da077c20 */ /* 0x000fe20008400000 */
[C---:B------:R-:W-:Y:S01]  /*47610*/  LOP3.LUT P3, RZ, R6.reuse, 0x20000, RZ, 0xc0, !PT ;  /* 0x0002000006ff7812 */ /* 0x040fe2000786c0ff */
[----:B------:R-:W3:Y:S03]  /*47620*/  LDL.LU R218, [R1+0x6cc] ;  /* 0x0006cc0001da7983 */ /* 0x000ee60000300800 */
[----:B------:R-:W-:Y:S02]  /*47630*/  F2FP.SATFINITE.E4M3.F32.PACK_AB_MERGE_C R11, RZ, R7, RZ ;  /* 0x00000007ff0b723e */ /* 0x000fe400048070ff */
[----:B------:R-:W-:-:S02]  /*47640*/  LOP3.LUT P6, RZ, R6, 0x4000, RZ, 0xc0, !PT ;  /* 0x0000400006ff7812 */ /* 0x000fc400078cc0ff */
[----:B0-----:R-:W-:-:S05]  /*47650*/  @!P4 IADD3 R4, P5, R153, R4, RZ ;  /* 0x000000049904c210 */ /* 0x001fca0007fbe0ff */
[----:B------:R-:W-:Y:S01]  /*47660*/  @!P4 IMAD.X R5, R155, 0x1, R5, P5 ;  /* 0x000000019b05c824 */ /* 0x000fe200028e0605 */
[----:B------:R-:W-:-:S04]  /*47670*/  LOP3.LUT P5, RZ, R6, 0x8000, RZ, 0xc0, !PT ;  /* 0x0000800006ff7812 */ /* 0x000fc800078ac0ff */
[----:B------:R0:W-:Y:S01]  /*47680*/  @!P4 STG.E.U8 desc[UR30][R4.64+0xa9], R11 ;  /* 0x0000a90b0400c986 */ /* 0x0001e2000c10111e */
[----:B------:R-:W-:Y:S01]  /*47690*/  LOP3.LUT P4, RZ, R6, 0x10000, RZ, 0xc0, !PT ;  /* 0x0001000006ff7812 */ /* 0x000fe2000788c0ff */
[----:B----4-:R-:W-:-:S05]  /*476a0*/  FMUL R6, R217, UR18 ;  /* 0x00000012d9067c20 */ /* 0x010fca0008400000 */
[----:B------:R-:W-:Y:S01]  /*476b0*/  F2FP.SATFINITE.E4M3.F32.PACK_AB_MERGE_C R15, RZ, R6, RZ ;  /* 0x00000006ff0f723e */ /* 0x000fe200048070ff */
[----:B--2---:R-:W-:Y:S02]  /*476c0*/  FMUL R6, R214, UR18 ;  /* 0x00000012d6067c20 */ /* 0x004fe40008400000 */
[----:B------:R-:W2:Y:S04]  /*476d0*/  LDL.LU R214, [R1+0x6d0] ;  /* 0x0006d00001d67983 */ /* 0x000ea80000300800 */
[----:B------:R-:W-:Y:S01]  /*476e0*/  @!P3 STG.E.U8 desc[UR30][R32.64+0xb0], R15 ;  /* 0x0000b00f2000b986 */ /* 0x000fe2000c10111e */
[----:B------:R-:W-:-:S03]  /*476f0*/  LOP3.LUT P3, RZ, R0, 0x1000, RZ, 0xc0, !PT ;  /* 0x0000100000ff7812 */ /* 0x000fc6000786c0ff */
[----:B------:R-:W4:Y:S01]  /*47700*/  LDL.LU R217, [R1+0x6d4] ;  /* 0x0006d40001d97983 */ /* 0x000f220000300800 */
[----:B------:R-:W-:-:S09]  /*47710*/  LOP3.LUT P0, RZ, R0, 0x8000, RZ, 0xc0, !PT ;  /* 0x0000800000ff7812 */ /* 0x000fd2000780c0ff */
[----:B0-----:R-:W0:Y:S01]  /*47720*/  @!P3 LDC.64 R4, c[0x0][0x5c0] ;  /* 0x00017000ff04bb82 */ /* 0x001e220000000a00 */
[----:B------:R-:W-:-:S07]  /*47730*/  F2FP.SATFINITE.E4M3.F32.PACK_AB_MERGE_C R23, RZ, R6, RZ ;  /* 0x00000006ff17723e */ /* 0x000fce00048070ff */
[----:B------:R-:W1:Y:S01]  /*47740*/  @!P0 LDC.64 R6, c[0x0][0x5c0] ;  /* 0x00017000ff068b82 */ /* 0x000e620000000a00 */
[----:B------:R1:W-:Y:S01]  /*47750*/  @!P4 STG.E.U8 desc[UR30][R26.64+0xb1], R23 ;  /* 0x0000b1171a00c986 */ /* 0x0003e2000c10111e */
[----:B------:R-:W-:Y:S01]  /*47760*/  FMUL R8, R219, UR18 ;  /* 0x00000012db087c20 */ /* 0x000fe20008400000 */
[----:B0-----:R-:W-:-:S04]  /*47770*/  @!P3 IADD3 R4, P4, R79, R4, RZ ;  /* 0x000000044f04b210 */ /* 0x001fc80007f9e0ff */
[----:B------:R-:W-:Y:S01]  /*47780*/  F2FP.SATFINITE.E4M3.F32.PACK_AB_MERGE_C R31, RZ, R8, RZ ;  /* 0x00000008ff1f723e */ /* 0x000fe200048070ff */
[----:B------:R-:W-:-:S05]  /*47790*/  @!P3 IMAD.X R5, R152, 0x1, R5, P4 ;  /* 0x000000019805b824 */ /* 0x000fca00020e0605 */
[----:B------:R-:W-:Y:S01]  /*477a0*/  @!P3 STG.E.U8 desc[UR30][R4.64+0xb0], R31 ;  /* 0x0000b01f0400b986 */ /* 0x000fe2000c10111e */
[----:B-1----:R-:W-:Y:S01]  /*477b0*/  @!P0 IADD3 R6, P3, R36, R6, RZ ;  /* 0x0000000624068210 */ /* 0x002fe20007f7e0ff */
[----:B------:R-:W-:Y:S02]  /*477c0*/  FMUL R11, R216, UR18 ;  /* 0x00000012d80b7c20 */ /* 0x000fe40008400000 */
[----:B------:R-:W4:Y:S03]  /*477d0*/  LDL.LU R216, [R1+0x6d8] ;  /* 0x0006d80001d87983 */ /* 0x000f260000300800 */
[----:B------:R-:W-:Y:S01]  /*477e0*/  F2FP.SATFINITE.E4M3.F32.PACK_AB_MERGE_C R23, RZ, R11, RZ ;  /* 0x0000000bff17723e */ /* 0x000fe200048070ff */
[----:B------:R-:W-:-:S05]  /*477f0*/  @!P0 IMAD.X R7, R98, 0x1, R7, P3 ;  /* 0x0000000162078824 */ /* 0x000fca00018e0607 */
[----:B------:R2:W-:Y:S01]  /*47800*/  @!P0 STG.E.U8 desc[UR30][R6.64+0xb1], R23 ;  /* 0x0000b11706008986 */ /* 0x0005e2000c10111e */
[----:B---3--:R-:W-:-:S03]  /*47810*/  FMUL R11, R215, UR18 ;  /* 0x00000012d70b7c20 */ /* 0x008fc60008400000 */
[----:B------:R-:W3:Y:S01]  /*47820*/  LDL.LU R215, [R1+0x6dc] ;  /* 0x0006dc0001d77983 */ /* 0x000ee20000300800 */
[----:B--2---:R-:W-:-:S03]  /*47830*/  FMUL R6, R214, UR18 ;  /* 0x00000012d6067c20 */ /* 0x004fc60008400000 */
[----:B------:R-:W2:Y:S01]  /*47840*/  LDL.LU R214, [R1+0x6e0] ;  /* 0x0006e00001d67983 */ /* 0x000ea20000300800 */
[C---:B------:R-:W-:Y:S02]  /*47850*/  LOP3.LUT P2, RZ, R0.reuse, 0x10000, RZ, 0xc0, !PT ;  /* 0x0001000000ff7812 */ /* 0x040fe4000784c0ff */
[----:B------:R-:W-:-:S11]  /*47860*/  LOP3.LUT P1, RZ, R0, 0x20000, RZ, 0xc0, !PT ;  /* 0x0002000000ff7812 */ /* 0x000fd6000782c0ff */
[----:B------:R-:W0:Y:S01]  /*47870*/  @!P2 LDC.64 R8, c[0x0][0x5c0] ;  /* 0x00017000ff08ab82 */ /* 0x000e220000000a00 */
[----:B------:R-:W-:-:S04]  /*47880*/  ISETP.GE.AND P3, PT, R28, 0x181, PT ;  /* 0x000001811c00780c */ /* 0x000fc80003f66270 */
[----:B------:R-:W-:-:S03]  /*47890*/  ISETP.LT.OR P0, PT, R29, 0x1, !P3 ;  /* 0x000000011d00780c */ /* 0x000fc60005f01670 */
[----:B------:R-:W1:Y:S01]  /*478a0*/  @!P1 LDC.64 R4, c[0x0][0x5c0] ;  /* 0x00017000ff049b82 */ /* 0x000e620000000a00 */
[----:B------:R-:W-:-:S09]  /*478b0*/  F2FP.SATFINITE.E4M3.F32.PACK_AB_MERGE_C R27, RZ, R11, RZ ;  /* 0x0000000bff1b723e */ /* 0x000fd200048070ff */
[----:B------:R-:W4:Y:S01]  /*478c0*/  @!P0 LDC.64 R14, c[0x0][0x5c0] ;  /* 0x00017000ff0e8b82 */ /* 0x000f220000000a00 */
[----:B0-----:R-:W-:-:S05]  /*478d0*/  @!P2 IADD3 R8, P4, R19, R8, RZ ;  /* 0x000000081308a210 */ /* 0x001fca0007f9e0ff */
[----:B------:R-:W-:Y:S01]  /*478e0*/  @!P2 IMAD.X R9, R13, 0x1, R9, P4 ;  /* 0x000000010d09a824 */ /* 0x000fe200020e0609 */
[----:B------:R-:W-:Y:S01]  /*478f0*/  ISETP.LT.OR P4, PT, R29, 0x2, !P3 ;  /* 0x000000021d00780c */ /* 0x000fe20005f81670 */
[----:B------:R0:W-:Y:S01]  /*47900*/  @!P5 STG.E.U8 desc[UR30][R20.64+0xb8], R27 ;  /* 0x0000b81b1400d986 */ /* 0x0001e2000c10111e */
[----:B-1----:R-:W-:Y:S01]  /*47910*/  @!P1 IADD3 R12, P5, R12, R4, RZ ;  /* 0x000000040c0c9210 */ /* 0x002fe20007fbe0ff */
[----:B----4-:R-:W-:Y:S01]  /*47920*/  FMUL R4, R217, UR18 ;  /* 0x00000012d9047c20 */ /* 0x010fe20008400000 */
[----:B------:R-:W-:Y:S01]  /*47930*/  FMUL R11, R218, UR18 ;  /* 0x00000012da0b7c20 */ /* 0x000fe20008400000 */
[----:B------:R-:W-:Y:S02]  /*47940*/  F2FP.SATFINITE.E4M3.F32.PACK_AB_MERGE_C R19, RZ, R6, RZ ;  /* 0x00000006ff13723e */ /* 0x000fe400048070ff */
[----:B------:R-:W-:Y:S02]  /*47950*/  @!P1 IMAD.X R13, R10, 0x1, R5, P5 ;  /* 0x000000010a0d9824 */ /* 0x000fe400028e0605 */
[----:B------:R-:W-:Y:S01]  /*47960*/  @!P0 IMAD.MOV.U32 R5, RZ, RZ, R30 ;  /* 0x000000ffff058224 */ /* 0x000fe200078e001e */
[----:B------:R-:W-:-:S03]  /*47970*/  F2FP.SATFINITE.E4M3.F32.PACK_AB_MERGE_C R11, RZ, R11, RZ ;  /* 0x0000000bff0b723e */ /* 0x000fc600048070ff */
[----:B------:R-:W1:Y:S01]  /*47980*/  @!P4 LDC.64 R6, c[0x0][0x5c0] ;  /* 0x00017000ff06cb82 */ /* 0x000e620000000a00 */
[----:B0-----:R-:W-:Y:S01]  /*47990*/  F2FP.SATFINITE.E4M3.F32.PACK_AB_MERGE_C R21, RZ, R4, RZ ;  /* 0x00000004ff15723e */ /* 0x001fe200048070ff */
[----:B------:R-:W-:Y:S01]  /*479a0*/  @!P0 IMAD.MOV.U32 R4, RZ, RZ, R24 ;  /* 0x000000ffff048224 */ /* 0x000fe200078e0018 */
[----:B------:R0:W-:Y:S03]  /*479b0*/  @!P6 STG.E.U8 desc[UR30][R16.64+0xb9], R11 ;  /* 0x0000b90b1000e986 */ /* 0x0001e6000c10111e */
[----:B------:R-:W-:Y:S01]  /*479c0*/  @!P0 IMAD.WIDE.U32 R4, R2, 0x180, R4 ;  /* 0x0000018002048825 */ /* 0x000fe200078e0004 */
[----:B------:R-:W-:Y:S04]  /*479d0*/  @!P2 STG.E.U8 desc[UR30][R8.64+0xb8], R19 ;  /* 0x0000b8130800a986 */ /* 0x000fe8000c10111e */
[----:B------:R4:W-:Y:S01]  /*479e0*/  @!P1 STG.E.U8 desc[UR30][R12.64+0xb9], R21 ;  /* 0x0000b9150c009986 */ /* 0x0009e2000c10111e */
[----:B------:R-:W-:Y:S01]  /*479f0*/  @!P0 IADD3 R14, P1, R4, R14, RZ ;  /* 0x0000000e040e8210 */ /* 0x000fe20007f3e0ff */
[----:B0-----:R-:W-:-:S02]  /*47a00*/  @!P0 IMAD R11, R3, 0x180, RZ ;  /* 0x00000180030b8824 */ /* 0x001fc400078e02ff */
[----:B------:R-:W-:-:S03]  /*47a10*/  @!P4 IMAD.MOV.U32 R4, RZ, RZ, R24 ;  /* 0x000000ffff04c224 */ /* 0x000fc600078e0018 */
[----:B------:R-:W-:Y:S01]  /*47a20*/  @!P0 IADD3.X R15, R15, R5, R11, P1, !PT ;  /* 0x000000050f0f8210 */ /* 0x000fe20000ffe40b */
[----:B------:R-:W-:Y:S02]  /*47a30*/  @!P4 IMAD.MOV.U32 R5, RZ, RZ, R30 ;  /* 0x000000ffff05c224 */ /* 0x000fe400078e001e */
[----:B------:R-:W-:Y:S01]  /*47a40*/  FMUL R10, R216, UR18 ;  /* 0x00000012d80a7c20 */ /* 0x000fe20008400000 */
[C---:B------:R-:W-:Y:S02]  /*47a50*/  ISETP.LT.OR P2, PT, R29.reuse, 0x9, !P3 ;  /* 0x000000091d00780c */ /* 0x040fe40005f41670 */
[----:B------:R-:W-:Y:S02]  /*47a60*/  ISETP.LT.OR P5, PT, R29, 0xa, !P3 ;  /* 0x0000000a1d00780c */ /* 0x000fe40005fa1670 */
[----:B------:R-:W-:Y:S01]  /*47a70*/  F2FP.SATFINITE.E4M3.F32.PACK_AB_MERGE_C R17, RZ, R10, RZ ;  /* 0x0000000aff11723e */ /* 0x000fe200048070ff */
[----:B------:R-:W-:-:S04]  /*47a80*/  @!P4 IMAD.WIDE.U32 R10, R2, 0x180, R4 ;  /* 0x00000180020ac825 */ /* 0x000fc800078e0004 */
[----:B----4-:R-:W-:Y:S01]  /*47a90*/  @!P4 IMAD R12, R3, 0x180, RZ ;  /* 0x00000180030cc824 */ /* 0x010fe200078e02ff */
[----:B-1----:R-:W-:-:S03]  /*47aa0*/  @!P4 IADD3 R10, P1, R10, R6, RZ ;  /* 0x000000060a0ac210 */ /* 0x002fc60007f3e0ff */
[----:B------:R-:W0:Y:S01]  /*47ab0*/  @!P2 LDC.64 R8, c[0x0][0x5c0] ;  /* 0x00017000ff08ab82 */ /* 0x000e220000000a00 */
[----:B------:R-:W-:Y:S01]  /*47ac0*/  @!P4 IADD3.X R11, R7, R11, R12, P1, !PT ;  /* 0x0000000b070bc210 */ /* 0x000fe20000ffe40c */
[----:B------:R1:W-:Y:S01]  /*47ad0*/  @!P0 STG.E.U8 desc[UR30][R14.64], R17 ;  /* 0x000000110e008986 */ /* 0x0003e2000c10111e */
[----:B------:R-:W-:-:S05]  /*47ae0*/  ISETP.GE.AND P0, PT, R28, 0x189, PT ;  /* 0x000001891c00780c */ /* 0x000fca0003f06270 */
[----:B------:R-:W4:Y:S01]  /*47af0*/  @!P5 LDC.64 R4, c[0x0][0x5c0] ;  /* 0x00017000ff04db82 */ /* 0x000f220000000a00 */
[----:B------:R-:W-:Y:S01]  /*47b00*/  ISETP.LT.OR P1, PT, R29, 0x1, !P0 ;  /* 0x000000011d00780c */ /* 0x000fe20004721670 */
[----:B------:R-:W-:Y:S01]  /*47b10*/  @!P2 IMAD.MOV.U32 R6, RZ, RZ, R24 ;  /* 0x000000ffff06a224 */ /* 0x000fe200078e0018 */
[----:B------:R-:W-:Y:S01]  /*47b20*/  BSSY B1, `(.L_x_40) ;  /* 0x0000014000017945 */ /* 0x000fe20003800000 */
[----:B------:R-:W-:Y:S02]  /*47b30*/  @!P2 IMAD.MOV.U32 R7, RZ, RZ, R30 ;  /* 0x000000ffff07a224 */ /* 0x000fe400078e001e */
[----:B---3--:R-:W-:-:S05]  /*47b40*/  FMUL R16, R215, UR18 ;  /* 0x00000012d7107c20 */ /* 0x008fca0008400000 */
[----:B------:R-:W-:-:S05]  /*47b50*/  F2FP.SATFINITE.E4M3.F32.PACK_AB_MERGE_C R13, RZ, R16, RZ ;  /* 0x00000010ff0d723e */ /* 0x000fca00048070ff */
[----:B------:R1:W-:Y:S01]  /*47b60*/  @!P4 STG.E.U8 desc[UR30][R10.64+0x1], R13 ;  /* 0x0000010d0a00c986 */ /* 0x0003e2000c10111e */
[----:B------:R-:W-:-:S04]  /*47b70*/  @!P2 IMAD.WIDE.U32 R6, R2, 0x180, R6 ;  /* 0x000001800206a825 */ /* 0x000fc800078e0006 */
[----:B--2---:R-:W-:-:S05]  /*47b80*/  FMUL R12, R214, UR18 ;  /* 0x00000012d60c7c20 */ /* 0x004fca0008400000 */
[----:B------:R-:W-:Y:S01]  /*47b90*/  F2FP.SATFINITE.E4M3.F32.PACK_AB_MERGE_C R19, RZ, R12, RZ ;  /* 0x0000000cff13723e */ /* 0x000fe200048070ff */
[----:B01--4-:R-:W-:Y:S06]  /*47ba0*/  @P1 BRA `(.L_x_41) ;  /* 0x00000000002c1947 */ /* 0x013fec0003800000 */
[----:B------:R-:W-:Y:S01]  /*47bb0*/  IMAD.MOV.U32 R10, RZ, RZ, R24 ;  /* 0x000000ffff0a7224 */ /* 0x000fe200078e0018 */
[----:B------:R-:W-:Y:S01]  /*47bc0*/  ULDC.64 UR20, c[0x0][0x5c0] ;  /* 0x0001700000147ab9 */ /* 0x000fe20000000a00 */
[----:B------:R-:W-:Y:S02]  /*47bd0*/  IMAD.MOV.U32 R11, RZ, RZ, R30 ;  /* 0x000000ffff0b7224 */ /* 0x000fe400078e001e */
[----:B------:R-:W-:Y:S02]  /*47be0*/  IMAD R13, R3, 0x180, RZ ;  /* 0x00000180030d7824 */ /* 0x000fe400078e02ff */
[----:B------:R-:W-:-:S04]  /*47bf0*/  IMAD.WIDE.U32 R10, R2, 0x180, R10 ;  /* 0x00000180020a7825 */ /* 0x000fc800078e000a */
[----:B------:R-:W-:Y:S02]  /*47c00*/  IMAD.U32 R15, RZ, RZ, UR20 ;  /* 0x00000014ff0f7e24 */ /* 0x000fe4000f8e00ff */
[----:B------:R-:W-:Y:S02]  /*47c10*/  IMAD.U32 R12, RZ, RZ, UR21 ;  /* 0x00000015ff0c7e24 */ /* 0x000fe4000f8e00ff */
[----:B------:R-:W-:Y:S01]  /*47c20*/  IMAD.IADD R13, R11, 0x1, R13 ;  /* 0x000000010b0d7824 */ /* 0x000fe200078e020d */
[----:B------:R-:W-:-:S04]  /*47c30*/  IADD3 R10, P1, P4, R10, UR10, R15 ;  /* 0x0000000a0a0a7c10 */ /* 0x000fc8000fc3e00f */
[----:B------:R-:W-:-:S05]  /*47c40*/  IADD3.X R11, R13, UR9, R12, P1, P4 ;  /* 0x000000090d0b7c10 */ /* 0x000fca0008fe840c */
[----:B------:R0:W-:Y:S04]  /*47c50*/  STG.E.U8 desc[UR30][R10.64], R19 ;  /* 0x000000130a007986 */ /* 0x0001e8000c10111e */
.L_x_41:
[----:B------:R-:W-:Y:S05]  /*47c60*/  BSYNC B1 ;  /* 0x0000000000017941 */ /* 0x000fea0003800000 */
.L_x_40:
[----:B0-----:R-:W2:Y:S01]  /*47c70*/  LDL.LU R10, [R1+0x6e4] ;  /* 0x0006e400010a7983 */ /* 0x001ea20000300800 */
[----:B------:R-:W-:Y:S01]  /*47c80*/  ISETP.LT.OR P1, PT, R29, 0x2, !P0 ;  /* 0x000000021d00780c */ /* 0x000fe20004721670 */
[----:B------:R-:W-:Y:S01]  /*47c90*/  @!P2 IMAD R11, R3, 0x180, RZ ;  /* 0x00000180030ba824 */ /* 0x000fe200078e02ff */
[----:B------:R-:W-:Y:S01]  /*47ca0*/  BSSY B1, `(.L_x_42) ;  /* 0x0000011000017945 */ /* 0x000fe20003800000 */
[----:B--2---:R-:W-:Y:S01]  /*47cb0*/  FMUL R12, R10, UR18 ;  /* 0x000000120a0c7c20 */ /* 0x004fe20008400000 */
[----:B------:R-:W-:-:S04]  /*47cc0*/  @!P2 IADD3 R10, P4, R6, R8, RZ ;  /* 0x00000008060aa210 */ /* 0x000fc80007f9e0ff */
[----:B------:R-:W-:Y:S02]  /*47cd0*/  @!P2 IADD3.X R11, R9, R7, R11, P4, !PT ;  /* 0x00000007090ba210 */ /* 0x000fe400027fe40b */
[----:B------:R-:W-:-:S03]  /*47ce0*/  F2FP.SATFINITE.E4M3.F32.PACK_AB_MERGE_C R9, RZ, R12, RZ ;  /* 0x0000000cff09723e */ /* 0x000fc600048070ff */
[----:B------:R-:W-:Y:S05]  /*47cf0*/  @P1 BRA `(.L_x_43) ;  /* 0x00000000002c1947 */ /* 0x000fea0003800000 */
        /* <DEDUP_REMOVED lines=11> */
.L_x_43:
[----:B------:R-:W-:Y:S05]  /*47db0*/  BSYNC B1 ;  /* 0x0000000000017941 */ /* 0x000fea0003800000 */
.L_x_42:
[----:B0-----:R-:W2:Y:S04]  /*47dc0*/  LDL.LU R6, [R1+0x6e8] ;  /* 0x0006e80001067983 */ /* 0x001ea80000300800 */
[----:B------:R-:W3:Y:S04]  /*47dd0*/  LDL.LU R14, [R1+0x6ec] ;  /* 0x0006ec00010e7983 */ /* 0x000ee80000300800 */
[----:B------:R-:W4:Y:S01]  /*47de0*/  LDL.LU R18, [R1+0x6f0] ;  /* 0x0006f00001127983 */ /* 0x000f220000300800 */
[C---:B------:R-:W-:Y:S01]  /*47df0*/  ISETP.LT.OR P4, PT, R29.reuse, 0x11, !P3 ;  /* 0x000000111d00780c */ /* 0x040fe20005f81670 */
[----:B------:R-:W-:Y:S01]  /*47e00*/  @!P5 IMAD.MOV.U32 R12, RZ, RZ, R24 ;  /* 0x000000ffff0cd224 */ /* 0x000fe200078e0018 */
[----:B------:R-:W-:Y:S01]  /*47e10*/  ISETP.LT.OR P1, PT, R29, 0x12, !P3 ;  /* 0x000000121d00780c */ /* 0x000fe20005f21670 */
[----:B------:R-:W-:Y:S01]  /*47e20*/  @!P5 IMAD.MOV.U32 R13, RZ, RZ, R30 ;  /* 0x000000ffff0dd224 */ /* 0x000fe200078e001e */
[----:B------:R-:W-:Y:S01]  /*47e30*/  BSSY B1, `(.L_x_44) ;  /* 0x000001f000017945 */ /* 0x000fe20003800000 */
[----:B------:R-:W-:-:S02]  /*47e40*/  @!P5 IMAD R16, R3, 0x180, RZ ;  /* 0x000001800310d824 */ /* 0x000fc400078e02ff */
[----:B------:R-:W-:-:S06]  /*47e50*/  @!P5 IMAD.WIDE.U32 R12, R2, 0x180, R12 ;  /* 0x00000180020cd825 */ /* 0x000fcc00078e000c */
[----:B------:R-:W0:Y:S01]  /*47e60*/  @!P4 LDC.64 R8, c[0x0][0x5c0] ;  /* 0x00017000ff08cb82 */ /* 0x000e220000000a00 */
[----:B--2---:R-:W-:Y:S01]  /*47e70*/  FMUL R6, R6, UR18 ;  /* 0x0000001206067c20 */ /* 0x004fe20008400000 */
[----:B---3--:R-:W-:-:S04]  /*47e80*/  FMUL R14, R14, UR18 ;  /* 0x000000120e0e7c20 */ /* 0x008fc80008400000 */
[----:B------:R-:W-:Y:S02]  /*47e90*/  F2FP.SATFINITE.E4M3.F32.PACK_AB_MERGE_C R15, RZ, R6, RZ ;  /* 0x00000006ff0f723e */ /* 0x000fe400048070ff */
[----:B------:R-:W1:Y:S01]  /*47ea0*/  @!P1 LDC.64 R6, c[0x0][0x5c0] ;  /* 0x00017000ff069b82 */ /* 0x000e620000000a00 */
[----:B------:R-:W-:Y:S02]  /*47eb0*/  F2FP.SATFINITE.E4M3.F32.PACK_AB_MERGE_C R17, RZ, R14, RZ ;  /* 0x0000000eff11723e */ /* 0x000fe400048070ff */
[----:B------:R2:W-:Y:S01]  /*47ec0*/  @!P2 STG.E.U8 desc[UR30][R10.64+0x8], R15 ;  /* 0x0000080f0a00a986 */ /* 0x0005e2000c10111e */
[----:B------:R-:W-:Y:S01]  /*47ed0*/  @!P5 IADD3 R4, P2, R12, R4, RZ ;  /* 0x000000040c04d210 */ /* 0x000fe20007f5e0ff */
[----:B----4-:R-:W-:-:S03]  /*47ee0*/  FMUL R14, R18, UR18 ;  /* 0x00000012120e7c20 */ /* 0x010fc60008400000 */
[----:B------:R-:W-:Y:S02]  /*47ef0*/  @!P5 IADD3.X R5, R5, R13, R16, P2, !PT ;  /* 0x0000000d0505d210 */ /* 0x000fe400017fe410 */
[----:B------:R-:W-:-:S03]  /*47f00*/  ISETP.LT.OR P2, PT, R29, 0x9, !P0 ;  /* 0x000000091d00780c */ /* 0x000fc60004741670 */
[----:B------:R3:W-:Y:S01]  /*47f10*/  @!P5 STG.E.U8 desc[UR30][R4.64+0x9], R17 ;  /* 0x000009110400d986 */ /* 0x0007e2000c10111e */
[----:B--2---:R-:W-:Y:S01]  /*47f20*/  F2FP.SATFINITE.E4M3.F32.PACK_AB_MERGE_C R11, RZ, R14, RZ ;  /* 0x0000000eff0b723e */ /* 0x004fe200048070ff */
[----:B---3--:R-:W-:Y:S02]  /*47f30*/  @!P4 IMAD.MOV.U32 R4, RZ, RZ, R24 ;  /* 0x000000ffff04c224 */ /* 0x008fe400078e0018 */
[----:B------:R-:W-:Y:S02]  /*47f40*/  @!P4 IMAD.MOV.U32 R5, RZ, RZ, R30 ;  /* 0x000000ffff05c224 */ /* 0x000fe400078e001e */
[----:B------:R-:W-:-:S04]  /*47f50*/  @!P4 IMAD.WIDE.U32 R12, R2, 0x180, R4 ;  /* 0x00000180020cc825 */ /* 0x000fc800078e0004 */
[----:B0-----:R-:W-:Y:S05]  /*47f60*/  @P2 BRA `(.L_x_45) ;  /* 0x00000000002c2947 */ /* 0x001fea0003800000 */
        /* <DEDUP_REMOVED lines=11> */
.L_x_45:
[----:B------:R-:W-:Y:S05]  /*48020*/  BSYNC B1 ;  /* 0x0000000000017941 */ /* 0x000fea0003800000 */
.L_x_44:
[----:B0-----:R-:W2:Y:S01]  /*48030*/  LDL.LU R4, [R1+0x6f4] ;  /* 0x0006f40001047983 */ /* 0x001ea20000300800 */
[----:B------:R-:W-:Y:S01]  /*48040*/  ISETP.LT.OR P2, PT, R29, 0xa, !P0 ;  /* 0x0000000a1d00780c */ /* 0x000fe20004741670 */
[----:B------:R-:W-:Y:S01]  /*48050*/  @!P4 IMAD R5, R3, 0x180, RZ ;  /* 0x000001800305c824 */ /* 0x000fe200078e02ff */
[----:B------:R-:W-:Y:S01]  /*48060*/  @!P4 IADD3 R10, P5, R12, R8, RZ ;  /* 0x000000080c0ac210 */ /* 0x000fe20007fbe0ff */
[----:B------:R-:W-:Y:S03]  /*48070*/  BSSY B1, `(.L_x_46) ;  /* 0x0000010000017945 */ /* 0x000fe60003800000 */
[----:B------:R-:W-:Y:S01]  /*48080*/  @!P4 IADD3.X R11, R9, R13, R5, P5, !PT ;  /* 0x0000000d090bc210 */ /* 0x000fe20002ffe405 */
[----:B--2---:R-:W-:-:S05]  /*48090*/  FMUL R4, R4, UR18 ;  /* 0x0000001204047c20 */ /* 0x004fca0008400000 */
[----:B------:R-:W-:Y:S01]  /*480a0*/  F2FP.SATFINITE.E4M3.F32.PACK_AB_MERGE_C R9, RZ, R4, RZ ;  /* 0x00000004ff09723e */ /* 0x000fe200048070ff */
[----:B------:R-:W-:Y:S06]  /*480b0*/  @P2 BRA `(.L_x_47) ;  /* 0x00000000002c2947 */ /* 0x000fec0003800000 */
        /* <DEDUP_REMOVED lines=11> */
.L_x_47:
[----:B------:R-:W-:Y:S05]  /*48170*/  BSYNC B1 ;  /* 0x0000000000017941 */ /* 0x000fea0003800000 */
.L_x_46:
        /* <DEDUP_REMOVED lines=14> */
[----:B------:R-:W2:Y:S01]  /*48260*/  @!P2 LDC.64 R4, c[0x0][0x5c0] ;  /* 0x00017000ff04ab82 */ /* 0x000ea20000000a00 */
[----:B------:R-:W-:Y:S02]  /*48270*/  F2FP.SATFINITE.E4M3.F32.PACK_AB_MERGE_C R17, RZ, R14, RZ ;  /* 0x0000000eff11723e */ /* 0x000fe400048070ff */
[----:B------:R3:W-:Y:S01]  /*48280*/  @!P4 STG.E.U8 desc[UR30][R10.64+0x10], R15 ;  /* 0x0000100f0a00c986 */ /* 0x0007e2000c10111e */
[----:B-1----:R-:W-:Y:S01]  /*48290*/  @!P1 IADD3 R6, P4, R12, R6, RZ ;  /* 0x000000060c069210 */ /* 0x002fe20007f9e0ff */
[----:B----4-:R-:W-:-:S03]  /*482a0*/  FMUL R14, R18, UR18 ;  /* 0x00000012120e7c20 */ /* 0x010fc60008400000 */
[----:B------:R-:W-:Y:S02]  /*482b0*/  @!P1 IADD3.X R7, R7, R13, R16, P4, !PT ;  /* 0x0000000d07079210 */ /* 0x000fe400027fe410 */
[----:B------:R-:W-:-:S03]  /*482c0*/  ISETP.LT.OR P4, PT, R29, 0x11, !P0 ;  /* 0x000000111d00780c */ /* 0x000fc60004781670 */
[----:B------:R1:W-:Y:S01]  /*482d0*/  @!P1 STG.E.U8 desc[UR30][R6.64+0x11], R17 ;  /* 0x0000111106009986 */ /* 0x0003e2000c10111e */
[----:B---3--:R-:W-:Y:S01]  /*482e0*/  F2FP.SATFINITE.E4M3.F32.PACK_AB_MERGE_C R11, RZ, R14, RZ ;  /* 0x0000000eff0b723e */ /* 0x008fe200048070ff */
[----:B-1----:R-:W-:Y:S02]  /*482f0*/  @!P5 IMAD.MOV.U32 R6, RZ, RZ, R24 ;  /* 0x000000ffff06d224 */ /* 0x002fe400078e0018 */
        /* <DEDUP_REMOVED lines=14> */
.L_x_49:
[----:B------:R-:W-:Y:S05]  /*483e0*/  BSYNC B1 ;  /* 0x0000000000017941 */ /* 0x000fea0003800000 */
.L_x_48:
[----:B0-----:R-:W3:Y:S01]  /*483f0*/  LDL.LU R6, [R1+0x704] ;  /* 0x0007040001067983 */ /* 0x001ee20000300800 */
[----:B------:R-:W-:Y:S01]  /*48400*/  ISETP.LT.OR P1, PT, R29, 0x12, !P0 ;  /* 0x000000121d00780c */ /* 0x000fe20004721670 */
[----:B------:R-:W-:Y:S01]  /*48410*/  @!P5 IMAD R7, R3, 0x180, RZ ;  /* 0x000001800307d824 */ /* 0x000fe200078e02ff */
[----:B------:R-:W-:Y:S01]  /*48420*/  @!P5 IADD3 R10, P4, R12, R8, RZ ;  /* 0x000000080c0ad210 */ /* 0x000fe20007f9e0ff */
[----:B------:R-:W-:Y:S03]  /*48430*/  BSSY B1, `(.L_x_50) ;  /* 0x0000010000017945 */ /* 0x000fe60003800000 */
[----:B------:R-:W-:Y:S01]  /*48440*/  @!P5 IADD3.X R11, R9, R13, R7, P4, !PT ;  /* 0x0000000d090bd210 */ /* 0x000fe200027fe407 */
[----:B---3--:R-:W-:-:S05]  /*48450*/  FMUL R6, R6, UR18 ;  /* 0x0000001206067c20 */ /* 0x008fca0008400000 */
        /* <DEDUP_REMOVED lines=13> */
.L_x_51:
[----:B------:R-:W-:Y:S05]  /*48530*/  BSYNC B1 ;  /* 0x0000000000017941 */ /* 0x000fea0003800000 */
.L_x_50:
[----:B0-----:R-:W3:Y:S04]  /*48540*/  LDL.LU R6, [R1+0x708] ;  /* 0x0007080001067983 */ /* 0x001ee80000300800 */
[----:B------:R-:W4:Y:S04]  /*48550*/  LDL.LU R14, [R1+0x70c] ;  /* 0x00070c00010e7983 */ /* 0x000f280000300800 */
[----:B------:R-:W5:Y:S01]  /*48560*/  LDL.LU R18, [R1+0x710] ;  /* 0x0007100001127983 */ /* 0x000f620000300800 */
        /* <DEDUP_REMOVED lines=8> */
[----:B---3--:R-:W-:Y:S01]  /*485f0*/  FMUL R6, R6, UR18 ;  /* 0x0000001206067c20 */ /* 0x008fe20008400000 */
[----:B----4-:R-:W-:-:S04]  /*48600*/  FMUL R14, R14, UR18 ;  /* 0x000000120e0e7c20 */ /* 0x010fc80008400000 */
[----:B------:R-:W-:Y:S02]  /*48610*/  F2FP.SATFINITE.E4M3.F32.PACK_AB_MERGE_C R15, RZ, R6, RZ ;  /* 0x00000006ff0f723e */ /* 0x000fe400048070ff */
[----:B------:R-:W1:Y:S01]  /*48620*/  @!P1 LDC.64 R6, c[0x0][0x5c0] ;  /* 0x00017000ff069b82 */ /* 0x000e620000000a00 */
[----:B------:R-:W-:Y:S02]  /*48630*/  F2FP.SATFINITE.E4M3.F32.PACK_AB_MERGE_C R17, RZ, R14, RZ ;  /* 0x0000000eff11723e */ /* 0x000fe400048070ff */
[----:B------:R3:W-:Y:S01]  /*48640*/  @!P5 STG.E.U8 desc[UR30][R10.64+0x18], R15 ;  /* 0x0000180f0a00d986 */ /* 0x0007e2000c10111e */
[----:B--2---:R-:W-:Y:S01]  /*48650*/  @!P2 IADD3 R4, P5, R12, R4, RZ ;  /* 0x000000040c04a210 */ /* 0x004fe20007fbe0ff */
[----:B-----5:R-:W-:-:S03]  /*48660*/  FMUL R14, R18, UR18 ;  /* 0x00000012120e7c20 */ /* 0x020fc60008400000 */
[----:B------:R-:W-:Y:S02]  /*48670*/  @!P2 IADD3.X R5, R5, R13, R16, P5, !PT ;  /* 0x0000000d0505a210 */ /* 0x000fe40002ffe410 */
[----:B------:R-:W-:-:S03]  /*48680*/  ISETP.LT.OR P5, PT, R29, 0x19, !P0 ;  /* 0x000000191d00780c */ /* 0x000fc600047a1670 */
[----:B------:R2:W-:Y:S01]  /*48690*/  @!P2 STG.E.U8 desc[UR30][R4.64+0x19], R17 ;  /* 0x000019110400a986 */ /* 0x0005e2000c10111e */
[----:B---3--:R-:W-:Y:S01]  /*486a0*/  F2FP.SATFINITE.E4M3.F32.PACK_AB_MERGE_C R11, RZ, R14, RZ ;  /* 0x0000000eff0b723e */ /* 0x008fe200048070ff */
[----:B--2---:R-:W-:Y:S02]  /*486b0*/  @!P4 IMAD.MOV.U32 R4, RZ, RZ, R24 ;  /* 0x000000ffff04c224 */ /* 0x004fe400078e0018 */
        /* <DEDUP_REMOVED lines=14> */
.L_x_53:
[----:B------:R-:W-:Y:S05]  /*487a0*/  BSYNC B1 ;  /* 0x0000000000017941 */ /* 0x000fea0003800000 */
.L_x_52:
        /* <DEDUP_REMOVED lines=20> */
.L_x_55:
[----:B------:R-:W-:Y:S05]  /*488f0*/  BSYNC B1 ;  /* 0x0000000000017941 */ /* 0x000fea0003800000 */
.L_x_54:
        /* <DEDUP_REMOVED lines=38> */
.L_x_57:
[----:B------:R-:W-:Y:S05]  /*48b60*/  BSYNC B1 ;  /* 0x0000000000017941 */ /* 0x000fea0003800000 */
.L_x_56:
        /* <DEDUP_REMOVED lines=20> */
.L_x_59:
[----:B------:R-:W-:Y:S05]  /*48cb0*/  BSYNC B1 ;  /* 0x0000000000017941 */ /* 0x000fea0003800000 */
.L_x_58:
        /* <DEDUP_REMOVED lines=38> */
.L_x_61:
[----:B------:R-:W-:Y:S05]  /*48f20*/  BSYNC B1 ;  /* 0x0000000000017941 */ /* 0x000fea0003800000 */
.L_x_60:
        /* <DEDUP_REMOVED lines=20> */
.L_x_63:
[----:B------:R-:W-:Y:S05]  /*49070*/  BSYNC B1 ;  /* 0x0000000000017941 */ /* 0x000fea0003800000 */
.L_x_62:
        /* <DEDUP_REMOVED lines=38> */
.L_x_65:
[----:B------:R-:W-:Y:S05]  /*492e0*/  BSYNC B1 ;  /* 0x0000000000017941 */ /* 0x000fea0003800000 */
.L_x_64:
        /* <DEDUP_REMOVED lines=20> */
.L_x_67:
[----:B------:R-:W-:Y:S05]  /*49430*/  BSYNC B1 ;  /* 0x0000000000017941 */ /* 0x000fea0003800000 */
.L_x_66:
        /* <DEDUP_REMOVED lines=38> */
.L_x_69:
[----:B------:R-:W-:Y:S05]  /*496a0*/  BSYNC B1 ;  /* 0x0000000000017941 */ /* 0x000fea0003800000 */
.L_x_68:
        /* <DEDUP_REMOVED lines=20> */
.L_x_71:
[----:B------:R-:W-:Y:S05]  /*497f0*/  BSYNC B1 ;  /* 0x0000000000017941 */ /* 0x000fea0003800000 */
.L_x_70:
[----:B0-----:R-:W2:Y:S04]  /*49800*/  LDL.LU R4, [R1+0x758] ;  /* 0x0007580001047983 */ /* 0x001ea80000300800 */
[----:B------:R-:W3:Y:S04]  /*49810*/  LDL.LU R10, [R1+0x75c] ;  /* 0x00075c00010a7983 */ /* 0x000ee80000300800 */
[----:B------:R-:W4:Y:S01]  /*49820*/  LDL.LU R12, [R1+0x760] ;  /* 0x00076000010c7983 */ /* 0x000f220000300800 */
[C---:B------:R-:W-:Y:S01]  /*49830*/  ISETP.LT.OR P5, PT, R29.reuse, 0x49, !P3 ;  /* 0x000000491d00780c */ /* 0x040fe20005fa1670 */
[----:B------:R-:W-:Y:S01]  /*49840*/  @!P1 IMAD.MOV.U32 R5, RZ, RZ, R30 ;  /* 0x000000ffff059224 */ /* 0x000fe200078e001e */
[----:B------:R-:W-:Y:S01]  /*49850*/  ISETP.LT.OR P2, PT, R29, 0x4a, !P3 ;  /* 0x0000004a1d00780c */ /* 0x000fe20005f41670 */
[----:B------:R-:W-:Y:S01]  /*49860*/  @!P1 IMAD R11, R3, 0x180, RZ ;  /* 0x00000180030b9824 */ /* 0x000fe200078e02ff */
[----:B------:R-:W-:Y:S09]  /*49870*/  BSSY B1, `(.L_x_72) ;  /* 0x000001f000017945 */ /* 0x000ff20003800000 */
[----:B------:R-:W0:Y:S08]  /*49880*/  @!P5 LDC.64 R14, c[0x0][0x5c0] ;  /* 0x00017000ff0edb82 */ /* 0x000e300000000a00 */
[----:B------:R-:W0:Y:S01]  /*49890*/  @!P2 LDC.64 R16, c[0x0][0x5c0] ;  /* 0x00017000ff10ab82 */ /* 0x000e220000000a00 */
[----:B--2---:R-:W-:Y:S01]  /*498a0*/  FMUL R4, R4, UR18 ;  /* 0x0000001204047c20 */ /* 0x004fe20008400000 */
[----:B---3--:R-:W-:-:S04]  /*498b0*/  FMUL R10, R10, UR18 ;  /* 0x000000120a0a7c20 */ /* 0x008fc80008400000 */
[----:B------:R-:W-:Y:S01]  /*498c0*/  F2FP.SATFINITE.E4M3.F32.PACK_AB_MERGE_C R13, RZ, R4, RZ ;  /* 0x00000004ff0d723e */ /* 0x000fe200048070ff */
[----:B------:R-:W-:Y:S02]  /*498d0*/  @!P1 IMAD.MOV.U32 R4, RZ, RZ, R24 ;  /* 0x000000ffff049224 */ /* 0x000fe400078e0018 */
[----:B----4-:R-:W-:Y:S02]  /*498e0*/  FMUL R12, R12, UR18 ;  /* 0x000000120c0c7c20 */ /* 0x010fe40008400000 */
[----:B------:R-:W-:Y:S01]  /*498f0*/  @!P1 IMAD.WIDE.U32 R4, R2, 0x180, R4 ;  /* 0x0000018002049825 */ /* 0x000fe200078e0004 */
[----:B------:R2:W-:Y:S02]  /*49900*/  @!P4 STG.E.U8 desc[UR30][R8.64+0x40], R13 ;  /* 0x0000400d0800c986 */ /* 0x0005e4000c10111e */
[----:B-1----:R-:W-:Y:S01]  /*49910*/  @!P1 IADD3 R6, P4, R4, R6, RZ ;  /* 0x0000000604069210 */ /* 0x002fe20007f9e0ff */
[----:B------:R-:W-:-:S03]  /*49920*/  @!P5 IMAD.MOV.U32 R4, RZ, RZ, R24 ;  /* 0x000000ffff04d224 */ /* 0x000fc600078e0018 */
[----:B------:R-:W-:Y:S02]  /*49930*/  @!P1 IADD3.X R7, R7, R5, R11, P4, !PT ;  /* 0x0000000507079210 */ /* 0x000fe400027fe40b */
[----:B------:R-:W-:Y:S02]  /*49940*/  ISETP.LT.OR P4, PT, R29, 0x41, !P0 ;  /* 0x000000411d00780c */ /* 0x000fe40004781670 */
[----:B------:R-:W-:Y:S02]  /*49950*/  F2FP.SATFINITE.E4M3.F32.PACK_AB_MERGE_C R5, RZ, R10, RZ ;  /* 0x0000000aff05723e */ /* 0x000fe400048070ff */
[----:B--2---:R-:W-:-:S03]  /*49960*/  F2FP.SATFINITE.E4M3.F32.PACK_AB_MERGE_C R9, RZ, R12, RZ ;  /* 0x0000000cff09723e */ /* 0x004fc600048070ff */
[----:B------:R1:W-:Y:S02]  /*49970*/  @!P1 STG.E.U8 desc[UR30][R6.64+0x41], R5 ;  /* 0x0000410506009986 */ /* 0x0003e4000c10111e */
[----:B-1----:R-:W-:Y:S02]  /*49980*/  @!P5 IMAD.MOV.U32 R5, RZ, RZ, R30 ;  /* 0x000000ffff05d224 */ /* 0x002fe400078e001e */
[----:B------:R-:W-:Y:S02]  /*49990*/  @!P5 IMAD.WIDE.U32 R10, R2, 0x180, R4 ;  /* 0x00000180020ad825 */ /* 0x000fe400078e0004 */
        /* <DEDUP_REMOVED lines=12> */
.L_x_73:
[----:B------:R-:W-:Y:S05]  /*49a60*/  BSYNC B1 ;  /* 0x0000000000017941 */ /* 0x000fea0003800000 */
.L_x_72:
        /* <DEDUP_REMOVED lines=20> */
.L_x_75:
[----:B------:R-:W-:Y:S05]  /*49bb0*/  BSYNC B1 ;  /* 0x0000000000017941 */ /* 0x000fea0003800000 */
.L_x_74:
        /* <DEDUP_REMOVED lines=9> */
[----:B------:R-:W1:Y:S01]  /*49c50*/  @!P1 LDC.64 R18, c[0x0][0x5c0] ;  /* 0x00017000ff129b82 */ /* 0x000e620000000a00 */
[----:B--2---:R-:W-:Y:S01]  /*49c60*/  FMUL R4, R4, UR18 ;  /* 0x0000001204047c20 */ /* 0x004fe20008400000 */
[----:B---3--:R-:W-:-:S04]  /*49c70*/  FMUL R8, R8, UR18 ;  /* 0x0000001208087c20 */ /* 0x008fc80008400000 */
[----:B------:R-:W-:Y:S01]  /*49c80*/  F2FP.SATFINITE.E4M3.F32.PACK_AB_MERGE_C R11, RZ, R4, RZ ;  /* 0x00000004ff0b723e */ /* 0x000fe200048070ff */
[----:B------:R-:W-:Y:S02]  /*49c90*/  @!P2 IMAD.MOV.U32 R4, RZ, RZ, R24 ;  /* 0x000000ffff04a224 */ /* 0x000fe400078e0018 */
[----:B----4-:R-:W-:Y:S01]  /*49ca0*/  FMUL R10, R10, UR18 ;  /* 0x000000120a0a7c20 */ /* 0x010fe20008400000 */
[----:B------:R-:W-:Y:S01]  /*49cb0*/  F2FP.SATFINITE.E4M3.F32.PACK_AB_MERGE_C R13, RZ, R8, RZ ;  /* 0x00000008ff0d723e */ /* 0x000fe200048070ff */
[----:B------:R-:W-:Y:S01]  /*49cc0*/  @!P2 IMAD.WIDE.U32 R4, R2, 0x180, R4 ;  /* 0x000001800204a825 */ /* 0x000fe200078e0004 */
[----:B------:R2:W-:Y:S02]  /*49cd0*/  @!P5 STG.E.U8 desc[UR30][R6.64+0x48], R11 ;  /* 0x0000480b0600d986 */ /* 0x0005e4000c10111e */
[----:B------:R-:W-:-:S04]  /*49ce0*/  @!P2 IADD3 R4, P5, R4, R16, RZ ;  /* 0x000000100404a210 */ /* 0x000fc80007fbe0ff */
[----:B------:R-:W-:Y:S02]  /*49cf0*/  @!P2 IADD3.X R5, R17, R5, R9, P5, !PT ;  /* 0x000000051105a210 */ /* 0x000fe40002ffe409 */
[----:B------:R-:W-:Y:S02]  /*49d00*/  ISETP.LT.OR P5, PT, R29, 0x49, !P0 ;  /* 0x000000491d00780c */ /* 0x000fe400047a1670 */
[----:B--2---:R-:W-:Y:S01]  /*49d10*/  F2FP.SATFINITE.E4M3.F32.PACK_AB_MERGE_C R7, RZ, R10, RZ ;  /* 0x0000000aff07723e */ /* 0x004fe200048070ff */
[----:B------:R2:W-:Y:S02]  /*49d20*/  @!P2 STG.E.U8 desc[UR30][R4.64+0x49], R13 ;  /* 0x0000490d0400a986 */ /* 0x0005e4000c10111e */
[----:B--2---:R-:W-:Y:S02]  /*49d30*/  @!P4 IMAD.MOV.U32 R4, RZ, RZ, R24 ;  /* 0x000000ffff04c224 */ /* 0x004fe400078e0018 */
[----:B------:R-:W-:Y:S02]  /*49d40*/  @!P4 IMAD.MOV.U32 R5, RZ, RZ, R30 ;  /* 0x000000ffff05c224 */ /* 0x000fe400078e001e */
[----:B------:R-:W-:-:S04]  /*49d50*/  @!P4 IMAD.WIDE.U32 R8, R2, 0x180, R4 ;  /* 0x000001800208c825 */ /* 0x000fc800078e0004 */
[----:B01----:R-:W-:Y:S05]  /*49d60*/  @P5 BRA `(.L_x_77) ;  /* 0x00000000002c5947 */ /* 0x003fea0003800000 */
        /* <DEDUP_REMOVED lines=11> */
.L_x_77:
[----:B------:R-:W-:Y:S05]  /*49e20*/  BSYNC B1 ;  /* 0x0000000000017941 */ /* 0x000fea0003800000 */
.L_x_76:
        /* <DEDUP_REMOVED lines=20> */
.L_x_79:
[----:B------:R-:W-:Y:S05]  /*49f70*/  BSYNC B1 ;  /* 0x0000000000017941 */ /* 0x000fea0003800000 */
.L_x_78:
        /* <DEDUP_REMOVED lines=38> */
.L_x_81:
[----:B------:R-:W-:Y:S05]  /*4a1e0*/  BSYNC B1 ;  /* 0x0000000000017941 */ /* 0x000fea0003800000 */
.L_x_80:
        /* <DEDUP_REMOVED lines=20> */
.L_x_83:
[----:B------:R-:W-:Y:S05]  /*4a330*/  BSYNC B1 ;  /* 0x0000000000017941 */ /* 0x000fea0003800000 */
.L_x_82:
        /* <DEDUP_REMOVED lines=38> */
.L_x_85:
[----:B------:R-:W-:Y:S05]  /*4a5a0*/  BSYNC B1 ;  /* 0x0000000000017941 */ /* 0x000fea0003800000 */
.L_x_84:
        /* <DEDUP_REMOVED lines=20> */
.L_x_87:
[----:B------:R-:W-:Y:S05]  /*4a6f0*/  BSYNC B1 ;  /* 0x0000000000017941 */ /* 0x000fea0003800000 */
.L_x_86:
        /* <DEDUP_REMOVED lines=38> */
.L_x_89:
[----:B------:R-:W-:Y:S05]  /*4a960*/  BSYNC B1 ;  /* 0x0000000000017941 */ /* 0x000fea0003800000 */
.L_x_88:
        /* <DEDUP_REMOVED lines=20> */
.L_x_91:
[----:B------:R-:W-:Y:S05]  /*4aab0*/  BSYNC B1 ;  /* 0x0000000000017941 */ /* 0x000fea0003800000 */
.L_x_90:
        /* <DEDUP_REMOVED lines=38> */
.L_x_93:
[----:B------:R-:W-:Y:S05]  /*4ad20*/  BSYNC B1 ;  /* 0x0000000000017941 */ /* 0x000fea0003800000 */
.L_x_92:
        /* <DEDUP_REMOVED lines=20> */
.L_x_95:
[----:B------:R-:W-:Y:S05]  /*4ae70*/  BSYNC B1 ;  /* 0x0000000000017941 */ /* 0x000fea0003800000 */
.L_x_94:
        /* <DEDUP_REMOVED lines=38> */
.L_x_97:
[----:B------:R-:W-:Y:S05]  /*4b0e0*/  BSYNC B1 ;  /* 0x0000000000017941 */ /* 0x000fea0003800000 */
.L_x_96:
        /* <DEDUP_REMOVED lines=20> */
.L_x_99:
[----:B------:R-:W-:Y:S05]  /*4b230*/  BSYNC B1 ;  /* 0x0000000000017941 */ /* 0x000fea0003800000 */
.L_x_98:
        /* <DEDUP_REMOVED lines=38> */
.L_x_101:
[----:B------:R-:W-:Y:S05]  /*4b4a0*/  BSYNC B1 ;  /* 0x0000000000017941 */ /* 0x000fea0003800000 */
.L_x_100:
        /* <DEDUP_REMOVED lines=20> */
.L_x_103:
[----:B------:R-:W-:Y:S05]  /*4b5f0*/  BSYNC B1 ;  /* 0x0000000000017941 */ /* 0x000fea0003800000 */
.L_x_102:
        /* <DEDUP_REMOVED lines=38> */
.L_x_105:
[----:B------:R-:W-:Y:S05]  /*4b860*/  BSYNC B1 ;  /* 0x0000000000017941 */ /* 0x000fea0003800000 */
.L_x_104:
        /* <DEDUP_REMOVED lines=20> */
.L_x_107:
[----:B------:R-:W-:Y:S05]  /*4b9b0*/  BSYNC B1 ;  /* 0x0000000000017941 */ /* 0x000fea0003800000 */
.L_x_106:
        /* <DEDUP_REMOVED lines=38> */
.L_x_109:
[----:B------:R-:W-:Y:S05]  /*4bc20*/  BSYNC B1 ;  /* 0x0000000000017941 */ /* 0x000fea0003800000 */
.L_x_108:
        /* <DEDUP_REMOVED lines=20> */
.L_x_111:
[----:B------:R-:W-:Y:S05]  /*4bd70*/  BSYNC B1 ;  /* 0x0000000000017941 */ /* 0x000fea0003800000 */
.L_x_110:
        /* <DEDUP_REMOVED lines=38> */
.L_x_113:
[----:B------:R-:W-:Y:S05]  /*4bfe0*/  BSYNC B1 ;  /* 0x0000000000017941 */ /* 0x000fea0003800000 */
.L_x_112:
        /* <DEDUP_REMOVED lines=20> */
.L_x_115:
[----:B------:R-:W-:Y:S05]  /*4c130*/  BSYNC B1 ;  /* 0x0000000000017941 */ /* 0x000fea0003800000 */
.L_x_114:
        /* <DEDUP_REMOVED lines=38> */
.L_x_117:
[----:B------:R-:W-:Y:S05]  /*4c3a0*/  BSYNC B1 ;  /* 0x0000000000017941 */ /* 0x000fea0003800000 */
.L_x_116:
        /* <DEDUP_REMOVED lines=20> */
.L_x_119:
[----:B------:R-:W-:Y:S05]  /*4c4f0*/  BSYNC B1 ;  /* 0x0000000000017941 */ /* 0x000fea0003800000 */
.L_x_118:
        /* <DEDUP_REMOVED lines=38> */
.L_x_121:
[----:B------:R-:W-:Y:S05]  /*4c760*/  BSYNC B1 ;  /* 0x0000000000017941 */ /* 0x000fea0003800000 */
.L_x_120:
        /* <DEDUP_REMOVED lines=20> */
.L_x_123:
[----:B------:R-:W-:Y:S05]  /*4c8b0*/  BSYNC B1 ;  /* 0x0000000000017941 */ /* 0x000fea0003800000 */
.L_x_122:
[----:B0-----:R-:W2:Y:S04]  /*4c8c0*/  LDL.LU R4, [R1+0x828] ;  /* 0x0008280001047983 */ /* 0x001ea80000300800 */
[----:B------:R-:W3:Y:S04]  /*4c8d0*/  LDL.LU R8, [R1+0x82c] ;  /* 0x00082c0001087983 */ /* 0x000ee80000300800 */
[----:B------:R-:W4:Y:S01]  /*4c8e0*/  LDL.LU R12, [R1+0x830] ;  /* 0x00083000010c7983 */ /* 0x000f220000300800 */
[----:B------:R-:W-:Y:S01]  /*4c8f0*/  @!P2 IMAD.MOV.U32 R5, RZ, RZ, R30 ;  /* 0x000000ffff05a224 */ /* 0x000fe200078e001e */
[----:B------:R-:W-:Y:S01]  /*4c900*/  ISETP.LT.OR P4, PT, R29, 0xb1, !P3 ;  /* 0x000000b11d00780c */ /* 0x000fe20005f81670 */
[----:B------:R-:W-:Y:S01]  /*4c910*/  @!P2 IMAD R10, R3, 0x180, RZ ;  /* 0x00000180030aa824 */ /* 0x000fe200078e02ff */
[----:B------:R-:W-:Y:S01]  /*4c920*/  ISETP.LT.OR P1, PT, R29, 0xb2, !P3 ;  /* 0x000000b21d00780c */ /* 0x000fe20005f21670 */
[----:B------:R-:W-:Y:S10]  /*4c930*/  BSSY B1, `(.L_x_124) ;  /* 0x000001c000017945 */ /* 0x000ff40003800000 */
[----:B------:R-:W0:Y:S08]  /*4c940*/  @!P4 LDC.64 R14, c[0x0][0x5c0] ;  /* 0x00017000ff0ecb82 */ /* 0x000e300000000a00 */
[----:B------:R-:W1:Y:S01]  /*4c950*/  @!P1 LDC.64 R18, c[0x0][0x5c0] ;  /* 0x00017000ff129b82 */ /* 0x000e620000000a00 */
[----:B--2---:R-:W-:Y:S01]  /*4c960*/  FMUL R4, R4, UR18 ;  /* 0x0000001204047c20 */ /* 0x004fe20008400000 */
[----:B---3--:R-:W-:-:S04]  /*4c970*/  FMUL R8, R8, UR18 ;  /* 0x0000001208087c20 */ /* 0x008fc80008400000 */
[----:B------:R-:W-:Y:S01]  /*4c980*/  F2FP.SATFINITE.E4M3.F32.PACK_AB_MERGE_C R9, RZ, R4, RZ ;  /* 0x00000004ff09723e */ /* 0x000fe200048070ff */
[----:B------:R-:W-:Y:S01]  /*4c990*/  @!P2 IMAD.MOV.U32 R4, RZ, RZ, R24 ;  /* 0x000000ffff04a224 */ /* 0x000fe200078e0018 */
[----:B------:R-:W-:-:S03]  /*4c9a0*/  F2FP.SATFINITE.E4M3.F32.PACK_AB_MERGE_C R11, RZ, R8, RZ ;  /* 0x00000008ff0b723e */ /* 0x000fc600048070ff */
[----:B------:R-:W-:Y:S01]  /*4c9b0*/  @!P2 IMAD.WIDE.U32 R4, R2, 0x180, R4 ;  /* 0x000001800204a825 */ /* 0x000fe200078e0004 */
[----:B------:R2:W-:Y:S03]  /*4c9c0*/  @!P5 STG.E.U8 desc[UR30][R6.64+0xa8], R9 ;  /* 0x0000a8090600d986 */ /* 0x0005e6000c10111e */
[----:B----4-:R-:W-:Y:S01]  /*4c9d0*/  FMUL R8, R12, UR18 ;  /* 0x000000120c087c20 */ /* 0x010fe20008400000 */
[----:B------:R-:W-:-:S04]  /*4c9e0*/  @!P2 IADD3 R4, P5, R4, R16, RZ ;  /* 0x000000100404a210 */ /* 0x000fc80007fbe0ff */
[----:B------:R-:W-:Y:S02]  /*4c9f0*/  F2FP.SATFINITE.E4M3.F32.PACK_AB_MERGE_C R13, RZ, R8, RZ ;  /* 0x00000008ff0d723e */ /* 0x000fe400048070ff */
[----:B------:R-:W-:Y:S02]  /*4ca00*/  @!P2 IADD3.X R5, R17, R5, R10, P5, !PT ;  /* 0x000000051105a210 */ /* 0x000fe40002ffe40a */
[----:B------:R-:W-:-:S03]  /*4ca10*/  ISETP.LT.OR P5, PT, R29, 0xa9, !P0 ;  /* 0x000000a91d00780c */ /* 0x000fc600047a1670 */
[----:B------:R2:W-:Y:S10]  /*4ca20*/  @!P2 STG.E.U8 desc[UR30][R4.64+0xa9], R11 ;  /* 0x0000a90b0400a986 */ /* 0x0005f4000c10111e */
[----:B01----:R-:W-:Y:S05]  /*4ca30*/  @P5 BRA `(.L_x_125) ;  /* 0x00000000002c5947 */ /* 0x003fea0003800000 */
[----:B--2---:R-:W-:Y:S01]  /*4ca40*/  IMAD.MOV.U32 R4, RZ, RZ, R24 ;  /* 0x000000ffff047224 */ /* 0x004fe200078e0018 */
        /* <DEDUP_REMOVED lines=10> */
.L_x_125:
[----:B------:R-:W-:Y:S05]  /*4caf0*/  BSYNC B1 ;  /* 0x0000000000017941 */ /* 0x000fea0003800000 */
.L_x_124:
[----:B0-2---:R-:W2:Y:S01]  /*4cb00*/  LDL.LU R4, [R1+0x834] ;  /* 0x0008340001047983 */ /* 0x005ea20000300800 */
[----:B------:R-:W-:Y:S01]  /*4cb10*/  ISETP.LT.OR P2, PT, R29, 0xaa, !P0 ;  /* 0x000000aa1d00780c */ /* 0x000fe20004741670 */
[----:B------:R-:W-:Y:S01]  /*4cb20*/  BSSY B1, `(.L_x_126) ;  /* 0x000000f000017945 */ /* 0x000fe20003800000 */
[----:B--2---:R-:W-:-:S05]  /*4cb30*/  FMUL R4, R4, UR18 ;  /* 0x0000001204047c20 */ /* 0x004fca0008400000 */
[----:B------:R-:W-:-:S06]  /*4cb40*/  F2FP.SATFINITE.E4M3.F32.PACK_AB_MERGE_C R7, RZ, R4, RZ ;  /* 0x00000004ff07723e */ /* 0x000fcc00048070ff */
        /* <DEDUP_REMOVED lines=12> */
.L_x_127:
[----:B------:R-:W-:Y:S05]  /*4cc10*/  BSYNC B1 ;  /* 0x0000000000017941 */ /* 0x000fea0003800000 */
.L_x_126:
[----:B------:R-:W2:Y:S04]  /*4cc20*/  LDL.LU R6, [R1+0x838] ;  /* 0x0008380001067983 */ /* 0x000ea80000300800 */
[----:B------:R-:W3:Y:S04]  /*4cc30*/  LDL.LU R10, [R1+0x83c] ;  /* 0x00083c00010a7983 */ /* 0x000ee80000300800 */
[----:B------:R-:W4:Y:S01]  /*4cc40*/  LDL.LU R12, [R1+0x840] ;  /* 0x00084000010c7983 */ /* 0x000f220000300800 */
[----:B0-----:R-:W-:Y:S01]  /*4cc50*/  @!P4 IMAD.MOV.U32 R4, RZ, RZ, R24 ;  /* 0x000000ffff04c224 */ /* 0x001fe200078e0018 */
[C---:B------:R-:W-:Y:S01]  /*4cc60*/  ISETP.LT.OR P2, PT, R29.reuse, 0xb9, !P3 ;  /* 0x000000b91d00780c */ /* 0x040fe20005f41670 */
[----:B------:R-:W-:Y:S01]  /*4cc70*/  @!P4 IMAD.MOV.U32 R5, RZ, RZ, R30 ;  /* 0x000000ffff05c224 */ /* 0x000fe200078e001e */
[----:B------:R-:W-:Y:S01]  /*4cc80*/  ISETP.LT.OR P3, PT, R29, 0xba, !P3 ;  /* 0x000000ba1d00780c */ /* 0x000fe20005f61670 */
[----:B------:R-:W-:Y:S01]  /*4cc90*/  @!P4 IMAD R9, R3, 0x180, RZ ;  /* 0x000001800309c824 */ /* 0x000fe200078e02ff */
[----:B------:R-:W-:Y:S01]  /*4cca0*/  BSSY B1, `(.L_x_128) ;  /* 0x0000021000017945 */ /* 0x000fe20003800000 */
[----:B------:R-:W-:-:S04]  /*4ccb0*/  @!P4 IMAD.WIDE.U32 R4, R2, 0x180, R4 ;  /* 0x000001800204c825 */ /* 0x000fc800078e0004 */
[----:B------:R-:W-:Y:S01]  /*4ccc0*/  @!P1 IMAD.MOV.U32 R7, RZ, RZ, R30 ;  /* 0x000000ffff079224 */ /* 0x000fe200078e001e */
[----:B------:R-:W-:-:S03]  /*4ccd0*/  @!P4 IADD3 R4, P5, R4, R14, RZ ;  /* 0x0000000e0404c210 */ /* 0x000fc60007fbe0ff */
[----:B------:R-:W0:Y:S01]  /*4cce0*/  @!P2 LDC.64 R16, c[0x0][0x5c0] ;  /* 0x00017000ff10ab82 */ /* 0x000e220000000a00 */
[----:B------:R-:W-:-:S07]  /*4ccf0*/  @!P4 IADD3.X R5, R15, R5, R9, P5, !PT ;  /* 0x000000050f05c210 */ /* 0x000fce0002ffe409 */
[----:B------:R-:W1:Y:S01]  /*4cd00*/  @!P3 LDC.64 R20, c[0x0][0x5c0] ;  /* 0x00017000ff14bb82 */ /* 0x000e620000000a00 */
[----:B--2---:R-:W-:Y:S01]  /*4cd10*/  FMUL R8, R6, UR18 ;  /* 0x0000001206087c20 */ /* 0x004fe20008400000 */
[----:B------:R-:W-:-:S04]  /*4cd20*/  @!P1 IMAD.MOV.U32 R6, RZ, RZ, R24 ;  /* 0x000000ffff069224 */ /* 0x000fc800078e0018 */
[----:B------:R-:W-:Y:S01]  /*4cd30*/  @!P1 IMAD.WIDE.U32 R6, R2, 0x180, R6 ;  /* 0x0000018002069825 */ /* 0x000fe200078e0006 */
[----:B------:R-:W-:-:S03]  /*4cd40*/  F2FP.SATFINITE.E4M3.F32.PACK_AB_MERGE_C R9, RZ, R8, RZ ;  /* 0x00000008ff09723e */ /* 0x000fc600048070ff */
[----:B---3--:R-:W-:Y:S01]  /*4cd50*/  FMUL R8, R10, UR18 ;  /* 0x000000120a087c20 */ /* 0x008fe20008400000 */
[----:B------:R-:W-:Y:S01]  /*4cd60*/  @!P1 IMAD R10, R3, 0x180, RZ ;  /* 0x00000180030a9824 */ /* 0x000fe200078e02ff */
[----:B------:R-:W-:Y:S01]  /*4cd70*/  @!P1 IADD3 R6, P5, R6, R18, RZ ;  /* 0x0000001206069210 */ /* 0x000fe20007fbe0ff */
[----:B------:R2:W-:Y:S02]  /*4cd80*/  @!P4 STG.E.U8 desc[UR30][R4.64+0xb0], R9 ;  /* 0x0000b0090400c986 */ /* 0x0005e4000c10111e */
[----:B------:R-:W-:Y:S01]  /*4cd90*/  F2FP.SATFINITE.E4M3.F32.PACK_AB_MERGE_C R11, RZ, R8, RZ ;  /* 0x00000008ff0b723e */ /* 0x000fe200048070ff */
[----:B----4-:R-:W-:Y:S01]  /*4cda0*/  FMUL R8, R12, UR18 ;  /* 0x000000120c087c20 */ /* 0x010fe20008400000 */
[----:B------:R-:W-:Y:S02]  /*4cdb0*/  @!P1 IADD3.X R7, R19, R7, R10, P5, !PT ;  /* 0x0000000713079210 */ /* 0x000fe40002ffe40a */
[----:B------:R-:W-:Y:S02]  /*4cdc0*/  ISETP.LT.OR P4, PT, R29, 0xb1, !P0 ;  /* 0x000000b11d00780c */ /* 0x000fe40004781670 */
[----:B------:R-:W-:Y:S01]  /*4cdd0*/  F2FP.SATFINITE.E4M3.F32.PACK_AB_MERGE_C R13, RZ, R8, RZ ;  /* 0x00000008ff0d723e */ /* 0x000fe200048070ff */
        /* <DEDUP_REMOVED lines=13> */
.L_x_129:
[----:B------:R-:W-:Y:S05]  /*4ceb0*/  BSYNC B1 ;  /* 0x0000000000017941 */ /* 0x000fea0003800000 */
.L_x_128:
[----:B0-2---:R-:W2:Y:S04]  /*4cec0*/  LDL.LU R4, [R1+0x848] ;  /* 0x0008480001047983 */ /* 0x005ea80000300800 */
[----:B------:R-:W3:Y:S04]  /*4ced0*/  LDL.LU R11, [R1+0x84c] ;  /* 0x00084c00010b7983 */ /* 0x000ee80000300800 */
[----:B------:R-:W4:Y:S01]  /*4cee0*/  LDL.LU R13, [R1+0x844] ;  /* 0x00084400010d7983 */ /* 0x000f220000300800 */
[----:B------:R-:W-:Y:S01]  /*4cef0*/  @!P2 IMAD.MOV.U32 R5, RZ, RZ, R30 ;  /* 0x000000ffff05a224 */ /* 0x000fe200078e001e */
[----:B------:R-:W-:Y:S01]  /*4cf00*/  ISETP.LT.OR P1, PT, R29, 0xb2, !P0 ;  /* 0x000000b21d00780c */ /* 0x000fe20004721670 */
[----:B------:R-:W-:Y:S01]  /*4cf10*/  @!P3 IMAD.MOV.U32 R6, RZ, RZ, R24 ;  /* 0x000000ffff06b224 */ /* 0x000fe200078e0018 */
[----:B------:R-:W-:Y:S01]  /*4cf20*/  BSSY B1, `(.L_x_130) ;  /* 0x000001d000017945 */ /* 0x000fe20003800000 */
[----:B------:R-:W-:-:S02]  /*4cf30*/  @!P3 IMAD.MOV.U32 R7, RZ, RZ, R30 ;  /* 0x000000ffff07b224 */ /* 0x000fc400078e001e */
[----:B------:R-:W-:Y:S02]  /*4cf40*/  @!P3 IMAD R12, R3, 0x180, RZ ;  /* 0x00000180030cb824 */ /* 0x000fe400078e02ff */
[----:B------:R-:W-:-:S04]  /*4cf50*/  @!P3 IMAD.WIDE.U32 R8, R2, 0x180, R6 ;  /* 0x000001800208b825 */ /* 0x000fc800078e0006 */
[----:B------:R-:W-:Y:S01]  /*4cf60*/  @!P2 IMAD R7, R3, 0x180, RZ ;  /* 0x000001800307a824 */ /* 0x000fe200078e02ff */
[----:B------:R-:W-:-:S04]  /*4cf70*/  @!P3 IADD3 R8, P5, R8, R20, RZ ;  /* 0x000000140808b210 */ /* 0x000fc80007fbe0ff */
[----:B------:R-:W-:Y:S01]  /*4cf80*/  @!P3 IADD3.X R9, R21, R9, R12, P5, !PT ;  /* 0x000000091509b210 */ /* 0x000fe20002ffe40c */
[----:B--2---:R-:W-:Y:S01]  /*4cf90*/  FMUL R10, R4, UR18 ;  /* 0x00000012040a7c20 */ /* 0x004fe20008400000 */
[----:B------:R-:W-:Y:S02]  /*4cfa0*/  @!P2 IMAD.MOV.U32 R4, RZ, RZ, R24 ;  /* 0x000000ffff04a224 */ /* 0x000fe400078e0018 */
[----:B---3--:R-:W-:Y:S02]  /*4cfb0*/  FMUL R11, R11, UR18 ;  /* 0x000000120b0b7c20 */ /* 0x008fe40008400000 */
[----:B------:R-:W-:-:S03]  /*4cfc0*/  @!P2 IMAD.WIDE.U32 R4, R2, 0x180, R4 ;  /* 0x000001800204a825 */ /* 0x000fc600078e0004 */
[----:B------:R-:W-:Y:S02]  /*4cfd0*/  F2FP.SATFINITE.E4M3.F32.PACK_AB_MERGE_C R15, RZ, R11, RZ ;  /* 0x0000000bff0f723e */ /* 0x000fe400048070ff */
[----:B------:R-:W-:Y:S01]  /*4cfe0*/  @!P2 IADD3 R6, P4, R4, R16, RZ ;  /* 0x000000100406a210 */ /* 0x000fe20007f9e0ff */
[----:B----4-:R-:W-:Y:S01]  /*4cff0*/  FMUL R4, R13, UR18 ;  /* 0x000000120d047c20 */ /* 0x010fe20008400000 */
[----:B------:R-:W-:Y:S02]  /*4d000*/  F2FP.SATFINITE.E4M3.F32.PACK_AB_MERGE_C R13, RZ, R10, RZ ;  /* 0x0000000aff0d723e */ /* 0x000fe400048070ff */
[----:B------:R-:W-:Y:S02]  /*4d010*/  @!P2 IADD3.X R7, R17, R5, R7, P4, !PT ;  /* 0x000000051107a210 */ /* 0x000fe400027fe407 */
        /* <DEDUP_REMOVED lines=13> */
.L_x_131:
[----:B------:R-:W-:Y:S05]  /*4d0f0*/  BSYNC B1 ;  /* 0x0000000000017941 */ /* 0x000fea0003800000 */
.L_x_130:
[----:B0-----:R-:W2:Y:S04]  /*4d100*/  LDL.LU R4, [R1+0x850] ;  /* 0x0008500001047983 */ /* 0x001ea80000300800 */
[----:B------:R-:W3:Y:S01]  /*4d110*/  LDL.LU R5, [R1+0x854] ;  /* 0x0008540001057983 */ /* 0x000ee20000300800 */
[C---:B------:R-:W-:Y:S01]  /*4d120*/  ISETP.LT.OR P1, PT, R29.reuse, 0xb9, !P0 ;  /* 0x000000b91d00780c */ /* 0x040fe20004721670 */
[----:B------:R-:W-:Y:S01]  /*4d130*/  BSSY B1, `(.L_x_132) ;  /* 0x0000013000017945 */ /* 0x000fe20003800000 */
[----:B------:R-:W-:Y:S01]  /*4d140*/  ISETP.LT.OR P0, PT, R29, 0xba, !P0 ;  /* 0x000000ba1d00780c */ /* 0x000fe20004701670 */
[----:B------:R0:W-:Y:S04]  /*4d150*/  @!P2 STG.E.U8 desc[UR30][R6.64+0xb8], R13 ;  /* 0x0000b80d0600a986 */ /* 0x0001e8000c10111e */
[----:B------:R0:W-:Y:S01]  /*4d160*/  @!P3 STG.E.U8 desc[UR30][R8.64+0xb9], R15 ;  /* 0x0000b90f0800b986 */ /* 0x0001e2000c10111e */
[----:B--2---:R-:W-:Y:S01]  /*4d170*/  FMUL R4, R4, UR18 ;  /* 0x0000001204047c20 */ /* 0x004fe20008400000 */
[----:B---3--:R-:W-:-:S04]  /*4d180*/  FMUL R10, R5, UR18 ;  /* 0x00000012050a7c20 */ /* 0x008fc80008400000 */
[----:B------:R-:W-:Y:S01]  /*4d190*/  F2FP.SATFINITE.E4M3.F32.PACK_AB_MERGE_C R11, RZ, R4, RZ ;  /* 0x00000004ff0b723e */ /* 0x000fe200048070ff */
[----:B0-----:R-:W-:Y:S06]  /*4d1a0*/  @P1 BRA `(.L_x_133) ;  /* 0x00000000002c1947 */ /* 0x001fec0003800000 */
        /* <DEDUP_REMOVED lines=11> */
.L_x_133:
[----:B------:R-:W-:Y:S05]  /*4d260*/  BSYNC B1 ;  /* 0x0000000000017941 */ /* 0x000fea0003800000 */
.L_x_132:
[----:B0-----:R-:W-:Y:S01]  /*4d270*/  F2FP.SATFINITE.E4M3.F32.PACK_AB_MERGE_C R5, RZ, R10, RZ ;  /* 0x0000000aff05723e */ /* 0x001fe200048070ff */
[----:B------:R-:W-:Y:S06]  /*4d280*/  @P0 BRA `(.L_x_39) ;  /* 0x0000000000280947 */ /* 0x000fec0003800000 */
[----:B------:R-:W-:Y:S01]  /*4d290*/  IMAD.MOV.U32 R25, RZ, RZ, R30 ;  /* 0x000000ffff197224 */ /* 0x000fe200078e001e */
[----:B------:R-:W-:Y:S01]  /*4d2a0*/  ULDC.64 UR20, c[0x0][0x5c0] ;  /* 0x0001700000147ab9 */ /* 0x000fe20000000a00 */
        /* <DEDUP_REMOVED lines=8> */
.L_x_39:
[----:B------:R-:W-:Y:S05]  /*4d330*/  BSYNC B0 ;  /* 0x0000000000007941 */ /* 0x000fea0003800000 */
.L_x_35:
[----:B--2---:R-:W2:Y:S04]  /*4d340*/  LDL.LU R3, [R1+0x868] ;  /* 0x0008680001037983 */ /* 0x004ea80000300800 */
[----:B------:R-:W2:Y:S01]  /*4d350*/  LDL.LU R2, [R1+0x86c] ;  /* 0x00086c0001027983 */ /* 0x000ea20000300800 */
[----:B------:R-:W-:Y:S01]  /*4d360*/  ULDC UR20, c[0x0][0xc] ;  /* 0x0000030000147ab9 */ /* 0x000fe20000000800 */
[----:B------:R-:W-:Y:S01]  /*4d370*/  ULDC UR21, c[0x0][0x10] ;  /* 0x0000040000157ab9 */ /* 0x000fe20000000800 */
[----:B0-----:R-:W2:Y:S01]  /*4d380*/  LDC R5, c[0x0][0x14] ;  /* 0x00000500ff057b82 */ /* 0x001ea20000000800 */
[----:B------:R-:W-:Y:S01]  /*4d390*/  UIMAD.WIDE.U32 UR20, UR20, UR21, URZ ;  /* 0x00000015141472a5 */ /* 0x000fe2000f8e003f */
[----:B------:R-:W-:-:S05]  /*4d3a0*/  UMOV UR19, 0xffffffff ;  /* 0xffffffff00137882 */ /* 0x000fca0000000000 */
[----:B--2---:R-:W-:-:S04]  /*4d3b0*/  IMAD.WIDE.U32 R2, R5, UR20, R2 ;  /* 0x0000001405027c25 */ /* 0x004fc8000f8e0002 */
[----:B------:R-:W-:Y:S01]  /*4d3c0*/  IMAD R5, R5, UR21, RZ ;  /* 0x0000001505057c24 */ /* 0x000fe2000f8e02ff */
[----:B------:R-:W-:Y:S01]  /*4d3d0*/  ULDC.64 UR20, c[0x0][0x650] ;  /* 0x0001940000147ab9 */ /* 0x000fe20000000a00 */
[----:B------:R-:W-:Y:S01]  /*4d3e0*/  IMAD.MOV.U32 R14, RZ, RZ, R2 ;  /* 0x000000ffff0e7224 */ /* 0x000fe200078e0002 */
[----:B------:R-:W-:Y:S01]  /*4d3f0*/  ISETP.GE.U32.AND P0, PT, R2, UR20, PT ;  /* 0x0000001402007c0c */ /* 0x000fe2000bf06070 */
[----:B------:R-:W-:Y:S01]  /*4d400*/  IMAD.IADD R15, R3, 0x1, R5 ;  /* 0x00000001030f7824 */ /* 0x000fe200078e0205 */
[----:B------:R-:W-:Y:S01]  /*4d410*/  PRMT R3, RZ, 0x7610, R3 ;  /* 0x00007610ff037816 */ /* 0x000fe20000000003 */
[----:B------:R-:W-:-:S03]  /*4d420*/  IMAD.MOV.U32 R2, RZ, RZ, -0x1 ;  /* 0xffffffffff027424 */ /* 0x000fc600078e00ff */
[----:B------:R0:W-:Y:S01]  /*4d430*/  STL [R1+0x868], R15 ;  /* 0x0008680f01007387 */ /* 0x0001e20000100800 */
[----:B------:R-:W-:-:S03]  /*4d440*/  ISETP.GE.U32.AND.EX P0, PT, R15, UR21, PT, P0 ;  /* 0x000000150f007c0c */ /* 0x000fc6000bf06100 */
[----:B------:R0:W-:Y:S04]  /*4d450*/  STL [R1+0x86c], R14 ;  /* 0x00086c0e01007387 */ /* 0x0001e80000100800 */
[----:B------:R0:W-:Y:S06]  /*4d460*/  STL [R1+0x864], R2 ;  /* 0x0008640201007387 */ /* 0x0001ec0000100800 */
[----:B------:R-:W-:Y:S05]  /*4d470*/  @P0 BRA `(.L_x_134) ;  /* 0x0000000400780947 */ /* 0x000fea0003800000 */
[----:B------:R-:W0:Y:S01]  /*4d480*/  S2R R9, SR_CTAID.X ;  /* 0x0000000000097919 */ /* 0x000e220000002500 */
[----:B------:R-:W-:Y:S01]  /*4d490*/  ULDC.64 UR26, c[0x0][0x628] ;  /* 0x00018a00001a7ab9 */ /* 0x000fe20000000a00 */
[----:B------:R-:W2:Y:S01]  /*4d4a0*/  LDC R10, c[0x0][0x144] ;  /* 0x00005100ff0a7b82 */ /* 0x000ea20000000800 */
[----:B------:R-:W-:Y:S01]  /*4d4b0*/  ULDC UR15, c[0x0][0x150] ;  /* 0x00005400000f7ab9 */ /* 0x000fe20000000800 */
[----:B------:R-:W3:Y:S01]  /*4d4c0*/  S2R R13, SR_CTAID.Y ;  /* 0x00000000000d7919 */ /* 0x000ee20000002600 */
[----:B------:R-:W-:Y:S01]  /*4d4d0*/  ISETP.NE.U32.AND P0, PT, RZ, UR26, PT ;  /* 0x0000001aff007c0c */ /* 0x000fe2000bf05070 */
[----:B------:R-:W-:Y:S01]  /*4d4e0*/  ULDC UR28, c[0x0][0x630] ;  /* 0x00018c00001c7ab9 */ /* 0x000fe20000000800 */
[----:B------:R-:W-:Y:S02]  /*4d4f0*/  R2UR UR24, R14 ;  /* 0x000000000e1872ca */ /* 0x000fe400000e0000 */
[----:B------:R-:W-:Y:S01]  /*4d500*/  ISETP.NE.AND.EX P0, PT, RZ, UR27, PT, P0 ;  /* 0x0000001bff007c0c */ /* 0x000fe2000bf05300 */
[----:B-1----:R-:W1:Y:S01]  /*4d510*/  LDC.64 R6, c[0x0][0x620] ;  /* 0x00018800ff067b82 */ /* 0x002e620000000a00 */
[----:B------:R-:W-:-:S02]  /*4d520*/  R2UR UR25, R15 ;  /* 0x000000000f1972ca */ /* 0x000fc400000e0000 */
[----:B0-----:R-:W-:-:S05]  /*4d530*/  I2FP.F32.U32 R2, R9 ;  /* 0x0000000900027245 */ /* 0x001fca0000201000 */
[----:B------:R-:W-:-:S06]  /*4d540*/  FMUL R2, R2, UR15 ;  /* 0x0000000f02027c20 */ /* 0x000fcc0008400000 */
[----:B------:R-:W0:Y:S01]  /*4d550*/  F2I.U32.TRUNC.NTZ R2, R2 ;  /* 0x0000000200027305 */ /* 0x000e22000020f000 */
[----:B---3--:R-:W-:Y:S05]  /*4d560*/  @!P0 BRA `(.L_x_135) ;  /* 0x0000000000308947 */ /* 0x008fea0003800000 */
        /* <DEDUP_REMOVED lines=12> */
.L_x_135:
[----:B------:R-:W-:Y:S01]  /*4d630*/  USHF.R.U64 UR19, UR24, UR28, UR25 ;  /* 0x0000001c18137299 */ /* 0x000fe20008001219 */
[----:B------:R-:W3:Y:S01]  /*4d640*/  LDC.64 R20, c[0x0][0x640] ;  /* 0x00019000ff147b82 */ /* 0x000ee20000000a00 */
[----:B------:R-:W-:Y:S01]  /*4d650*/  USHF.R.U32.HI UR15, URZ, UR28, UR25 ;  /* 0x0000001c3f0f7299 */ /* 0x000fe20008011619 */
[----:B0-----:R-:W-:Y:S02]  /*4d660*/  IMAD.MOV R11, RZ, RZ, -R2 ;  /* 0x000000ffff0b7224 */ /* 0x001fe400078e0a02 */
[----:B------:R-:W-:Y:S01]  /*4d670*/  IMAD.MOV.U32 R2, RZ, RZ, R14 ;  /* 0x000000ffff027224 */ /* 0x000fe200078e000e */
[----:B------:R-:W-:Y:S01]  /*4d680*/  IADD3 R5, P0, RZ, -UR19, RZ ;  /* 0x80000013ff057c10 */ /* 0x000fe2000ff1e0ff */
[----:B--2---:R-:W-:Y:S02]  /*4d690*/  IMAD R16, R10, R11, R9 ;  /* 0x0000000b0a107224 */ /* 0x004fe400078e0209 */
[----:B------:R-:W0:Y:S02]  /*4d6a0*/  LDC R8, c[0x0][0x618] ;  /* 0x00018600ff087b82 */ /* 0x000e240000000800 */
[----:B------:R-:W-:Y:S01]  /*4d6b0*/  IMAD.X R3, RZ, RZ, ~UR15, P0 ;  /* 0x8000000fff037e24 */ /* 0x000fe200080e06ff */
[----:B------:R-:W-:-:S03]  /*4d6c0*/  ULDC UR15, c[0x0][0x154] ;  /* 0x00005500000f7ab9 */ /* 0x000fc60000000800 */
[-C--:B-1---5:R-:W-:Y:S02]  /*4d6d0*/  IMAD R4, R3, R6.reuse, RZ ;  /* 0x0000000603047224 */ /* 0x0a2fe400078e02ff */
[----:B------:R-:W1:Y:S01]  /*4d6e0*/  LDC R12, c[0x0][0x608] ;  /* 0x00018200ff0c7b82 */ /* 0x000e620000000800 */
[----:B------:R-:W-:Y:S02]  /*4d6f0*/  IMAD.MOV.U32 R3, RZ, RZ, R15 ;  /* 0x000000ffff037224 */ /* 0x000fe400078e000f */
[----:B------:R-:W-:-:S05]  /*4d700*/  IMAD.WIDE.U32 R2, R5, R6, R2 ;  /* 0x0000000605027225 */ /* 0x000fca00078e0002 */
[----:B------:R-:W2:Y:S01]  /*4d710*/  LDC R18, c[0x0][0x658] ;  /* 0x00019600ff127b82 */ /* 0x000ea20000000800 */
[----:B------:R-:W-:Y:S01]  /*4d720*/  IMAD R5, R5, R7, R4 ;  /* 0x0000000705057224 */ /* 0x000fe200078e0204 */
[----:B------:R-:W-:Y:S01]  /*4d730*/  I2FP.F32.U32 R4, R13 ;  /* 0x0000000d00047245 */ /* 0x000fe20000201000 */
[----:B------:R-:W-:Y:S01]  /*4d740*/  IMAD.MOV.U32 R7, RZ, RZ, 0x1 ;  /* 0x00000001ff077424 */ /* 0x000fe200078e00ff */
[----:B---3--:R-:W-:Y:S01]  /*4d750*/  ISETP.NE.U32.AND P0, PT, R20, RZ, PT ;  /* 0x000000ff1400720c */ /* 0x008fe20003f05070 */
[----:B------:R-:W-:Y:S02]  /*4d760*/  IMAD.IADD R3, R3, 0x1, R5 ;  /* 0x0000000103037824 */ /* 0x000fe400078e0205 */
[----:B------:R-:W-:Y:S01]  /*4d770*/  FMUL R4, R4, UR15 ;  /* 0x0000000f04047c20 */ /* 0x000fe20008400000 */
[----:B------:R-:W3:Y:S01]  /*4d780*/  LDC R14, c[0x0][0x148] ;  /* 0x00005200ff0e7b82 */ /* 0x000ee20000000800 */
[----:B------:R-:W-:Y:S01]  /*4d790*/  ISETP.NE.AND.EX P0, PT, R21, RZ, PT, P0 ;  /* 0x000000ff1500720c */ /* 0x000fe20003f05300 */
[----:B------:R-:W-:Y:S01]  /*4d7a0*/  IMAD.MOV.U32 R5, RZ, RZ, -0x1 ;  /* 0xffffffffff057424 */ /* 0x000fe200078e00ff */
[-CC-:B0-----:R-:W-:Y:S01]  /*4d7b0*/  SHF.R.U64 R10, R2, R8.reuse, R3.reuse ;  /* 0x00000008020a7219 */ /* 0x181fe20000001203 */
[----:B------:R0:W4:Y:S01]  /*4d7c0*/  F2I.U32.TRUNC.NTZ R11, R4 ;  /* 0x00000004000b7305 */ /* 0x000122000020f000 */
[----:B------:R-:W-:-:S03]  /*4d7d0*/  SHF.R.U32.HI R3, RZ, R8, R3 ;  /* 0x00000008ff037219 */ /* 0x000fc60000011603 */
[----:B------:R-:W0:Y:S01]  /*4d7e0*/  LDC R15, c[0x0][0x600] ;  /* 0x00018000ff0f7b82 */ /* 0x000e220000000800 */
[-CC-:B-1----:R-:W-:Y:S02]  /*4d7f0*/  SHF.R.U64 R8, R10, R12.reuse, R3.reuse ;  /* 0x0000000c0a087219 */ /* 0x182fe40000001203 */
[----:B------:R-:W-:-:S05]  /*4d800*/  SHF.R.U32.HI R3, RZ, R12, R3 ;  /* 0x0000000cff037219 */ /* 0x000fca0000011603 */
[----:B------:R-:W1:Y:S01]  /*4d810*/  LDC R17, c[0x0][0x648] ;  /* 0x00019200ff117b82 */ /* 0x000e620000000800 */
[-CC-:B--2---:R-:W-:Y:S02]  /*4d820*/  SHF.R.U64 R12, R8, R18.reuse, R3.reuse ;  /* 0x00000012080c7219 */ /* 0x184fe40000001203 */
[-C--:B------:R-:W-:Y:S02]  /*4d830*/  SHF.L.U32 R5, R5, R18.reuse, RZ ;  /* 0x0000001205057219 */ /* 0x080fe400000006ff */
[-C--:B------:R-:W-:Y:S01]  /*4d840*/  SHF.R.U32.HI R3, RZ, R18.reuse, R3 ;  /* 0x00000012ff037219 */ /* 0x080fe20000011603 */
[----:B------:R-:W-:Y:S01]  /*4d850*/  IMAD.MOV.U32 R2, RZ, RZ, R12 ;  /* 0x000000ffff027224 */ /* 0x000fe200078e000c */
[----:B------:R-:W-:Y:S01]  /*4d860*/  SHF.L.U32 R18, R7, R18, RZ ;  /* 0x0000001207127219 */ /* 0x000fe200000006ff */
[----:B------:R-:W2:Y:S01]  /*4d870*/  LDC R19, c[0x0][0x638] ;  /* 0x00018e00ff137b82 */ /* 0x000ea20000000800 */
[----:B------:R-:W-:-:S07]  /*4d880*/  LOP3.LUT R213, RZ, R5, RZ, 0x33, !PT ;  /* 0x00000005ffd57212 */ /* 0x000fce00078e33ff */
[----:B------:R-:W0:Y:S01]  /*4d890*/  LDC R22, c[0x0][0x610] ;  /* 0x00018400ff167b82 */ /* 0x000e220000000800 */
[----:B----4-:R-:W-:Y:S05]  /*4d8a0*/  @!P0 BRA `(.L_x_136) ;  /* 0x0000000000288947 */ /* 0x010fea0003800000 */
[----:B------:R-:W4:Y:S02]  /*4d8b0*/  LDC R7, c[0x0][0x64c] ;  /* 0x00019300ff077b82 */ /* 0x000f240000000800 */
[----:B----4-:R-:W-:-:S05]  /*4d8c0*/  IADD3 R7, P0, R12, R7, RZ ;  /* 0x000000070c077210 */ /* 0x010fca0007f1e0ff */
[----:B------:R-:W-:-:S04]  /*4d8d0*/  IMAD.X R9, RZ, RZ, R3, P0 ;  /* 0x000000ffff097224 */ /* 0x000fc800000e0603 */
[----:B------:R-:W-:-:S04]  /*4d8e0*/  IMAD.WIDE.U32 R2, R9, R20, RZ ;  /* 0x0000001409027225 */ /* 0x000fc800078e00ff */
[----:B0-----:R-:W-:-:S04]  /*4d8f0*/  IMAD.WIDE.U32 R4, P0, R7, R21, R2 ;  /* 0x0000001507047225 */ /* 0x001fc80007800002 */
[----:B------:R-:W-:-:S04]  /*4d900*/  IMAD.WIDE.U32 R2, R7, R20, RZ ;  /* 0x0000001407027225 */ /* 0x000fc800078e00ff */
[----:B------:R-:W-:Y:S01]  /*4d910*/  IMAD.X R7, RZ, RZ, RZ, P0 ;  /* 0x000000ffff077224 */ /* 0x000fe200000e06ff */
[----:B------:R-:W-:Y:S01]  /*4d920*/  IADD3 RZ, P0, R3, R4, RZ ;  /* 0x0000000403ff7210 */ /* 0x000fe20007f1e0ff */
[----:B------:R-:W-:-:S04]  /*4d930*/  IMAD.MOV.U32 R6, RZ, RZ, R5 ;  /* 0x000000ffff067224 */ /* 0x000fc800078e0005 */
[----:B------:R-:W-:-:S08]  /*4d940*/  IMAD.WIDE.U32.X R2, R9, R21, R6, P0 ;  /* 0x0000001509027225 */ /* 0x000fd000000e0406 */
.L_x_136:
[----:B0-----:R-:W0:Y:S01]  /*4d950*/  LDC R4, c[0x0][0x65c] ;  /* 0x00019700ff047b82 */ /* 0x001e220000000800 */
[----:B-1----:R-:W-:Y:S01]  /*4d960*/  SHF.R.U64 R2, R2, R17, R3 ;  /* 0x0000001102027219 */ /* 0x002fe20000001203 */
[----:B------:R-:W-:Y:S01]  /*4d970*/  VIADD R5, R15, 0xffffffff ;  /* 0xffffffff0f057836 */ /* 0x000fe20000000000 */
[----:B------:R-:W-:Y:S01]  /*4d980*/  LOP3.LUT R213, R8, R213, RZ, 0xc0, !PT ;  /* 0x000000d508d57212 */ /* 0x000fe200078ec0ff */
[----:B------:R-:W-:Y:S02]  /*4d990*/  IMAD.MOV R11, RZ, RZ, -R11 ;  /* 0x000000ffff0b7224 */ /* 0x000fe400078e0a0b */
[----:B------:R-:W-:Y:S01]  /*4d9a0*/  IMAD.MOV R3, RZ, RZ, -R2 ;  /* 0x000000ffff037224 */ /* 0x000fe200078e0a02 */
[----:B------:R-:W-:Y:S01]  /*4d9b0*/  LOP3.LUT R5, R10, R5, RZ, 0xc0, !PT ;  /* 0x000000050a057212 */ /* 0x000fe200078ec0ff */
[----:B------:R-:W-:Y:S02]  /*4d9c0*/  IMAD R213, R18, R2, R213 ;  /* 0x0000000212d57224 */ /* 0x000fe400078e02d5 */
[----:B--2---:R-:W-:-:S02]  /*4d9d0*/  IMAD R2, R3, R19, R12 ;  /* 0x0000001303027224 */ /* 0x004fc400078e020c */
[----:B------:R-:W-:Y:S02]  /*4d9e0*/  IMAD.MOV.U32 R3, RZ, RZ, 0x1 ;  /* 0x00000001ff037424 */ /* 0x000fe400078e00ff */
[----:B------:R-:W-:Y:S01]  /*4d9f0*/  IMAD R2, R2, R15, R5 ;  /* 0x0000000f02027224 */ /* 0x000fe200078e0205 */
[----:B0-----:R-:W-:-:S13]  /*4da00*/  ISETP.NE.AND P0, PT, R4, 0x1, PT ;  /* 0x000000010400780c */ /* 0x001fda0003f05270 */
[----:B---3--:R-:W-:-:S04]  /*4da10*/  @P0 IMAD R16, R14, R11, R13 ;  /* 0x0000000b0e100224 */ /* 0x008fc800078e020d */
[----:B------:R-:W-:-:S05]  /*4da20*/  IMAD R213, R213, R22, R16 ;  /* 0x00000016d5d57224 */ /* 0x000fca00078e0210 */
[----:B------:R-:W-:Y:S02]  /*4da30*/  SEL R4, R2, R213, !P0 ;  /* 0x000000d502047207 */ /* 0x000fe40004000000 */
[----:B------:R-:W-:-:S03]  /*4da40*/  SEL R213, R213, R2, !P0 ;  /* 0x00000002d5d57207 */ /* 0x000fc60004000000 */
[----:B------:R2:W-:Y:S04]  /*4da50*/  STL [R1+0x864], R4 ;  /* 0x0008640401007387 */ /* 0x0005e80000100800 */
.L_x_134:
[----:B------:R-:W-:Y:S01]  /*4da60*/  UIADD3 UR5, UR14, UR5, URZ ;  /* 0x000000050e057290 */ /* 0x000fe2000fffe03f */
[----:B------:R3:W-:Y:S01]  /*4da70*/  STL [R1+0x85c], R213 ;  /* 0x00085cd501007387 */ /* 0x0007e20000100800 */
[----:B------:R-:W-:Y:S02]  /*4da80*/  LOP3.LUT P0, RZ, R3, 0xff, RZ, 0xc0, !PT ;  /* 0x000000ff03ff7812 */ /* 0x000fe4000780c0ff */
[----:B------:R-:W-:Y:S02]  /*4da90*/  USHF.R.U32.HI UR15, URZ, 0x1, UR5 ;  /* 0x000000013f0f7899 */ /* 0x000fe40008011605 */
[----:B------:R-:W-:Y:S02]  /*4daa0*/  UISETP.GT.U32.AND UP0, UPT, UR5, 0x1, UPT ;  /* 0x000000010500788c */ /* 0x000fe4000bf04070 */
[----:B------:R-:W-:Y:S02]  /*4dab0*/  ULOP3.LUT UR15, UR15, 0x1, URZ, 0xc0, !UPT ;  /* 0x000000010f0f7892 */ /* 0x000fe4000f8ec03f */
[----:B------:R-:W-:-:S02]  /*4dac0*/  UISETP.LT.U32.AND UP0, UPT, UR14, 0x2, UP0 ;  /* 0x000000020e00788c */ /* 0x000fc40008701070 */
[----:B------:R-:W-:Y:S02]  /*4dad0*/  UISETP.NE.U32.AND UP1, UPT, UR15, 0x1, UPT ;  /* 0x000000010f00788c */ /* 0x000fe4000bf25070 */
[----:B------:R-:W-:Y:S02]  /*4dae0*/  USEL UR16, URZ, 0x1, !UP0 ;  /* 0x000000013f107887 */ /* 0x000fe4000c000000 */
[----:B------:R-:W-:Y:S02]  /*4daf0*/  UISETP.GT.U32.AND UP1, UPT, UR14, 0x1, !UP1 ;  /* 0x000000010e00788c */ /* 0x000fe4000cf24070 */
[----:B------:R-:W-:Y:S02]  /*4db00*/  ULOP3.LUT UR5, UR5, 0x1, URZ, 0xc0, !UPT ;  /* 0x0000000105057892 */ /* 0x000fe4000f8ec03f */
[----:B------:R-:W-:-:S04]  /*4db10*/  USEL UR15, URZ, 0x1, !UP1 ;  /* 0x000000013f0f7887 */ /* 0x000fc8000c800000 */
[----:B------:R-:W-:Y:S01]  /*4db20*/  ULOP3.LUT UR4, UR15, UR4, UR16, 0x96, !UPT ;  /* 0x000000040f047292 */ /* 0x000fe2000f8e9610 */
[----:B---3--:R-:W-:Y:S11]  /*4db30*/  @P0 BRA `(.L_x_137) ;  /* 0xfffffb3800040947 */ /* 0x008ff6000383ffff */
[----:B------:R-:W-:Y:S05]  /*4db40*/  EXIT ;  /* 0x000000000000794d */ /* 0x000fea0003800000 */
.L_x_7:
[----:B------:R-:W2:Y:S01]  /*4db50*/  LDL R20, [R1+0x86c] ;  /* 0x00086c0001147983 */ /* 0x000ea20000100800 */
[----:B------:R-:W-:-:S03]  /*4db60*/  ULDC.64 UR4, c[0x0][0x650] ;  /* 0x0001940000047ab9 */ /* 0x000fc60000000a00 */
[----:B------:R-:W3:Y:S01]  /*4db70*/  LDL R163, [R1+0x868] ;  /* 0x0008680001a37983 */ /* 0x000ee20000100800 */
[----:B------:R-:W-:Y:S01]  /*4db80*/  PRMT R0, RZ, 0x7610, R0 ;  /* 0x00007610ff007816 */ /* 0x000fe20000000000 */
[----:B------:R-:W-:Y:S02]  /*4db90*/  IMAD.MOV.U32 R4, RZ, RZ, -0x1 ;  /* 0xffffffffff047424 */ /* 0x000fe400078e00ff */
[----:B------:R-:W-:Y:S02]  /*4dba0*/  IMAD.MOV.U32 R5, RZ, RZ, -0x1 ;  /* 0xffffffffff057424 */ /* 0x000fe400078e00ff */
[----:B------:R-:W-:Y:S01]  /*4dbb0*/  IMAD.MOV.U32 R11, RZ, RZ, -0x1 ;  /* 0xffffffffff0b7424 */ /* 0x000fe200078e00ff */
[----:B--2---:R-:W-:-:S04]  /*4dbc0*/  ISETP.GE.U32.AND P0, PT, R20, UR4, PT ;  /* 0x0000000414007c0c */ /* 0x004fc8000bf06070 */
[----:B---3--:R-:W-:-:S13]  /*4dbd0*/  ISETP.GE.U32.AND.EX P0, PT, R163, UR5, PT, P0 ;  /* 0x00000005a3007c0c */ /* 0x008fda000bf06100 */
[----:B------:R-:W-:Y:S05]  /*4dbe0*/  @P0 BRA `(.L_x_138) ;  /* 0x0000000400380947 */ /* 0x000fea0003800000 */
[----:B0-----:R-:W0:Y:S01]  /*4dbf0*/  LDC.64 R10, c[0x0][0x628] ;  /* 0x00018a00ff0a7b82 */ /* 0x001e220000000a00 */
[----:B------:R-:W-:Y:S02]  /*4dc00*/  IMAD.MOV.U32 R8, RZ, RZ, R20 ;  /* 0x000000ffff087224 */ /* 0x000fe400078e0014 */
[----:B------:R-:W-:-:S05]  /*4dc10*/  IMAD.MOV.U32 R9, RZ, RZ, R163 ;  /* 0x000000ffff097224 */ /* 0x000fca00078e00a3 */
[----:B------:R-:W1:Y:S08]  /*4dc20*/  LDC R16, c[0x0][0x630] ;  /* 0x00018c00ff107b82 */ /* 0x000e700000000800 */
[----:B------:R-:W2:Y:S01]  /*4dc30*/  LDC.64 R18, c[0x0][0x620] ;  /* 0x00018800ff127b82 */ /* 0x000ea20000000a00 */
[----:B0-----:R-:W-:-:S04]  /*4dc40*/  ISETP.NE.U32.AND P0, PT, R10, RZ, PT ;  /* 0x000000ff0a00720c */ /* 0x001fc80003f05070 */
[----:B------:R-:W-:-:S13]  /*4dc50*/  ISETP.NE.AND.EX P0, PT, R11, RZ, PT, P0 ;  /* 0x000000ff0b00720c */ /* 0x000fda0003f05300 */
[----:B-12---:R-:W-:Y:S05]  /*4dc60*/  @!P0 BRA `(.L_x_139) ;  /* 0x0000000000288947 */ /* 0x006fea0003800000 */
[----:B------:R-:W0:Y:S02]  /*4dc70*/  LDC R0, c[0x0][0x634] ;  /* 0x00018d00ff007b82 */ /* 0x000e240000000800 */
[----:B0-----:R-:W-:-:S05]  /*4dc80*/  IADD3 R9, P0, R20, R0, RZ ;  /* 0x0000000014097210 */ /* 0x001fca0007f1e0ff */
        /* <DEDUP_REMOVED lines=8> */
.L_x_139:
[----:B------:R-:W0:Y:S01]  /*4dd10*/  LDC.64 R22, c[0x0][0x640] ;  /* 0x00019000ff167b82 */ /* 0x000e220000000a00 */
[-CC-:B------:R-:W-:Y:S01]  /*4dd20*/  SHF.R.U64 R14, R8, R16.reuse, R9.reuse ;  /* 0x00000010080e7219 */ /* 0x180fe20000001209 */
[----:B------:R-:W-:Y:S01]  /*4dd30*/  IMAD.MOV.U32 R4, RZ, RZ, R20 ;  /* 0x000000ffff047224 */ /* 0x000fe200078e0014 */
[----:B------:R-:W-:Y:S02]  /*4dd40*/  SHF.R.U32.HI R0, RZ, R16, R9 ;  /* 0x00000010ff007219 */ /* 0x000fe40000011609 */
[----:B------:R-:W-:-:S03]  /*4dd50*/  IADD3 R7, P0, RZ, -R14, RZ ;  /* 0x8000000eff077210 */ /* 0x000fc60007f1e0ff */
[----:B------:R-:W1:Y:S02]  /*4dd60*/  LDC R6, c[0x0][0x618] ;  /* 0x00018600ff067b82 */ /* 0x000e640000000800 */
[----:B------:R-:W-:-:S04]  /*4dd70*/  IMAD.X R5, RZ, RZ, ~R0, P0 ;  /* 0x000000ffff057224 */ /* 0x000fc800000e0e00 */
[-C--:B------:R-:W-:Y:S02]  /*4dd80*/  IMAD R0, R5, R18.reuse, RZ ;  /* 0x0000001205007224 */ /* 0x080fe400078e02ff */
[----:B------:R-:W2:Y:S01]  /*4dd90*/  LDC R8, c[0x0][0x608] ;  /* 0x00018200ff087b82 */ /* 0x000ea20000000800 */
[----:B------:R-:W-:Y:S02]  /*4dda0*/  IMAD.MOV.U32 R5, RZ, RZ, R163 ;  /* 0x000000ffff057224 */ /* 0x000fe400078e00a3 */
[----:B------:R-:W-:-:S05]  /*4ddb0*/  IMAD.WIDE.U32 R4, R7, R18, R4 ;  /* 0x0000001207047225 */ /* 0x000fca00078e0004 */
[----:B------:R-:W3:Y:S01]  /*4ddc0*/  LDC R21, c[0x0][0x658] ;  /* 0x00019600ff157b82 */ /* 0x000ee20000000800 */
[----:B------:R-:W-:Y:S01]  /*4ddd0*/  IMAD R7, R7, R19, R0 ;  /* 0x0000001307077224 */ /* 0x000fe200078e0200 */
[----:B0-----:R-:W-:-:S03]  /*4dde0*/  ISETP.NE.U32.AND P0, PT, R22, RZ, PT ;  /* 0x000000ff1600720c */ /* 0x001fc60003f05070 */
[----:B------:R-:W-:Y:S01]  /*4ddf0*/  IMAD.IADD R5, R5, 0x1, R7 ;  /* 0x0000000105057824 */ /* 0x000fe200078e0207 */
[----:B------:R-:W-:Y:S02]  /*4de00*/  ISETP.NE.AND.EX P0, PT, R23, RZ, PT, P0 ;  /* 0x000000ff1700720c */ /* 0x000fe40003f05300 */
[----:B------:R-:W0:Y:S02]  /*4de10*/  LDC R18, c[0x0][0x600] ;  /* 0x00018000ff127b82 */ /* 0x000e240000000800 */
[-CC-:B-1----:R-:W-:Y:S01]  /*4de20*/  SHF.R.U64 R10, R4, R6.reuse, R5.reuse ;  /* 0x00000006040a7219 */ /* 0x182fe20000001205 */
[----:B------:R-:W-:Y:S01]  /*4de30*/  IMAD.MOV.U32 R4, RZ, RZ, -0x1 ;  /* 0xffffffffff047424 */ /* 0x000fe200078e00ff */
[----:B------:R-:W-:-:S04]  /*4de40*/  SHF.R.U32.HI R5, RZ, R6, R5 ;  /* 0x00000006ff057219 */ /* 0x000fc80000011605 */
[----:B------:R-:W1:Y:S01]  /*4de50*/  LDC R19, c[0x0][0x648] ;  /* 0x00019200ff137b82 */ /* 0x000e620000000800 */
[-CC-:B--2---:R-:W-:Y:S02]  /*4de60*/  SHF.R.U64 R17, R10, R8.reuse, R5.reuse ;  /* 0x000000080a117219 */ /* 0x184fe40000001205 */
[----:B------:R-:W-:-:S05]  /*4de70*/  SHF.R.U32.HI R0, RZ, R8, R5 ;  /* 0x00000008ff007219 */ /* 0x000fca0000011605 */
[----:B------:R-:W2:Y:S01]  /*4de80*/  LDC R20, c[0x0][0x638] ;  /* 0x00018e00ff147b82 */ /* 0x000ea20000000800 */
[-C--:B---3--:R-:W-:Y:S02]  /*4de90*/  SHF.L.U32 R4, R4, R21.reuse, RZ ;  /* 0x0000001504047219 */ /* 0x088fe400000006ff */
[-CC-:B------:R-:W-:Y:S02]  /*4dea0*/  SHF.R.U64 R16, R17, R21.reuse, R0.reuse ;  /* 0x0000001511107219 */ /* 0x180fe40000001200 */
[----:B------:R-:W-:Y:S01]  /*4deb0*/  SHF.R.U32.HI R5, RZ, R21, R0 ;  /* 0x00000015ff057219 */ /* 0x000fe20000011600 */
[----:B------:R-:W-:Y:S01]  /*4dec0*/  IMAD.MOV.U32 R0, RZ, RZ, 0x1 ;  /* 0x00000001ff007424 */ /* 0x000fe200078e00ff */
[----:B------:R-:W-:Y:S01]  /*4ded0*/  LOP3.LUT R24, RZ, R4, RZ, 0x33, !PT ;  /* 0x00000004ff187212 */ /* 0x000fe200078e33ff */
        /* <DEDUP_REMOVED lines=13> */
.L_x_140:
[----:B------:R-:W4:Y:S01]  /*4dfb0*/  LDC R6, c[0x0][0x65c] ;  /* 0x00019700ff067b82 */ /* 0x000f220000000800 */
[----:B-1----:R-:W-:Y:S01]  /*4dfc0*/  SHF.R.U64 R3, R4, R19, R5 ;  /* 0x0000001304037219 */ /* 0x002fe20000001205 */
[----:B0-----:R-:W-:Y:S01]  /*4dfd0*/  VIADD R7, R18, 0xffffffff ;  /* 0xffffffff12077836 */ /* 0x001fe20000000000 */
[----:B------:R-:W-:Y:S01]  /*4dfe0*/  SHF.L.U32 R4, R0, R21, RZ ;  /* 0x0000001500047219 */ /* 0x000fe200000006ff */
[----:B------:R-:W-:Y:S01]  /*4dff0*/  IMAD.MOV.U32 R11, RZ, RZ, R14 ;  /* 0x000000ffff0b7224 */ /* 0x000fe200078e000e */
[----:B------:R-:W-:Y:S01]  /*4e000*/  LOP3.LUT R0, R17, R24, RZ, 0xc0, !PT ;  /* 0x0000001811007212 */ /* 0x000fe200078ec0ff */
[----:B------:R-:W-:-:S04]  /*4e010*/  IMAD.MOV R5, RZ, RZ, -R3 ;  /* 0x000000ffff057224 */ /* 0x000fc800078e0a03 */
[----:B------:R-:W-:Y:S01]  /*4e020*/  IMAD R4, R4, R3, R0 ;  /* 0x0000000304047224 */ /* 0x000fe200078e0200 */
[----:B------:R-:W-:Y:S01]  /*4e030*/  LOP3.LUT R3, R10, R7, RZ, 0xc0, !PT ;  /* 0x000000070a037212 */ /* 0x000fe200078ec0ff */
[----:B--2---:R-:W-:-:S04]  /*4e040*/  IMAD R0, R5, R20, R16 ;  /* 0x0000001405007224 */ /* 0x004fc800078e0210 */
[----:B------:R-:W-:Y:S01]  /*4e050*/  IMAD R3, R0, R18, R3 ;  /* 0x0000001200037224 */ /* 0x000fe200078e0203 */
[----:B----4-:R-:W-:-:S13]  /*4e060*/  ISETP.NE.AND P0, PT, R6, 0x1, PT ;  /* 0x000000010600780c */ /* 0x010fda0003f05270 */
[----:B------:R-:W-:Y:S02]  /*4e070*/  @P0 IMAD R13, R15, R12, R2 ;  /* 0x0000000c0f0d0224 */ /* 0x000fe400078e0202 */
[----:B------:R-:W-:Y:S02]  /*4e080*/  IMAD.MOV.U32 R2, RZ, RZ, 0x1 ;  /* 0x00000001ff027424 */ /* 0x000fe400078e00ff */
[----:B---3--:R-:W-:-:S03]  /*4e090*/  IMAD R4, R4, R25, R13 ;  /* 0x0000001904047224 */ /* 0x008fc600078e020d */
[----:B------:R-:W-:Y:S02]  /*4e0a0*/  PRMT R0, R2, 0x7610, R0 ;  /* 0x0000761002007816 */ /* 0x000fe40000000000 */
[----:B------:R-:W-:Y:S02]  /*4e0b0*/  SEL R5, R3, R4, !P0 ;  /* 0x0000000403057207 */ /* 0x000fe40004000000 */
[----:B------:R-:W-:-:S07]  /*4e0c0*/  SEL R4, R4, R3, !P0 ;  /* 0x0000000304047207 */ /* 0x000fce0004000000 */
.L_x_138:
[----:B------:R-:W-:-:S08]  /*4e0d0*/  NOP ;  /* 0x0000000000007918 */ /* 0x000fd00000000000 */
[----:B0-----:R-:W0:-:S00]  /*4e0e0*/  USETMAXREG.DEALLOC.CTAPOOL 0x18 ;  /* 0x00000018000079c8 */ /* 0x001e0000080e0500 */
[----:B------:R-:W-:-:S13]  /*4e0f0*/  ISETP.NE.AND P0, PT, RZ, UR7, PT ;  /* 0x00000007ff007c0c */ /* 0x000fda000bf05270 */
[----:B------:R-:W-:Y:S05]  /*4e100*/  @P0 EXIT ;  /* 0x000000000000094d */ /* 0x000fea0003800000 */
[----:B0-----:R-:W-:Y:S01]  /*4e110*/  LOP3.LUT P0, RZ, R0, 0xff, RZ, 0xc0, !PT ;  /* 0x000000ff00ff7812 */ /* 0x001fe2000780c0ff */
[----:B------:R-:W-:Y:S02]  /*4e120*/  IMAD.MOV.U32 R0, RZ, RZ, 0x1 ;  /* 0x00000001ff007424 */ /* 0x000fe400078e00ff */
[----:B------:R-:W-:-:S10]  /*4e130*/  IMAD.MOV.U32 R6, RZ, RZ, RZ ;  /* 0x000000ffff067224 */ /* 0x000fd400078e00ff */
[----:B------:R-:W-:Y:S05]  /*4e140*/  @!P0 BRA `(.L_x_141) ;  /* 0x0000000c00588947 */ /* 0x000fea0003800000 */
[----:B------:R-:W0:Y:S01]  /*4e150*/  LDC R0, c[0x0][0x28c] ;  /* 0x0000a300ff007b82 */ /* 0x000e220000000800 */
[----:B------:R-:W1:Y:S01]  /*4e160*/  S2R R10, SR_CgaCtaId ;  /* 0x00000000000a7919 */ /* 0x000e620000008800 */
[----:B------:R-:W-:Y:S01]  /*4e170*/  ULDC UR8, c[0x0][0xc] ;  /* 0x0000030000087ab9 */ /* 0x000fe20000000800 */
[----:B------:R-:W-:Y:S01]  /*4e180*/  ULDC UR9, c[0x0][0x10] ;  /* 0x0000040000097ab9 */ /* 0x000fe20000000800 */
[----:B------:R-:W-:Y:S01]  /*4e190*/  ULDC UR5, c[0x0][0x658] ;  /* 0x0001960000057ab9 */ /* 0x000fe20000000800 */
[----:B------:R-:W-:Y:S01]  /*4e1a0*/  UMOV UR7, 0xffffffff ;  /* 0xffffffff00077882 */ /* 0x000fe20000000000 */
[----:B------:R-:W-:Y:S01]  /*4e1b0*/  UMOV UR10, 0x1 ;  /* 0x00000001000a7882 */ /* 0x000fe20000000000 */
[----:B------:R-:W-:Y:S01]  /*4e1c0*/  UIMAD.WIDE.U32 UR8, UR8, UR9, URZ ;  /* 0x00000009080872a5 */ /* 0x000fe2000f8e003f */
[----:B------:R-:W-:Y:S01]  /*4e1d0*/  BSSY B0, `(.L_x_141) ;  /* 0x00000cd000007945 */ /* 0x000fe20003800000 */
[----:B------:R-:W-:Y:S01]  /*4e1e0*/  USHF.L.U32 UR7, UR7, UR5, URZ ;  /* 0x0000000507077299 */ /* 0x000fe2000800063f */
[----:B------:R-:W-:Y:S01]  /*4e1f0*/  IMAD.MOV.U32 R9, RZ, RZ, 0x1 ;  /* 0x00000001ff097424 */ /* 0x000fe200078e00ff */
[----:B------:R-:W-:Y:S01]  /*4e200*/  USHF.L.U32 UR19, UR10, UR5, URZ ;  /* 0x000000050a137299 */ /* 0x000fe2000800063f */
[----:B------:R-:W-:Y:S01]  /*4e210*/  IMAD.MOV.U32 R6, RZ, RZ, RZ ;  /* 0x000000ffff067224 */ /* 0x000fe200078e00ff */
[----:B------:R-:W-:Y:S01]  /*4e220*/  ULDC UR4, c[0x0][0x600] ;  /* 0x0001800000047ab9 */ /* 0x000fe20000000800 */
[----:B------:R-:W-:Y:S01]  /*4e230*/  ULDC UR5, c[0x0][0x14] ;  /* 0x0000050000057ab9 */ /* 0x000fe20000000800 */
[----:B------:R-:W-:-:S02]  /*4e240*/  ULOP3.LUT UR21, UR6, 0x2, URZ, 0xfc, !UPT ;  /* 0x0000000206157892 */ /* 0x000fc4000f8efc3f */
[----:B------:R-:W-:Y:S02]  /*4e250*/  UIMAD.WIDE.U32 UR22, UR8, UR5, URZ ;  /* 0x00000005081672a5 */ /* 0x000fe4000f8e003f */
[----:B------:R-:W-:Y:S02]  /*4e260*/  UIMAD UR13, UR9, UR5, URZ ;  /* 0x00000005090d72a4 */ /* 0x000fe4000f8e023f */
[----:B------:R-:W-:Y:S02]  /*4e270*/  UIADD3 UR4, UR4, -0x1, URZ ;  /* 0xffffffff04047890 */ /* 0x000fe4000fffe03f */
[----:B------:R-:W-:Y:S01]  /*4e280*/  ULOP3.LUT UR18, URZ, UR7, URZ, 0x33, !UPT ;  /* 0x000000073f127292 */ /* 0x000fe2000f8e333f */
[----:B0-----:R-:W-:Y:S01]  /*4e290*/  VIADD R0, R0, 0x7f ;  /* 0x0000007f00007836 */ /* 0x001fe20000000000 */
[----:B------:R-:W-:Y:S01]  /*4e2a0*/  UIADD3 UR13, UR23, UR13, URZ ;  /* 0x0000000d170d7290 */ /* 0x000fe2000fffe03f */
[----:B------:R-:W-:-:S03]  /*4e2b0*/  ULDC.64 UR24, c[0x0][0x198] ;  /* 0x0000660000187ab9 */ /* 0x000fc60000000a00 */
[----:B------:R-:W-:-:S04]  /*4e2c0*/  SHF.R.S32.HI R3, RZ, 0x1f, R0 ;  /* 0x0000001fff037819 */ /* 0x000fc80000011400 */
[----:B------:R-:W-:Y:S01]  /*4e2d0*/  LEA.HI R3, R3, R0, RZ, 0x7 ;  /* 0x0000000003037211 */ /* 0x000fe200078f38ff */
[----:B------:R-:W-:Y:S01]  /*4e2e0*/  IMAD.MOV.U32 R0, RZ, RZ, 0x1 ;  /* 0x00000001ff007424 */ /* 0x000fe200078e00ff */
[----:B-1----:R-:W-:Y:S02]  /*4e2f0*/  LOP3.LUT R10, R10, 0x1, RZ, 0xc0, !PT ;  /* 0x000000010a0a7812 */ /* 0x002fe400078ec0ff */
[----:B------:R-:W-:-:S05]  /*4e300*/  SHF.R.S32.HI R7, RZ, 0x7, R3 ;  /* 0x00000007ff077819 */ /* 0x000fca0000011403 */
[----:B------:R-:W-:-:S07]  /*4e310*/  VIADD R16, R7, 0x1 ;  /* 0x0000000107107836 */ /* 0x000fce0000000000 */
.L_x_152:
[----:B------:R-:W-:-:S03]  /*4e320*/  UMOV UR5, 0xffffffff ;  /* 0xffffffff00057882 */ /* 0x000fc60000000000 */
[----:B------:R-:W-:Y:S05]  /*4e330*/  BRA.DIV UR5, `(.L_x_142) ;  /* 0x0000000e05907947 */ /* 0x000fea000b800000 */
[----:B------:R-:W-:-:S13]  /*4e340*/  ELECT P0, URZ, PT ;  /* 0x00000000003f782f */ /* 0x000fda0003800000 */
.L_x_161:
[----:B------:R-:W0:Y:S01]  /*4e350*/  LDC R2, c[0x0][0x28c] ;  /* 0x0000a300ff027b82 */ /* 0x000e220000000800 */
[----:B------:R-:W-:Y:S01]  /*4e360*/  BSSY B1, `(.L_x_143) ;  /* 0x000003a000017945 */ /* 0x000fe20003800000 */
[----:B0-----:R-:W-:-:S13]  /*4e370*/  ISETP.LT.OR P0, PT, R2, 0x1, !P0 ;  /* 0x000000010200780c */ /* 0x001fda0004701670 */
[----:B------:R-:W-:Y:S05]  /*4e380*/  @P0 BRA `(.L_x_144) ;  /* 0x0000000000dc0947 */ /* 0x000fea0003800000 */
[----:B------:R-:W-:Y:S02]  /*4e390*/  IMAD R5, R5, 0x2, R10 ;  /* 0x0000000205057824 */ /* 0x000fe400078e020a */
[----:B------:R-:W-:Y:S02]  /*4e3a0*/  IMAD.SHL.U32 R2, R4, 0x200, RZ ;  /* 0x0000020004027824 */ /* 0x000fe400078e00ff */
[----:B------:R-:W-:Y:S02]  /*4e3b0*/  IMAD R5, R5, 0x60, RZ ;  /* 0x0000006005057824 */ /* 0x000fe400078e02ff */
[----:B------:R-:W-:Y:S02]  /*4e3c0*/  IMAD.MOV.U32 R12, RZ, RZ, RZ ;  /* 0x000000ffff0c7224 */ /* 0x000fe400078e00ff */
[----:B------:R-:W-:Y:S02]  /*4e3d0*/  IMAD.MOV.U32 R4, RZ, RZ, R16 ;  /* 0x000000ffff047224 */ /* 0x000fe400078e0010 */
[----:B------:R-:W-:-:S02]  /*4e3e0*/  IMAD.MOV.U32 R3, RZ, RZ, R0 ;  /* 0x000000ffff037224 */ /* 0x000fc400078e0000 */
[----:B------:R-:W-:-:S07]  /*4e3f0*/  IMAD.MOV.U32 R13, RZ, RZ, R6 ;  /* 0x000000ffff0d7224 */ /* 0x000fce00078e0006 */
.L_x_147:
[----:B------:R-:W0:Y:S01]  /*4e400*/  S2R R15, SR_CgaCtaId ;  /* 0x00000000000f7919 */ /* 0x000e220000008800 */
[----:B------:R-:W-:Y:S02]  /*4e410*/  MOV R8, 0x400 ;  /* 0x0000040000087802 */ /* 0x000fe40000000f00 */
[----:B------:R-:W-:Y:S02]  /*4e420*/  SHF.L.U32 R14, R3, 0x1f, RZ ;  /* 0x0000001f030e7819 */ /* 0x000fe400000006ff */
[----:B0-----:R-:W-:-:S05]  /*4e430*/  LEA R8, R15, R8, 0x18 ;  /* 0x000000080f087211 */ /* 0x001fca00078ec0ff */
[----:B------:R-:W-:-:S04]  /*4e440*/  IMAD R15, R13, 0x8, R8 ;  /* 0x000000080d0f7824 */ /* 0x000fc800078e0208 */
[----:B------:R-:W0:Y:S02]  /*4e450*/  SYNCS.PHASECHK.TRANS64.TRYWAIT P0, [R15+URZ+0x10], R14 ;  /* 0x0000100e0f0075a7 */ /* 0x000e24000800017f */
[----:B0-----:R-:W-:Y:S05]  /*4e460*/  @!P0 BRA `(.L_x_145) ;  /* 0x0000000c00648947 */ /* 0x001fea0003800000 */
.L_x_162:
[----:B------:R-:W1:Y:S01]  /*4e470*/  S2R R17, SR_TID.X ;  /* 0x0000000000117919 */ /* 0x000e620000002100 */
[----:B------:R-:W-:-:S04]  /*4e480*/  UPRMT UR5, UR21, 0x9910, URZ ;  /* 0x0000991015057896 */ /* 0x000fc8000800003f */
[----:B------:R-:W-:Y:S01]  /*4e490*/  UISETP.NE.AND UP0, UPT, UR5, 0x2, UPT ;  /* 0x000000020500788c */ /* 0x000fe2000bf05270 */
[----:B-1----:R-:W-:-:S13]  /*4e4a0*/  LOP3.LUT P0, RZ, R17, 0x7f, RZ, 0xc0, !PT ;  /* 0x0000007f11ff7812 */ /* 0x002fda000780c0ff */
[----:B0-----:R-:W0:Y:S02]  /*4e4b0*/  @!P0 LDC R14, c[0x0][0x500] ;  /* 0x00014000ff0e8b82 */ /* 0x001e240000000800 */
[----:B0-----:R0:W-:Y:S01]  /*4e4c0*/  @!P0 SYNCS.ARRIVE.TRANS64 RZ, [R15+URZ], R14 ;  /* 0x0000000e0fff89a7 */ /* 0x0011e2000800003f */
[----:B------:R-:W-:-:S13]  /*4e4d0*/  PLOP3.LUT P0, PT, PT, PT, UP0, 0x80, 0x0 ;  /* 0x000000000000781c */ /* 0x000fda0003f0f008 */
[----:B0-----:R-:W-:Y:S05]  /*4e4e0*/  @P0 BRA `(.L_x_146) ;  /* 0x0000000000040947 */ /* 0x001fea0003800000 */
[----:B------:R-:W-:Y:S01]  /*4e4f0*/  BPT.TRAP 0x1 ;  /* 0x000000040000795c */ /* 0x000fe20000300000 */
.L_x_146:
[----:B------:R-:W-:Y:S01]  /*4e500*/  R2UR UR9, R15 ;  /* 0x000000000f0972ca */ /* 0x000fe200000e0000 */
[C---:B------:R-:W-:Y:S01]  /*4e510*/  IMAD R15, R13.reuse, 0x2, R10 ;  /* 0x000000020d0f7824 */ /* 0x040fe200078e020a */
[----:B------:R-:W-:Y:S01]  /*4e520*/  UIADD3 UR14, UP0, UR24, 0xf0, URZ ;  /* 0x000000f0180e7890 */ /* 0x000fe2000ff1e03f */
[--C-:B------:R-:W-:Y:S01]  /*4e530*/  IMAD R14, R13, 0x10000, R8.reuse ;  /* 0x000100000d0e7824 */ /* 0x100fe200078e0208 */
[----:B------:R-:W-:Y:S01]  /*4e540*/  R2UR UR11, R2 ;  /* 0x00000000020b72ca */ /* 0x000fe200000e0000 */
[----:B------:R-:W-:Y:S01]  /*4e550*/  IMAD R15, R15, 0x3000, R8 ;  /* 0x000030000f0f7824 */ /* 0x000fe200078e0208 */
[----:B------:R-:W-:Y:S01]  /*4e560*/  R2UR UR10, R12 ;  /* 0x000000000c0a72ca */ /* 0x000fe200000e0000 */
[----:B------:R-:W-:Y:S01]  /*4e570*/  VIADD R4, R4, 0xffffffff ;  /* 0xffffffff04047836 */ /* 0x000fe20000000000 */
[----:B------:R-:W-:Y:S01]  /*4e580*/  R2UR UR5, R14 ;  /* 0x000000000e0572ca */ /* 0x000fe200000e0000 */
[----:B------:R-:W-:Y:S01]  /*4e590*/  UIADD3 UR26, UP1, UR24, 0x1f0, URZ ;  /* 0x000001f0181a7890 */ /* 0x000fe2000ff3e03f */
[----:B------:R-:W-:Y:S01]  /*4e5a0*/  R2UR UR7, R15 ;  /* 0x000000000f0772ca */ /* 0x000fe200000e0000 */
[----:B------:R-:W-:Y:S01]  /*4e5b0*/  UIADD3.X UR15, URZ, UR25, URZ, UP0, !UPT ;  /* 0x000000193f0f7290 */ /* 0x000fe200087fe43f */
[----:B------:R-:W-:Y:S01]  /*4e5c0*/  R2UR UR12, R11 ;  /* 0x000000000b0c72ca */ /* 0x000fe200000e0000 */
[----:B------:R-:W-:Y:S01]  /*4e5d0*/  VIADD R13, R13, 0x1 ;  /* 0x000000010d0d7836 */ /* 0x000fe20000000000 */
[----:B------:R-:W-:Y:S01]  /*4e5e0*/  R2UR UR20, R5 ;  /* 0x00000000051472ca */ /* 0x000fe200000e0000 */
[----:B------:R-:W-:Y:S01]  /*4e5f0*/  UIADD3.X UR27, URZ, UR25, URZ, UP1, !UPT ;  /* 0x000000193f1b7290 */ /* 0x000fe20008ffe43f */
[----:B------:R-:W-:Y:S01]  /*4e600*/  ISETP.GT.AND P1, PT, R4, 0x1, PT ;  /* 0x000000010400780c */ /* 0x000fe20003f24270 */
[----:B------:R-:W-:Y:S01]  /*4e610*/  UMOV UR16, 0x0 ;  /* 0x0000000000107882 */ /* 0x000fe20000000000 */
[----:B------:R-:W-:Y:S01]  /*4e620*/  UMOV UR17, 0x10000000 ;  /* 0x1000000000117882 */ /* 0x000fe20000000000 */
[----:B------:R-:W-:Y:S01]  /*4e630*/  ISETP.NE.AND P0, PT, R13, 0x2, PT ;  /* 0x000000020d00780c */ /* 0x000fe20003f05270 */
[----:B------:R-:W-:Y:S01]  /*4e640*/  UMOV UR28, 0x30000 ;  /* 0x00030000001c7882 */ /* 0x000fe20000000000 */
[----:B------:R-:W-:Y:S01]  /*4e650*/  UIADD3 UR8, UR5, 0x100, URZ ;  /* 0x0000010005087890 */ /* 0x000fe2000fffe03f */
[----:B------:R-:W-:Y:S01]  /*4e660*/  VIADD R12, R12, 0x80 ;  /* 0x000000800c0c7836 */ /* 0x000fe20000000000 */
[----:B------:R-:W-:Y:S01]  /*4e670*/  UIADD3 UR7, UR7, 0x20100, URZ ;  /* 0x0002010007077890 */ /* 0x000fe2000fffe03f */
[----:B------:R-:W-:-:S02]  /*4e680*/  SEL R8, RZ, 0x1, P0 ;  /* 0x00000001ff087807 */ /* 0x000fc40000000000 */
[----:B------:R-:W-:Y:S02]  /*4e690*/  SEL R13, R13, RZ, P0 ;  /* 0x000000ff0d0d7207 */ /* 0x000fe40000000000 */
[----:B------:R-:W-:Y:S02]  /*4e6a0*/  LOP3.LUT R3, R3, R8, RZ, 0x3c, !PT ;  /* 0x0000000803037212 */ /* 0x000fe400078e3cff */
[----:B------:R0:W-:Y:S02]  /*4e6b0*/  UTMALDG.3D [UR8], [UR14], desc[UR16] ;  /* 0x000010080e0075b4 */ /* 0x0001e40008011000 */
[----:B0-----:R-:W-:Y:S01]  /*4e6c0*/  UMOV UR8, UR7 ;  /* 0x0000000700087c82 */ /* 0x001fe20008000000 */
[----:B------:R-:W-:Y:S02]  /*4e6d0*/  UMOV UR11, UR20 ;  /* 0x00000014000b7c82 */ /* 0x000fe40008000000 */
[----:B------:R0:W-:Y:S02]  /*4e6e0*/  UTMALDG.3D.MULTICAST [UR8], [UR26], UR28, desc[UR16] ;  /* 0x000010081a0073b4 */ /* 0x0001e4000801181c */
[----:B0-----:R-:W-:Y:S05]  /*4e6f0*/  @P1 BRA `(.L_x_147) ;  /* 0xfffffffc00401947 */ /* 0x001fea000383ffff */
.L_x_144:
[----:B------:R-:W-:Y:S05]  /*4e700*/  BSYNC B1 ;  /* 0x0000000000017941 */ /* 0x000fea0003800000 */
.L_x_143:
[----:B------:R-:W2:Y:S01]  /*4e710*/  LDL.LU R15, [R1+0x868] ;  /* 0x00086800010f7983 */ /* 0x000ea20000300800 */
[----:B------:R-:W-:Y:S01]  /*4e720*/  LOP3.LUT P2, RZ, R9, 0xff, RZ, 0xc0, !PT ;  /* 0x000000ff09ff7812 */ /* 0x000fe2000784c0ff */
[----:B------:R-:W-:Y:S01]  /*4e730*/  IMAD.IADD R6, R7, 0x1, R6 ;  /* 0x0000000107067824 */ /* 0x000fe200078e0206 */
[----:B------:R-:W-:Y:S01]  /*4e740*/  ULDC.64 UR8, c[0x0][0x650] ;  /* 0x0001940000087ab9 */ /* 0x000fe20000000a00 */
[----:B------:R-:W3:Y:S01]  /*4e750*/  LDL.LU R14, [R1+0x86c] ;  /* 0x00086c00010e7983 */ /* 0x000ee20000300800 */
[----:B------:R-:W-:Y:S01]  /*4e760*/  BSSY B1, `(.L_x_148) ;  /* 0x0000071000017945 */ /* 0x000fe20003800000 */
[----:B------:R-:W-:Y:S01]  /*4e770*/  IMAD.MOV.U32 R4, RZ, RZ, -0x1 ;  /* 0xffffffffff047424 */ /* 0x000fe200078e00ff */
[----:B------:R-:W-:Y:S01]  /*4e780*/  SHF.R.U32.HI R2, RZ, 0x1, R6 ;  /* 0x00000001ff027819 */ /* 0x000fe20000011606 */
[----:B------:R-:W-:Y:S01]  /*4e790*/  IMAD.MOV.U32 R5, RZ, RZ, -0x1 ;  /* 0xffffffffff057424 */ /* 0x000fe200078e00ff */
[----:B------:R-:W-:Y:S01]  /*4e7a0*/  ISETP.GT.U32.AND P0, PT, R6, 0x1, PT ;  /* 0x000000010600780c */ /* 0x000fe20003f04070 */
[----:B------:R-:W-:Y:S01]  /*4e7b0*/  IMAD.MOV.U32 R11, RZ, RZ, -0x1 ;  /* 0xffffffffff0b7424 */ /* 0x000fe200078e00ff */
[----:B------:R-:W-:-:S02]  /*4e7c0*/  LOP3.LUT R2, R2, 0x1, RZ, 0xc0, !PT ;  /* 0x0000000102027812 */ /* 0x000fc400078ec0ff */
[C---:B------:R-:W-:Y:S01]  /*4e7d0*/  ISETP.LT.U32.AND P0, PT, R7.reuse, 0x2, P0 ;  /* 0x000000020700780c */ /* 0x040fe20000701070 */
[----:B------:R-:W0:Y:S01]  /*4e7e0*/  @P2 S2R R3, SR_CgaCtaId ;  /* 0x0000000000032919 */ /* 0x000e220000008800 */
[----:B------:R-:W-:Y:S02]  /*4e7f0*/  ISETP.NE.U32.AND P1, PT, R2, 0x1, PT ;  /* 0x000000010200780c */ /* 0x000fe40003f25070 */
[----:B------:R-:W-:Y:S02]  /*4e800*/  @P2 MOV R2, 0x400 ;  /* 0x0000040000022802 */ /* 0x000fe40000000f00 */
[----:B------:R-:W-:Y:S02]  /*4e810*/  ISETP.GT.U32.AND P1, PT, R7, 0x1, !P1 ;  /* 0x000000010700780c */ /* 0x000fe40004f24070 */
[----:B------:R-:W-:Y:S02]  /*4e820*/  LOP3.LUT R6, R6, 0x1, RZ, 0xc0, !PT ;  /* 0x0000000106067812 */ /* 0x000fe400078ec0ff */
[----:B------:R-:W-:-:S02]  /*4e830*/  PRMT R9, RZ, 0x7610, R9 ;  /* 0x00007610ff097816 */ /* 0x000fc40000000009 */
[----:B0-----:R-:W-:Y:S02]  /*4e840*/  @P2 LEA R2, R3, R2, 0x18 ;  /* 0x0000000203022211 */ /* 0x001fe400078ec0ff */
[----:B------:R-:W-:Y:S02]  /*4e850*/  SEL R3, RZ, 0x1, !P0 ;  /* 0x00000001ff037807 */ /* 0x000fe40004000000 */
[----:B------:R0:W-:Y:S02]  /*4e860*/  @P2 SYNCS.ARRIVE.TRANS64.A1T0 RZ, [R2+URZ+0x38], RZ ;  /* 0x000038ff02ff29a7 */ /* 0x0001e4000810003f */
[----:B0-----:R-:W-:-:S04]  /*4e870*/  SEL R2, RZ, 0x1, !P1 ;  /* 0x00000001ff027807 */ /* 0x001fc80004800000 */
[----:B------:R-:W-:Y:S02]  /*4e880*/  LOP3.LUT R0, R2, R0, R3, 0x96, !PT ;  /* 0x0000000002007212 */ /* 0x000fe400078e9603 */
[----:B------:R-:W-:Y:S02]  /*4e890*/  PRMT R2, RZ, 0x7610, R2 ;  /* 0x00007610ff027816 */ /* 0x000fe40000000002 */
[----:B---3--:R-:W-:-:S04]  /*4e8a0*/  IADD3 R14, P0, R14, UR22, RZ ;  /* 0x000000160e0e7c10 */ /* 0x008fc8000ff1e0ff */
[----:B--2---:R-:W-:Y:S01]  /*4e8b0*/  IADD3.X R15, R15, UR13, RZ, P0, !PT ;  /* 0x0000000d0f0f7c10 */ /* 0x004fe200087fe4ff */
[----:B------:R0:W-:Y:S01]  /*4e8c0*/  STL [R1+0x86c], R14 ;  /* 0x00086c0e01007387 */ /* 0x0001e20000100800 */
[----:B------:R-:W-:-:S03]  /*4e8d0*/  ISETP.GE.U32.AND P0, PT, R14, UR8, PT ;  /* 0x000000080e007c0c */ /* 0x000fc6000bf06070 */
[----:B------:R0:W-:Y:S01]  /*4e8e0*/  STL [R1+0x868], R15 ;  /* 0x0008680f01007387 */ /* 0x0001e20000100800 */
[----:B------:R-:W-:-:S13]  /*4e8f0*/  ISETP.GE.U32.AND.EX P0, PT, R15, UR9, PT, P0 ;  /* 0x000000090f007c0c */ /* 0x000fda000bf06100 */
[----:B0-----:R-:W-:Y:S05]  /*4e900*/  @P0 BRA `(.L_x_149) ;  /* 0x0000000400580947 */ /* 0x001fea0003800000 */
[----:B------:R-:W0:Y:S01]  /*4e910*/  S2R R8, SR_CTAID.X ;  /* 0x0000000000087919 */ /* 0x000e220000002500 */
[----:B------:R-:W1:Y:S01]  /*4e920*/  LDC R17, c[0x0][0x65c] ;  /* 0x00019700ff117b82 */ /* 0x000e620000000800 */
[----:B------:R-:W-:Y:S01]  /*4e930*/  ULDC UR5, c[0x0][0x150] ;  /* 0x0000540000057ab9 */ /* 0x000fe20000000800 */
[----:B------:R-:W-:Y:S01]  /*4e940*/  ULDC.64 UR8, c[0x0][0x628] ;  /* 0x00018a0000087ab9 */ /* 0x000fe20000000a00 */
[----:B------:R-:W2:Y:S01]  /*4e950*/  S2R R2, SR_CTAID.Y ;  /* 0x0000000000027919 */ /* 0x000ea20000002600 */
[----:B------:R-:W-:Y:S01]  /*4e960*/  ISETP.NE.U32.AND P0, PT, RZ, UR8, PT ;  /* 0x00000008ff007c0c */ /* 0x000fe2000bf05070 */
[----:B------:R-:W-:-:S03]  /*4e970*/  ULDC UR7, c[0x0][0x630] ;  /* 0x00018c0000077ab9 */ /* 0x000fc60000000800 */
[----:B------:R-:W3:Y:S01]  /*4e980*/  LDC R5, c[0x0][0x144] ;  /* 0x00005100ff057b82 */ /* 0x000ee20000000800 */
[----:B------:R-:W-:-:S07]  /*4e990*/  ISETP.NE.AND.EX P0, PT, RZ, UR9, PT, P0 ;  /* 0x00000009ff007c0c */ /* 0x000fce000bf05300 */
[----:B------:R-:W4:Y:S01]  /*4e9a0*/  LDC R13, c[0x0][0x148] ;  /* 0x00005200ff0d7b82 */ /* 0x000f220000000800 */
[----:B-1----:R-:W-:Y:S02]  /*4e9b0*/  ISETP.NE.AND P3, PT, R17, 0x1, PT ;  /* 0x000000011100780c */ /* 0x002fe40003f65270 */
[----:B0-----:R-:W-:Y:S02]  /*4e9c0*/  I2FP.F32.U32 R3, R8 ;  /* 0x0000000800037245 */ /* 0x001fe40000201000 */
[----:B--2---:R-:W-:-:S03]  /*4e9d0*/  I2FP.F32.U32 R4, R2 ;  /* 0x0000000200047245 */ /* 0x004fc60000201000 */
[----:B------:R-:W-:Y:S01]  /*4e9e0*/  FMUL R3, R3, UR5 ;  /* 0x0000000503037c20 */ /* 0x000fe20008400000 */
[----:B------:R-:W-:Y:S02]  /*4e9f0*/  ULDC UR5, c[0x0][0x154] ;  /* 0x0000550000057ab9 */ /* 0x000fe40000000800 */
[----:B------:R-:W-:-:S03]  /*4ea00*/  FMUL R11, R4, UR5 ;  /* 0x00000005040b7c20 */ /* 0x000fc60008400000 */
[----:B------:R-:W0:Y:S08]  /*4ea10*/  F2I.U32.TRUNC.NTZ R3, R3 ;  /* 0x0000000300037305 */ /* 0x000e30000020f000 */
[----:B------:R-:W1:Y:S01]  /*4ea20*/  F2I.U32.TRUNC.NTZ R11, R11 ;  /* 0x0000000b000b7305 */ /* 0x000e62000020f000 */
[----:B0-----:R-:W-:Y:S02]  /*4ea30*/  IMAD.MOV R4, RZ, RZ, -R3 ;  /* 0x000000ffff047224 */ /* 0x001fe400078e0a03 */
[----:B------:R-:W-:-:S02]  /*4ea40*/  IMAD.MOV.U32 R3, RZ, RZ, R15 ;  /* 0x000000ffff037224 */ /* 0x000fc400078e000f */
[----:B---3--:R-:W-:Y:S02]  /*4ea50*/  IMAD R8, R5, R4, R8 ;  /* 0x0000000405087224 */ /* 0x008fe400078e0208 */
[----:B-1----:R-:W-:-:S04]  /*4ea60*/  IMAD.MOV R4, RZ, RZ, -R11 ;  /* 0x000000ffff047224 */ /* 0x002fc800078e0a0b */
[----:B----4-:R-:W-:Y:S02]  /*4ea70*/  @P3 IMAD R8, R13, R4, R2 ;  /* 0x000000040d083224 */ /* 0x010fe400078e0202 */
[----:B------:R-:W-:Y:S01]  /*4ea80*/  IMAD.MOV.U32 R2, RZ, RZ, R14 ;  /* 0x000000ffff027224 */ /* 0x000fe200078e000e */
[----:B------:R-:W-:Y:S06]  /*4ea90*/  @!P0 BRA `(.L_x_150) ;  /* 0x0000000000288947 */ /* 0x000fec0003800000 */
[----:B------:R-:W-:Y:S02]  /*4eaa0*/  ULDC UR5, c[0x0][0x634] ;  /* 0x00018d0000057ab9 */ /* 0x000fe40000000800 */
[----:B------:R-:W-:-:S05]  /*4eab0*/  IADD3 R3, P0, R14, UR5, RZ ;  /* 0x000000050e037c10 */ /* 0x000fca000ff1e0ff */
[----:B------:R-:W-:-:S04]  /*4eac0*/  IMAD.X R11, RZ, RZ, R15, P0 ;  /* 0x000000ffff0b7224 */ /* 0x000fc800000e060f */
[----:B------:R-:W-:-:S04]  /*4ead0*/  IMAD.WIDE.U32 R4, R11, UR8, RZ ;  /* 0x000000080b047c25 */ /* 0x000fc8000f8e00ff */
[----:B------:R-:W-:-:S04]  /*4eae0*/  IMAD.WIDE.U32 R4, P0, R3, UR9, R4 ;  /* 0x0000000903047c25 */ /* 0x000fc8000f800004 */
[----:B------:R-:W-:-:S04]  /*4eaf0*/  IMAD.WIDE.U32 R2, R3, UR8, RZ ;  /* 0x0000000803027c25 */ /* 0x000fc8000f8e00ff */
[----:B------:R-:W-:Y:S01]  /*4eb00*/  IMAD.MOV.U32 R2, RZ, RZ, R5 ;  /* 0x000000ffff027224 */ /* 0x000fe200078e0005 */
[----:B------:R-:W-:Y:S01]  /*4eb10*/  IADD3 RZ, P1, R3, R4, RZ ;  /* 0x0000000403ff7210 */ /* 0x000fe20007f3e0ff */
[----:B------:R-:W-:-:S04]  /*4eb20*/  IMAD.X R3, RZ, RZ, RZ, P0 ;  /* 0x000000ffff037224 */ /* 0x000fc800000e06ff */
[----:B------:R-:W-:-:S08]  /*4eb30*/  IMAD.WIDE.U32.X R2, R11, UR9, R2, P1 ;  /* 0x000000090b027c25 */ /* 0x000fd000088e0402 */
.L_x_150:
[--C-:B------:R-:W-:Y:S01]  /*4eb40*/  SHF.R.U64 R11, R2, UR7, R3.reuse ;  /* 0x00000007020b7c19 */ /* 0x100fe20008001203 */
[----:B------:R-:W-:Y:S01]  /*4eb50*/  ULDC.64 UR8, c[0x0][0x620] ;  /* 0x0001880000087ab9 */ /* 0x000fe20000000a00 */
[----:B------:R-:W-:Y:S01]  /*4eb60*/  SHF.R.U32.HI R2, RZ, UR7, R3 ;  /* 0x00000007ff027c19 */ /* 0x000fe20008011603 */
[----:B------:R-:W-:Y:S01]  /*4eb70*/  IMAD.MOV.U32 R3, RZ, RZ, R15 ;  /* 0x000000ffff037224 */ /* 0x000fe200078e000f */
[----:B------:R-:W-:Y:S01]  /*4eb80*/  IADD3 R13, P0, RZ, -R11, RZ ;  /* 0x8000000bff0d7210 */ /* 0x000fe20007f1e0ff */
[----:B------:R-:W-:-:S04]  /*4eb90*/  ULDC UR5, c[0x0][0x618] ;  /* 0x0001860000057ab9 */ /* 0x000fc80000000800 */
[----:B------:R-:W-:-:S04]  /*4eba0*/  IMAD.X R2, RZ, RZ, ~R2, P0 ;  /* 0x000000ffff027224 */ /* 0x000fc800000e0e02 */
[----:B------:R-:W-:-:S04]  /*4ebb0*/  IMAD R2, R2, UR8, RZ ;  /* 0x0000000802027c24 */ /* 0x000fc8000f8e02ff */
[----:B------:R-:W-:Y:S02]  /*4ebc0*/  IMAD R5, R13, UR9, R2 ;  /* 0x000000090d057c24 */ /* 0x000fe4000f8e0202 */
[----:B------:R-:W-:-:S04]  /*4ebd0*/  IMAD.MOV.U32 R2, RZ, RZ, R14 ;  /* 0x000000ffff027224 */ /* 0x000fc800078e000e */
[----:B------:R-:W-:Y:S01]  /*4ebe0*/  IMAD.WIDE.U32 R2, R13, UR8, R2 ;  /* 0x000000080d027c25 */ /* 0x000fe2000f8e0002 */
[----:B------:R-:W-:Y:S02]  /*4ebf0*/  ULDC.64 UR8, c[0x0][0x640] ;  /* 0x0001900000087ab9 */ /* 0x000fe40000000a00 */
[----:B------:R-:W-:Y:S01]  /*4ec00*/  ISETP.NE.U32.AND P0, PT, RZ, UR8, PT ;  /* 0x00000008ff007c0c */ /* 0x000fe2000bf05070 */
[----:B------:R-:W-:-:S03]  /*4ec10*/  IMAD.IADD R3, R3, 0x1, R5 ;  /* 0x0000000103037824 */ /* 0x000fc600078e0205 */
[----:B------:R-:W-:Y:S02]  /*4ec20*/  ISETP.NE.AND.EX P0, PT, RZ, UR9, PT, P0 ;  /* 0x00000009ff007c0c */ /* 0x000fe4000bf05300 */
[--C-:B------:R-:W-:Y:S02]  /*4ec30*/  SHF.R.U64 R12, R2, UR5, R3.reuse ;  /* 0x00000005020c7c19 */ /* 0x100fe40008001203 */
[----:B------:R-:W-:Y:S01]  /*4ec40*/  SHF.R.U32.HI R3, RZ, UR5, R3 ;  /* 0x00000005ff037c19 */ /* 0x000fe20008011603 */
[----:B------:R-:W-:-:S03]  /*4ec50*/  ULDC UR5, c[0x0][0x608] ;  /* 0x0001820000057ab9 */ /* 0x000fc60000000800 */
[--C-:B------:R-:W-:Y:S02]  /*4ec60*/  SHF.R.U64 R13, R12, UR5, R3.reuse ;  /* 0x000000050c0d7c19 */ /* 0x100fe40008001203 */
[----:B------:R-:W-:Y:S01]  /*4ec70*/  SHF.R.U32.HI R2, RZ, UR5, R3 ;  /* 0x00000005ff027c19 */ /* 0x000fe20008011603 */
[----:B------:R-:W-:-:S03]  /*4ec80*/  ULDC UR5, c[0x0][0x658] ;  /* 0x0001960000057ab9 */ /* 0x000fc60000000800 */
[--C-:B------:R-:W-:Y:S02]  /*4ec90*/  SHF.R.U64 R14, R13, UR5, R2.reuse ;  /* 0x000000050d0e7c19 */ /* 0x100fe40008001202 */
[----:B------:R-:W-:-:S03]  /*4eca0*/  SHF.R.U32.HI R15, RZ, UR5, R2 ;  /* 0x00000005ff0f7c19 */ /* 0x000fc60008011602 */
[----:B------:R-:W-:Y:S02]  /*4ecb0*/  IMAD.MOV.U32 R2, RZ, RZ, R14 ;  /* 0x000000ffff027224 */ /* 0x000fe400078e000e */
        /* <DEDUP_REMOVED lines=12> */
.L_x_151:
[----:B------:R-:W-:Y:S01]  /*4ed80*/  ULDC UR5, c[0x0][0x648] ;  /* 0x0001920000057ab9 */ /* 0x000fe20000000800 */
[----:B------:R-:W-:Y:S02]  /*4ed90*/  LOP3.LUT R13, R13, UR18, RZ, 0xc0, !PT ;  /* 0x000000120d0d7c12 */ /* 0x000fe4000f8ec0ff */
[----:B------:R-:W-:Y:S01]  /*4eda0*/  SHF.R.U64 R2, R2, UR5, R3 ;  /* 0x0000000502027c19 */ /* 0x000fe20008001203 */
[----:B------:R-:W-:-:S04]  /*4edb0*/  ULDC UR5, c[0x0][0x638] ;  /* 0x00018e0000057ab9 */ /* 0x000fc80000000800 */
[----:B------:R-:W-:Y:S02]  /*4edc0*/  IMAD.MOV R3, RZ, RZ, -R2 ;  /* 0x000000ffff037224 */ /* 0x000fe400078e0a02 */
[----:B------:R-:W-:Y:S02]  /*4edd0*/  IMAD R13, R2, UR19, R13 ;  /* 0x00000013020d7c24 */ /* 0x000fe4000f8e020d */
[----:B------:R-:W-:Y:S01]  /*4ede0*/  IMAD R14, R3, UR5, R14 ;  /* 0x00000005030e7c24 */ /* 0x000fe2000f8e020e */
[----:B------:R-:W-:Y:S01]  /*4edf0*/  ULDC UR5, c[0x0][0x610] ;  /* 0x0001840000057ab9 */ /* 0x000fe20000000800 */
[----:B------:R-:W-:Y:S01]  /*4ee00*/  LOP3.LUT R3, R12, UR4, RZ, 0xc0, !PT ;  /* 0x000000040c037c12 */ /* 0x000fe2000f8ec0ff */
[----:B------:R-:W-:Y:S01]  /*4ee10*/  IMAD R8, R13, UR5, R8 ;  /* 0x000000050d087c24 */ /* 0x000fe2000f8e0208 */
[----:B------:R-:W-:Y:S01]  /*4ee20*/  ULDC UR5, c[0x0][0x600] ;  /* 0x0001800000057ab9 */ /* 0x000fe20000000800 */
[----:B------:R-:W-:Y:S02]  /*4ee30*/  IMAD.MOV.U32 R2, RZ, RZ, 0x1 ;  /* 0x00000001ff027424 */ /* 0x000fe400078e00ff */
[----:B------:R-:W-:-:S05]  /*4ee40*/  IMAD R3, R14, UR5, R3 ;  /* 0x000000050e037c24 */ /* 0x000fca000f8e0203 */
[----:B------:R-:W-:Y:S02]  /*4ee50*/  SEL R5, R3, R8, !P3 ;  /* 0x0000000803057207 */ /* 0x000fe40005800000 */
[----:B------:R-:W-:-:S07]  /*4ee60*/  SEL R4, R8, R3, !P3 ;  /* 0x0000000308047207 */ /* 0x000fce0005800000 */
.L_x_149:
[----:B------:R-:W-:Y:S05]  /*4ee70*/  BSYNC B1 ;  /* 0x0000000000017941 */ /* 0x000fea0003800000 */
.L_x_148:
[----:B------:R-:W-:-:S13]  /*4ee80*/  LOP3.LUT P0, RZ, R2, 0xff, RZ, 0xc0, !PT ;  /* 0x000000ff02ff7812 */ /* 0x000fda000780c0ff */
[----:B------:R-:W-:Y:S05]  /*4ee90*/  @P0 BRA `(.L_x_152) ;  /* 0xfffffff400200947 */ /* 0x000fea000383ffff */
[----:B------:R-:W-:Y:S05]  /*4eea0*/  BSYNC B0 ;  /* 0x0000000000007941 */ /* 0x000fea0003800000 */
.L_x_141:
[----:B------:R-:W-:-:S03]  /*4eeb0*/  UMOV UR5, 0xffffffff ;  /* 0xffffffff00057882 */ /* 0x000fc60000000000 */
[----:B------:R-:W-:Y:S05]  /*4eec0*/  BRA.DIV UR5, `(.L_x_153) ;  /* 0x0000000205e07947 */ /* 0x000fea000b800000 */
[----:B------:R-:W-:-:S13]  /*4eed0*/  ELECT P0, URZ, PT ;  /* 0x00000000003f782f */ /* 0x000fda0003800000 */
.L_x_165:
[----:B------:R-:W-:Y:S04]  /*4eee0*/  BSSY B0, `(.L_x_154) ;  /* 0x000001a000007945 */ /* 0x000fe80003800000 */
[----:B------:R-:W-:Y:S05]  /*4eef0*/  @!P0 BRA `(.L_x_155) ;  /* 0x0000000000608947 */ /* 0x000fea0003800000 */
[----:B------:R-:W-:-:S04]  /*4ef00*/  ULOP3.LUT UR5, UR6, 0x2, URZ, 0xfc, !UPT ;  /* 0x0000000206057892 */ /* 0x000fc8000f8efc3f */
[----:B------:R-:W-:-:S06]  /*4ef10*/  UISETP.NE.AND UP0, UPT, UR5, 0x3, UPT ;  /* 0x000000030500788c */ /* 0x000fcc000bf05270 */
[----:B------:R-:W-:-:S13]  /*4ef20*/  PLOP3.LUT P0, PT, PT, PT, UP0, 0x80, 0x0 ;  /* 0x000000000000781c */ /* 0x000fda0003f0f008 */
[----:B------:R-:W-:Y:S05]  /*4ef30*/  @!P0 BRA `(.L_x_156) ;  /* 0x0000000000048947 */ /* 0x000fea0003800000 */
[----:B------:R-:W-:Y:S01]  /*4ef40*/  BPT.TRAP 0x1 ;  /* 0x000000040000795c */ /* 0x000fe20000300000 */
.L_x_156:
[----:B------:R-:W0:Y:S01]  /*4ef50*/  S2R R3, SR_CgaCtaId ;  /* 0x0000000000037919 */ /* 0x000e220000008800 */
[----:B------:R-:W-:-:S04]  /*4ef60*/  MOV R2, 0x400 ;  /* 0x0000040000027802 */ /* 0x000fc80000000f00 */
[----:B0-----:R-:W-:Y:S02]  /*4ef70*/  LEA R3, R3, R2, 0x18 ;  /* 0x0000000203037211 */ /* 0x001fe400078ec0ff */
[----:B------:R-:W-:-:S03]  /*4ef80*/  SHF.L.U32 R2, R0, 0x1f, RZ ;  /* 0x0000001f00027819 */ /* 0x000fc600000006ff */
[----:B------:R-:W-:-:S04]  /*4ef90*/  VIADD R3, R3, 0x10 ;  /* 0x0000001003037836 */ /* 0x000fc80000000000 */
[----:B------:R-:W-:-:S04]  /*4efa0*/  IMAD R5, R6, 0x8, R3 ;  /* 0x0000000806057824 */ /* 0x000fc800078e0203 */
[----:B------:R-:W0:Y:S02]  /*4efb0*/  SYNCS.PHASECHK.TRANS64.TRYWAIT P0, [R5+URZ], R2 ;  /* 0x00000002050075a7 */ /* 0x000e24000800017f */
[----:B0-----:R-:W-:Y:S05]  /*4efc0*/  @!P0 BRA `(.L_x_157) ;  /* 0x0000000000c08947 */ /* 0x001fea0003800000 */
.L_x_166:
[----:B------:R-:W-:-:S05]  /*4efd0*/  VIADD R6, R6, 0x1 ;  /* 0x0000000106067836 */ /* 0x000fca0000000000 */
[----:B------:R-:W-:-:S04]  /*4efe0*/  ISETP.NE.AND P0, PT, R6, 0x2, PT ;  /* 0x000000020600780c */ /* 0x000fc80003f05270 */
[----:B0-----:R-:W-:Y:S02]  /*4eff0*/  SEL R5, RZ, 0x1, P0 ;  /* 0x00000001ff057807 */ /* 0x001fe40000000000 */
[----:B------:R-:W-:Y:S02]  /*4f000*/  SEL R6, R6, RZ, P0 ;  /* 0x000000ff06067207 */ /* 0x000fe40000000000 */
[----:B------:R-:W-:-:S03]  /*4f010*/  LOP3.LUT R0, R0, R5, RZ, 0x3c, !PT ;  /* 0x0000000500007212 */ /* 0x000fc600078e3cff */
[----:B------:R-:W-:Y:S01]  /*4f020*/  IMAD R3, R6, 0x8, R3 ;  /* 0x0000000806037824 */ /* 0x000fe200078e0203 */
[----:B------:R-:W-:-:S07]  /*4f030*/  SHF.L.U32 R0, R0, 0x1f, RZ ;  /* 0x0000001f00007819 */ /* 0x000fce00000006ff */
.L_x_158:
[----:B0-----:R0:W1:Y:S02]  /*4f040*/  SYNCS.PHASECHK.TRANS64.TRYWAIT P0, [R3+URZ], R0 ;  /* 0x00000000030075a7 */ /* 0x001064000800017f */
[----:B-1----:R-:W-:Y:S05]  /*4f050*/  @!P0 NANOSLEEP.SYNCS 0x989680 ;  /* 0x009896800000895d */ /* 0x002fea0003900000 */
[----:B------:R-:W1:Y:S02]  /*4f060*/  @!P0 SYNCS.PHASECHK.TRANS64 P0, [R3+URZ], R0 ;  /* 0x00000000030085a7 */ /* 0x000e64000800007f */
[----:B-1----:R-:W-:Y:S05]  /*4f070*/  @!P0 BRA `(.L_x_158) ;  /* 0xfffffffc00f08947 */ /* 0x002fea000383ffff */
.L_x_155:
[----:B------:R-:W-:Y:S05]  /*4f080*/  BSYNC B0 ;  /* 0x0000000000007941 */ /* 0x000fea0003800000 */
.L_x_154:
[----:B------:R-:W-:Y:S05]  /*4f090*/  EXIT ;  /* 0x000000000000794d */ /* 0x000fea0003800000 */
.L_x_21:
[----:B--2---:R-:W-:-:S04]  /*4f0a0*/  IMAD.U32 R3, RZ, RZ, UR20 ;  /* 0x00000014ff037e24 */ /* 0x004fc8000f8e00ff */
[----:B------:R2:W3:Y:S03]  /*4f0b0*/  SYNCS.PHASECHK.TRANS64.TRYWAIT P0, [R3+URZ], R2 ;  /* 0x00000002030075a7 */ /* 0x0004e6000800017f */
[----:B---3--:R-:W-:Y:S05]  /*4f0c0*/  @!P0 NANOSLEEP.SYNCS 0x989680 ;  /* 0x009896800000895d */ /* 0x008fea0003900000 */
[----:B------:R-:W3:Y:S02]  /*4f0d0*/  @!P0 SYNCS.PHASECHK.TRANS64 P0, [R3+URZ], R2 ;  /* 0x00000002030085a7 */ /* 0x000ee4000800007f */
[----:B---3--:R-:W-:Y:S05]  /*4f0e0*/  @!P0 BRA `(.L_x_21) ;  /* 0xfffffffc00ec8947 */ /* 0x008fea000383ffff */
[----:B------:R-:W-:Y:S05]  /*4f0f0*/  BRA `(.L_x_20) ;  /* 0xfffffb4c00507947 */ /* 0x000fea000383ffff */
.L_x_27:
[----:B-----5:R2:W-:Y:S02]  /*4f100*/  STL [R1+0x878], R0 ;  /* 0x0008780001007387 */ /* 0x0205e40000100800 */
[----:B--2---:R-:W-:-:S04]  /*4f110*/  IMAD.U32 R0, RZ, RZ, UR22 ;  /* 0x00000016ff007e24 */ /* 0x004fc8000f8e00ff */
[----:B------:R2:W3:Y:S03]  /*4f120*/  SYNCS.PHASECHK.TRANS64.TRYWAIT P0, [R0+URZ], R3 ;  /* 0x00000003000075a7 */ /* 0x0004e6000800017f */
[----:B---3--:R-:W-:Y:S05]  /*4f130*/  @!P0 NANOSLEEP.SYNCS 0x989680 ;  /* 0x009896800000895d */ /* 0x008fea0003900000 */
[----:B------:R2:W3:Y:S02]  /*4f140*/  @!P0 SYNCS.PHASECHK.TRANS64 P0, [R0+URZ], R3 ;  /* 0x00000003000085a7 */ /* 0x0004e4000800007f */
[----:B--2---:R2:W5:Y:S02]  /*4f150*/  LDL.LU R0, [R1+0x878] ;  /* 0x0008780001007983 */ /* 0x0045640000300800 */
[----:B--23--:R-:W-:Y:S05]  /*4f160*/  @!P0 BRA `(.L_x_27) ;  /* 0xfffffffc00e48947 */ /* 0x00cfea000383ffff */
[----:B------:R-:W-:Y:S05]  /*4f170*/  BRA `(.L_x_26) ;  /* 0xfffffc0400247947 */ /* 0x000fea000383ffff */
.L_x_142:
[----:B------:R-:W-:Y:S01]  /*4f180*/  BSSY B1, `(.L_x_159) ;  /* 0x0000006000017945 */ /* 0x000fe20003800000 */
[----:B------:R-:W-:-:S07]  /*4f190*/  IMAD.MOV.U32 R2, RZ, RZ, -0x1 ;  /* 0xffffffffff027424 */ /* 0x000fce00078e00ff */
[----:B------:R-:W-:Y:S05]  /*4f1a0*/  WARPSYNC.COLLECTIVE R2, `(.L_x_160) ;  /* 0x00000000020c7348 */ /* 0x000fea0003c00000 */
[----:B------:R-:W-:Y:S02]  /*4f1b0*/  ELECT P0, UR62, PT ;  /* 0x00000000003e782f */ /* 0x000fe40003800000 */
[----:B------:R-:W-:Y:S01]  /*4f1c0*/  MOV R2, UR62 ;  /* 0x0000003e00027c02 */ /* 0x000fe20008000f00 */
[----:B------:R-:W-:Y:S10]  /*4f1d0*/  ENDCOLLECTIVE ;  /* 0x000000000000791b */ /* 0x000ff40003800000 */
.L_x_160:
[----:B------:R-:W-:Y:S05]  /*4f1e0*/  BSYNC B1 ;  /* 0x0000000000017941 */ /* 0x000fea0003800000 */
.L_x_159:
[----:B------:R-:W-:Y:S05]  /*4f1f0*/  BRA `(.L_x_161) ;  /* 0xfffffff000547947 */ /* 0x000fea000383ffff */
.L_x_145:
[----:B0-----:R0:W1:Y:S02]  /*4f200*/  SYNCS.PHASECHK.TRANS64.TRYWAIT P0, [R15+URZ+0x10], R14 ;  /* 0x0000100e0f0075a7 */ /* 0x001064000800017f */
[----:B-1----:R-:W-:Y:S05]  /*4f210*/  @!P0 NANOSLEEP.SYNCS 0x989680 ;  /* 0x009896800000895d */ /* 0x002fea0003900000 */
[----:B------:R-:W1:Y:S02]  /*4f220*/  @!P0 SYNCS.PHASECHK.TRANS64 P0, [R15+URZ+0x10], R14 ;  /* 0x0000100e0f0085a7 */ /* 0x000e64000800007f */
[----:B-1----:R-:W-:Y:S05]  /*4f230*/  @!P0 BRA `(.L_x_145) ;  /* 0xfffffffc00f08947 */ /* 0x002fea000383ffff */
[----:B------:R-:W-:Y:S05]  /*4f240*/  BRA `(.L_x_162) ;  /* 0xfffffff000887947 */ /* 0x000fea000383ffff */
.L_x_153:
[----:B------:R-:W-:Y:S01]  /*4f250*/  BSSY B0, `(.L_x_163) ;  /* 0x0000006000007945 */ /* 0x000fe20003800000 */
[----:B------:R-:W-:-:S07]  /*4f260*/  IMAD.MOV.U32 R2, RZ, RZ, -0x1 ;  /* 0xffffffffff027424 */ /* 0x000fce00078e00ff */
[----:B------:R-:W-:Y:S05]  /*4f270*/  WARPSYNC.COLLECTIVE R2, `(.L_x_164) ;  /* 0x00000000020c7348 */ /* 0x000fea0003c00000 */
[----:B------:R-:W-:Y:S02]  /*4f280*/  ELECT P0, UR62, PT ;  /* 0x00000000003e782f */ /* 0x000fe40003800000 */
[----:B------:R-:W-:Y:S01]  /*4f290*/  MOV R2, UR62 ;  /* 0x0000003e00027c02 */ /* 0x000fe20008000f00 */
[----:B------:R-:W-:Y:S10]  /*4f2a0*/  ENDCOLLECTIVE ;  /* 0x000000000000791b */ /* 0x000ff40003800000 */
.L_x_164:
[----:B------:R-:W-:Y:S05]  /*4f2b0*/  BSYNC B0 ;  /* 0x0000000000007941 */ /* 0x000fea0003800000 */
.L_x_163:
[----:B------:R-:W-:Y:S05]  /*4f2c0*/  BRA `(.L_x_165) ;  /* 0xfffffffc00047947 */ /* 0x000fea000383ffff */
.L_x_157:
[----:B0-----:R0:W1:Y:S02]  /*4f2d0*/  SYNCS.PHASECHK.TRANS64.TRYWAIT P0, [R5+URZ], R2 ;  /* 0x00000002050075a7 */ /* 0x001064000800017f */
[----:B-1----:R-:W-:Y:S05]  /*4f2e0*/  @!P0 NANOSLEEP.SYNCS 0x989680 ;  /* 0x009896800000895d */ /* 0x002fea0003900000 */
[----:B------:R-:W1:Y:S02]  /*4f2f0*/  @!P0 SYNCS.PHASECHK.TRANS64 P0, [R5+URZ], R2 ;  /* 0x00000002050085a7 */ /* 0x000e64000800007f */
[----:B-1----:R-:W-:Y:S05]  /*4f300*/  @!P0 BRA `(.L_x_157) ;  /* 0xfffffffc00f08947 */ /* 0x002fea000383ffff */
[----:B------:R-:W-:Y:S05]  /*4f310*/  BRA `(.L_x_166) ;  /* 0xfffffffc002c7947 */ /* 0x000fea000383ffff */
.L_x_167:
[----:B------:R-:W-:-:S00]  /*4f320*/  BRA `(.L_x_167) ;  /* 0xfffffffc00fc7947 */ /* 0x000fc0000383ffff */
[----:B------:R-:W-:-:S00]  /*4f330*/  NOP ;  /* 0x0000000000007918 */ /* 0x000fc00000000000 */
        /* <DEDUP_REMOVED lines=12> */
.L_x_168:


//--------------------- .nv.shared._ZN7cutlass13device_kernelINS_4gemm6kernel13GemmUniversalIN4cute5tupleIJiiiiEEENS1_10collective13CollectiveMmaINS1_37MainloopSm90TmaGmmaWarpSpecializedFP8ILi2ENS5_IJNS4_1CILi2EEENSA_ILi1EEESC_EEENS1_35KernelTmaWarpSpecializedCooperativeEEENS5_IJNSA_ILi512EEENSA_ILi192EEENSA_ILi128EEEEEENS_12float_e4m3_tENS5_IJlSC_lEEESK_SL_NS4_8TiledMMAINS4_8MMA_AtomIJNS4_4SM904GMMA31MMA_64x192x32_F32E4M3E4M3_SS_TNILNSP_7ScaleInE1ELSR_1EEEEEENS4_6LayoutISD_NS5_IJSC_NSA_ILi0EEESV_EEEEENS5_IJNS4_10UnderscoreESY_SY_EEEEENS4_13SM90_TMA_LOADENS4_14ComposedLayoutINS4_7SwizzleILi3ELi4ELi3EEENS4_18smem_ptr_flag_bitsILi8EEENSU_INS5_IJNSA_ILi8EEESI_EEENS5_IJSI_SC_EEEEEEEvNS4_8identityENS4_23SM90_TMA_LOAD_MULTICASTES1B_vS1C_EENS_8epilogue10collective6detail29Sm90TmaWarpSpecializedAdapterINS1G_15DefaultEpilogueISK_SL_SL_NS1F_6thread17LinearCombinationISK_Li1EffLNS1K_9ScaleType4KindE0ELNS_15FloatRoundStyleE2ESK_EENS1_15EpilogueDefaultEEEEEvvEEEEvNT_6ParamsE --------------------------
	.section	.nv.shared._ZN7cutlass13device_kernelINS_4gemm6kernel13GemmUniversalIN4cute5tupleIJiiiiEEENS1_10collective13CollectiveMmaINS1_37MainloopSm90TmaGmmaWarpSpecializedFP8ILi2ENS5_IJNS4_1CILi2EEENSA_ILi1EEESC_EEENS1_35KernelTmaWarpSpecializedCooperativeEEENS5_IJNSA_ILi512EEENSA_ILi192EEENSA_ILi128EEEEEENS_12float_e4m3_tENS5_IJlSC_lEEESK_SL_NS4_8TiledMMAINS4_8MMA_AtomIJNS4_4SM904GMMA31MMA_64x192x32_F32E4M3E4M3_SS_TNILNSP_7ScaleInE1ELSR_1EEEEEENS4_6LayoutISD_NS5_IJSC_NSA_ILi0EEESV_EEEEENS5_IJNS4_10UnderscoreESY_SY_EEEEENS4_13SM90_TMA_LOADENS4_14ComposedLayoutINS4_7SwizzleILi3ELi4ELi3EEENS4_18smem_ptr_flag_bitsILi8EEENSU_INS5_IJNSA_ILi8EEESI_EEENS5_IJSI_SC_EEEEEEEvNS4_8identityENS4_23SM90_TMA_LOAD_MULTICASTES1B_vS1C_EENS_8epilogue10collective6detail29Sm90TmaWarpSpecializedAdapterINS1G_15DefaultEpilogueISK_SL_SL_NS1F_6thread17LinearCombinationISK_Li1EffLNS1K_9ScaleType4KindE0ELNS_15FloatRoundStyleE2ESK_EENS1_15EpilogueDefaultEEEEEvvEEEEvNT_6ParamsE,"aw",@nobits
	.sectionflags	@""
	.align	16
	.zero		1024


//--------------------- .nv.shared.reserved.0     --------------------------
	.section	.nv.shared.reserved.0,"aw",@nobits
	.weak		__nv_reservedSMEM_offset_0_alias
	.size		__nv_reservedSMEM_offset_0_alias, 0, 0
	.other		__nv_reservedSMEM_offset_0_alias,@"STO_CUDA_RESERVED_SHARED STV_DEFAULT"
__nv_reservedSMEM_offset_0_alias:
	.zero		0


//--------------------- .nv.global                --------------------------
	.section	.nv.global,"aw",@nobits
.nv.global:
	.type		_ZN40_INTERNAL_829ec977_4_k_cu_ec7dd6d1_148184cute1_E,@object
	.size		_ZN40_INTERNAL_829ec977_4_k_cu_ec7dd6d1_148184cute1_E,(_ZN40_INTERNAL_829ec977_4_k_cu_ec7dd6d1_148184cuda3std3__45__cpo6cbeginE - _ZN40_INTERNAL_829ec977_4_k_cu_ec7dd6d1_148184cute1_E)
_ZN40_INTERNAL_829ec977_4_k_cu_ec7dd6d1_148184cute1_E:
	.zero		1
	.type		_ZN40_INTERNAL_829ec977_4_k_cu_ec7dd6d1_148184cuda3std3__45__cpo6cbeginE,@object
	.size		_ZN40_INTERNAL_829ec977_4_k_cu_ec7dd6d1_148184cuda3std3__45__cpo6cbeginE,(_ZN40_INTERNAL_829ec977_4_k_cu_ec7dd6d1_148184cuda3std3__48in_placeE - _ZN40_INTERNAL_829ec977_4_k_cu_ec7dd6d1_148184cuda3std3__45__cpo6cbeginE)
_ZN40_INTERNAL_829ec977_4_k_cu_ec7dd6d1_148184cuda3std3__45__cpo6cbeginE:
	.zero		1
	.type		_ZN40_INTERNAL_829ec977_4_k_cu_ec7dd6d1_148184cuda3std3__48in_placeE,@object
	.size		_ZN40_INTERNAL_829ec977_4_k_cu_ec7dd6d1_148184cuda3std3__48in_placeE,(_ZN40_INTERNAL_829ec977_4_k_cu_ec7dd6d1_148184cuda3std6ranges3__45__cpo9iter_moveE - _ZN40_INTERNAL_829ec977_4_k_cu_ec7dd6d1_148184cuda3std3__48in_placeE)
_ZN40_INTERNAL_829ec977_4_k_cu_ec7dd6d1_148184cuda3std3__48in_placeE:
	.zero		1
	.type		_ZN40_INTERNAL_829ec977_4_k_cu_ec7dd6d1_148184cuda3std6ranges3__45__cpo9iter_moveE,@object
	.size		_ZN40_INTERNAL_829ec977_4_k_cu_ec7dd6d1_148184cuda3std6ranges3__45__cpo9iter_moveE,(_ZN40_INTERNAL_829ec977_4_k_cu_ec7dd6d1_148184cuda3std3__45__cpo5beginE - _ZN40_INTERNAL_829ec977_4_k_cu_ec7dd6d1_148184cuda3std6ranges3__45__cpo9iter_moveE)
_ZN40_INTERNAL_829ec977_4_k_cu_ec7dd6d1_148184cuda3std6ranges3__45__cpo9iter_moveE:
	.zero		1
	.type		_ZN40_INTERNAL_829ec977_4_k_cu_ec7dd6d1_148184cuda3std3__45__cpo5beginE,@object
	.size		_ZN40_INTERNAL_829ec977_4_k_cu_ec7dd6d1_148184cuda3std3__45__cpo5beginE,(_ZN40_INTERNAL_829ec977_4_k_cu_ec7dd6d1_148184cuda3std3__442_GLOBAL__N__829ec977_4_k_cu_ec7dd6d1_148186ignoreE - _ZN40_INTERNAL_829ec977_4_k_cu_ec7dd6d1_148184cuda3std3__45__cpo5beginE)
_ZN40_INTERNAL_829ec977_4_k_cu_ec7dd6d1_148184cuda3std3__45__cpo5beginE:
	.zero		1
	.type		_ZN40_INTERNAL_829ec977_4_k_cu_ec7dd6d1_148184cuda3std3__442_GLOBAL__N__829ec977_4_k_cu_ec7dd6d1_148186ignoreE,@object
	.size		_ZN40_INTERNAL_829ec977_4_k_cu_ec7dd6d1_148184cuda3std3__442_GLOBAL__N__829ec977_4_k_cu_ec7dd6d1_148186ignoreE,(_ZN40_INTERNAL_829ec977_4_k_cu_ec7dd6d1_148184cute7productE - _ZN40_INTERNAL_829ec977_4_k_cu_ec7dd6d1_148184cuda3std3__442_GLOBAL__N__829ec977_4_k_cu_ec7dd6d1_148186ignoreE)
_ZN40_INTERNAL_829ec977_4_k_cu_ec7dd6d1_148184cuda3std3__442_GLOBAL__N__829ec977_4_k_cu_ec7dd6d1_148186ignoreE:
	.zero		1
	.type		_ZN40_INTERNAL_829ec977_4_k_cu_ec7dd6d1_148184cute7productE,@object
	.size		_ZN40_INTERNAL_829ec977_4_k_cu_ec7dd6d1_148184cute7productE,(_ZN40_INTERNAL_829ec977_4_k_cu_ec7dd6d1_148184cuda3std3__45__cpo3endE - _ZN40_INTERNAL_829ec977_4_k_cu_ec7dd6d1_148184cute7productE)
_ZN40_INTERNAL_829ec977_4_k_cu_ec7dd6d1_148184cute7productE:
	.zero		1
	.type		_ZN40_INTERNAL_829ec977_4_k_cu_ec7dd6d1_148184cuda3std3__45__cpo3endE,@object
	.size		_ZN40_INTERNAL_829ec977_4_k_cu_ec7dd6d1_148184cuda3std3__45__cpo3endE,(_ZN40_INTERNAL_829ec977_4_k_cu_ec7dd6d1_148184cuda3std3__419piecewise_constructE - _ZN40_INTERNAL_829ec977_4_k_cu_ec7dd6d1_148184cuda3std3__45__cpo3endE)
_ZN40_INTERNAL_829ec977_4_k_cu_ec7dd6d1_148184cuda3std3__45__cpo3endE:
	.zero		1
	.type		_ZN40_INTERNAL_829ec977_4_k_cu_ec7dd6d1_148184cuda3std3__419piecewise_constructE,@object
	.size		_ZN40_INTERNAL_829ec977_4_k_cu_ec7dd6d1_148184cuda3std3__419piecewise_constructE,(_ZN40_INTERNAL_829ec977_4_k_cu_ec7dd6d1_148184cuda3std3__45__cpo4cendE - _ZN40_INTERNAL_829ec977_4_k_cu_ec7dd6d1_148184cuda3std3__419piecewise_constructE)
_ZN40_INTERNAL_829ec977_4_k_cu_ec7dd6d1_148184cuda3std3__419piecewise_constructE:
	.zero		1
	.type		_ZN40_INTERNAL_829ec977_4_k_cu_ec7dd6d1_148184cuda3std3__45__cpo4cendE,@object
	.size		_ZN40_INTERNAL_829ec977_4_k_cu_ec7dd6d1_148184cuda3std3__45__cpo4cendE,(_ZN40_INTERNAL_829ec977_4_k_cu_ec7dd6d1_148184cuda3std6ranges3__45__cpo4swapE - _ZN40_INTERNAL_829ec977_4_k_cu_ec7dd6d1_148184cuda3std3__45__cpo4cendE)
_ZN40_INTERNAL_829ec977_4_k_cu_ec7dd6d1_148184cuda3std3__45__cpo4cendE:
	.zero		1
	.type		_ZN40_INTERNAL_829ec977_4_k_cu_ec7dd6d1_148184cuda3std6ranges3__45__cpo4swapE,@object
	.size		_ZN40_INTERNAL_829ec977_4_k_cu_ec7dd6d1_148184cuda3std6ranges3__45__cpo4swapE,(.L_7 - _ZN40_INTERNAL_829ec977_4_k_cu_ec7dd6d1_148184cuda3std6ranges3__45__cpo4swapE)
_ZN40_INTERNAL_829ec977_4_k_cu_ec7dd6d1_148184cuda3std6ranges3__45__cpo4swapE:
	.zero		1
.L_7:


//--------------------- .nv.constant0._ZN7cutlass13device_kernelINS_4gemm6kernel13GemmUniversalIN4cute5tupleIJiiiiEEENS1_10collective13CollectiveMmaINS1_37MainloopSm90TmaGmmaWarpSpecializedFP8ILi2ENS5_IJNS4_1CILi2EEENSA_ILi1EEESC_EEENS1_35KernelTmaWarpSpecializedCooperativeEEENS5_IJNSA_ILi512EEENSA_ILi192EEENSA_ILi128EEEEEENS_12float_e4m3_tENS5_IJlSC_lEEESK_SL_NS4_8TiledMMAINS4_8MMA_AtomIJNS4_4SM904GMMA31MMA_64x192x32_F32E4M3E4M3_SS_TNILNSP_7ScaleInE1ELSR_1EEEEEENS4_6LayoutISD_NS5_IJSC_NSA_ILi0EEESV_EEEEENS5_IJNS4_10UnderscoreESY_SY_EEEEENS4_13SM90_TMA_LOADENS4_14ComposedLayoutINS4_7SwizzleILi3ELi4ELi3EEENS4_18smem_ptr_flag_bitsILi8EEENSU_INS5_IJNSA_ILi8EEESI_EEENS5_IJSI_SC_EEEEEEEvNS4_8identityENS4_23SM90_TMA_LOAD_MULTICASTES1B_vS1C_EENS_8epilogue10collective6detail29Sm90TmaWarpSpecializedAdapterINS1G_15DefaultEpilogueISK_SL_SL_NS1F_6thread17LinearCombinationISK_Li1EffLNS1K_9ScaleType4KindE0ELNS_15FloatRoundStyleE2ESK_EENS1_15EpilogueDefaultEEEEEvvEEEEvNT_6ParamsE --------------------------
	.section	.nv.constant0._ZN7cutlass13device_kernelINS_4gemm6kernel13GemmUniversalIN4cute5tupleIJiiiiEEENS1_10collective13CollectiveMmaINS1_37MainloopSm90TmaGmmaWarpSpecializedFP8ILi2ENS5_IJNS4_1CILi2EEENSA_ILi1EEESC_EEENS1_35KernelTmaWarpSpecializedCooperativeEEENS5_IJNSA_ILi512EEENSA_ILi192EEENSA_ILi128EEEEEENS_12float_e4m3_tENS5_IJlSC_lEEESK_SL_NS4_8TiledMMAINS4_8MMA_AtomIJNS4_4SM904GMMA31MMA_64x192x32_F32E4M3E4M3_SS_TNILNSP_7ScaleInE1ELSR_1EEEEEENS4_6LayoutISD_NS5_IJSC_NSA_ILi0EEESV_EEEEENS5_IJNS4_10UnderscoreESY_SY_EEEEENS4_13SM90_TMA_LOADENS4_14ComposedLayoutINS4_7SwizzleILi3ELi4ELi3EEENS4_18smem_ptr_flag_bitsILi8EEENSU_INS5_IJNSA_ILi8EEESI_EEENS5_IJSI_SC_EEEEEEEvNS4_8identityENS4_23SM90_TMA_LOAD_MULTICASTES1B_vS1C_EENS_8epilogue10collective6detail29Sm90TmaWarpSpecializedAdapterINS1G_15DefaultEpilogueISK_SL_SL_NS1F_6thread17LinearCombinationISK_Li1EffLNS1K_9ScaleType4KindE0ELNS_15FloatRoundStyleE2ESK_EENS1_15EpilogueDefaultEEEEEvvEEEEvNT_6ParamsE,"a",@progbits
	.sectionflags	@""
	.align	4
.nv.constant0._ZN7cutlass13device_kernelINS_4gemm6kernel13GemmUniversalIN4cute5tupleIJiiiiEEENS1_10collective13CollectiveMmaINS1_37MainloopSm90TmaGmmaWarpSpecializedFP8ILi2ENS5_IJNS4_1CILi2EEENSA_ILi1EEESC_EEENS1_35KernelTmaWarpSpecializedCooperativeEEENS5_IJNSA_ILi512EEENSA_ILi192EEENSA_ILi128EEEEEENS_12float_e4m3_tENS5_IJlSC_lEEESK_SL_NS4_8TiledMMAINS4_8MMA_AtomIJNS4_4SM904GMMA31MMA_64x192x32_F32E4M3E4M3_SS_TNILNSP_7ScaleInE1ELSR_1EEEEEENS4_6LayoutISD_NS5_IJSC_NSA_ILi0EEESV_EEEEENS5_IJNS4_10UnderscoreESY_SY_EEEEENS4_13SM90_TMA_LOADENS4_14ComposedLayoutINS4_7SwizzleILi3ELi4ELi3EEENS4_18smem_ptr_flag_bitsILi8EEENSU_INS5_IJNSA_ILi8EEESI_EEENS5_IJSI_SC_EEEEEEEvNS4_8identityENS4_23SM90_TMA_LOAD_MULTICASTES1B_vS1C_EENS_8epilogue10collective6detail29Sm90TmaWarpSpecializedAdapterINS1G_15DefaultEpilogueISK_SL_SL_NS1F_6thread17LinearCombinationISK_Li1EffLNS1K_9ScaleType4KindE0ELNS_15FloatRoundStyleE2ESK_EENS1_15EpilogueDefaultEEEEEvvEEEEvNT_6ParamsE:
	.zero		1664


//--------------------- SYMBOLS --------------------------

	.type		.nv.reservedSmem.offset0,@object
	.size		.nv.reservedSmem.offset0,0x4
